	.target	sm_80

	.elftype	@"ET_EXEC"


//--------------------- .note.nv.tkinfo           --------------------------
	.section	.note.nv.tkinfo,"",@"SHT_NOTE"
	.sectionflags	@"SHF_NOTE_NV_TKINFO"
	.tkinfo
        /*0018*/ 	.word	0x00000002
        /*0030*/ 	.string	""
        /*0030*/ 	.string	"ptxas"
        /*0030*/ 	.string	"Cuda compilation tools, release 13.0, V13.0.88"
        /*0030*/ 	.string	"Build cuda_13.0.r13.0/compiler.36424714_0"
        /*0030*/ 	.string	"-v  -suppress-debug-info  -lineinfo  -arch sm_80 "



//--------------------- .note.nv.cuinfo           --------------------------
	.section	.note.nv.cuinfo,"",@"SHT_NOTE"
	.sectionflags	@"SHF_NOTE_NV_CUINFO"
        /*0018*/ 	.short	0x0002
        /*001a*/ 	.short	0x0050
        /*001c*/ 	.short	0x0082
	.zero		2


//--------------------- .nv.info                  --------------------------
	.section	.nv.info,"",@"SHT_CUDA_INFO"
	.align	4


	//----- nvinfo : EIATTR_REGCOUNT
	.align		4
        /*0000*/ 	.byte	0x04, 0x2f
        /*0002*/ 	.short	(.L_1 - .L_0)
	.align		4
.L_0:
        /*0004*/ 	.word	index@(matmul_kernel)
        /*0008*/ 	.word	0x000000ff


	//----- nvinfo : EIATTR_FRAME_SIZE
	.align		4
.L_1:
        /*000c*/ 	.byte	0x04, 0x11
        /*000e*/ 	.short	(.L_3 - .L_2)
	.align		4
.L_2:
        /*0010*/ 	.word	index@(matmul_kernel)
        /*0014*/ 	.word	0x000045b0


	//----- nvinfo : EIATTR_MIN_STACK_SIZE
	.align		4
.L_3:
        /*0018*/ 	.byte	0x04, 0x12
        /*001a*/ 	.short	(.L_5 - .L_4)
	.align		4
.L_4:
        /*001c*/ 	.word	index@(matmul_kernel)
        /*0020*/ 	.word	0x000045b0
.L_5:


//--------------------- .nv.info.matmul_kernel    --------------------------
	.section	.nv.info.matmul_kernel,"",@"SHT_CUDA_INFO"
	.sectionflags	@""
	.align	4


	//----- nvinfo : EIATTR_CUDA_API_VERSION
	.align		4
        /*0000*/ 	.byte	0x04, 0x37
        /*0002*/ 	.short	(.L_7 - .L_6)
.L_6:
        /*0004*/ 	.word	0x00000082


	//----- nvinfo : EIATTR_SW2861232_WAR
	.align		4
.L_7:
        /*0008*/ 	.byte	0x01, 0x35
	.zero		2


	//----- nvinfo : EIATTR_PARAM_CBANK
	.align		4
        /*000c*/ 	.byte	0x04, 0x0a
        /*000e*/ 	.short	(.L_9 - .L_8)
	.align		4
.L_8:
        /*0010*/ 	.word	index@(.nv.constant0.matmul_kernel)
        /*0014*/ 	.short	0x0160
        /*0016*/ 	.short	0x0050


	//----- nvinfo : EIATTR_CBANK_PARAM_SIZE
	.align		4
.L_9:
        /*0018*/ 	.byte	0x03, 0x19
        /*001a*/ 	.short	0x0050


	//----- nvinfo : EIATTR_KPARAM_INFO
	.align		4
        /*001c*/ 	.byte	0x04, 0x17
        /*001e*/ 	.short	(.L_11 - .L_10)
.L_10:
        /*0020*/ 	.word	0x00000000
        /*0024*/ 	.short	0x000d
        /*0026*/ 	.short	0x0048
        /*0028*/ 	.byte	0x00, 0xf4, 0x21, 0x00


	//----- nvinfo : EIATTR_KPARAM_INFO
	.align		4
.L_11:
        /*002c*/ 	.byte	0x04, 0x17
        /*002e*/ 	.short	(.L_13 - .L_12)
.L_12:
        /*0030*/ 	.word	0x00000000
        /*0034*/ 	.short	0x000c
        /*0036*/ 	.short	0x0040
        /*0038*/ 	.byte	0x00, 0xf4, 0x21, 0x00


	//----- nvinfo : EIATTR_KPARAM_INFO
	.align		4
.L_13:
        /*003c*/ 	.byte	0x04, 0x17
        /*003e*/ 	.short	(.L_15 - .L_14)
.L_14:
        /*0040*/ 	.word	0x00000000
        /*0044*/ 	.short	0x000b
        /*0046*/ 	.short	0x0038
        /*0048*/ 	.byte	0x00, 0xf0, 0x11, 0x00


	//----- nvinfo : EIATTR_KPARAM_INFO
	.align		4
.L_15:
        /*004c*/ 	.byte	0x04, 0x17
        /*004e*/ 	.short	(.L_17 - .L_16)
.L_16:
        /*0050*/ 	.word	0x00000000
        /*0054*/ 	.short	0x000a
        /*0056*/ 	.short	0x0034
        /*0058*/ 	.byte	0x00, 0xf0, 0x11, 0x00


	//----- nvinfo : EIATTR_KPARAM_INFO
	.align		4
.L_17:
        /*005c*/ 	.byte	0x04, 0x17
        /*005e*/ 	.short	(.L_19 - .L_18)
.L_18:
        /*0060*/ 	.word	0x00000000
        /*0064*/ 	.short	0x0009
        /*0066*/ 	.short	0x0030
        /*0068*/ 	.byte	0x00, 0xf0, 0x11, 0x00


	//----- nvinfo : EIATTR_KPARAM_INFO
	.align		4
.L_19:
        /*006c*/ 	.byte	0x04, 0x17
        /*006e*/ 	.short	(.L_21 - .L_20)
.L_20:
        /*0070*/ 	.word	0x00000000
        /*0074*/ 	.short	0x0008
        /*0076*/ 	.short	0x002c
        /*0078*/ 	.byte	0x00, 0xf0, 0x11, 0x00


	//----- nvinfo : EIATTR_KPARAM_INFO
	.align		4
.L_21:
        /*007c*/ 	.byte	0x04, 0x17
        /*007e*/ 	.short	(.L_23 - .L_22)
.L_22:
        /*0080*/ 	.word	0x00000000
        /*0084*/ 	.short	0x0007
        /*0086*/ 	.short	0x0028
        /*0088*/ 	.byte	0x00, 0xf0, 0x11, 0x00


	//----- nvinfo : EIATTR_KPARAM_INFO
	.align		4
.L_23:
        /*008c*/ 	.byte	0x04, 0x17
        /*008e*/ 	.short	(.L_25 - .L_24)
.L_24:
        /*0090*/ 	.word	0x00000000
        /*0094*/ 	.short	0x0006
        /*0096*/ 	.short	0x0024
        /*0098*/ 	.byte	0x00, 0xf0, 0x11, 0x00


	//----- nvinfo : EIATTR_KPARAM_INFO
	.align		4
.L_25:
        /*009c*/ 	.byte	0x04, 0x17
        /*009e*/ 	.short	(.L_27 - .L_26)
.L_26:
        /*00a0*/ 	.word	0x00000000
        /*00a4*/ 	.short	0x0005
        /*00a6*/ 	.short	0x0020
        /*00a8*/ 	.byte	0x00, 0xf0, 0x11, 0x00


	//----- nvinfo : EIATTR_KPARAM_INFO
	.align		4
.L_27:
        /*00ac*/ 	.byte	0x04, 0x17
        /*00ae*/ 	.short	(.L_29 - .L_28)
.L_28:
        /*00b0*/ 	.word	0x00000000
        /*00b4*/ 	.short	0x0004
        /*00b6*/ 	.short	0x001c
        /*00b8*/ 	.byte	0x00, 0xf0, 0x11, 0x00


	//----- nvinfo : EIATTR_KPARAM_INFO
	.align		4
.L_29:
        /*00bc*/ 	.byte	0x04, 0x17
        /*00be*/ 	.short	(.L_31 - .L_30)
.L_30:
        /*00c0*/ 	.word	0x00000000
        /*00c4*/ 	.short	0x0003
        /*00c6*/ 	.short	0x0018
        /*00c8*/ 	.byte	0x00, 0xf0, 0x11, 0x00


	//----- nvinfo : EIATTR_KPARAM_INFO
	.align		4
.L_31:
        /*00cc*/ 	.byte	0x04, 0x17
        /*00ce*/ 	.short	(.L_33 - .L_32)
.L_32:
        /*00d0*/ 	.word	0x00000000
        /*00d4*/ 	.short	0x0002
        /*00d6*/ 	.short	0x0010
        /*00d8*/ 	.byte	0x00, 0xf4, 0x21, 0x00


	//----- nvinfo : EIATTR_KPARAM_INFO
	.align		4
.L_33:
        /*00dc*/ 	.byte	0x04, 0x17
        /*00de*/ 	.short	(.L_35 - .L_34)
.L_34:
        /*00e0*/ 	.word	0x00000000
        /*00e4*/ 	.short	0x0001
        /*00e6*/ 	.short	0x0008
        /*00e8*/ 	.byte	0x00, 0xf4, 0x21, 0x00


	//----- nvinfo : EIATTR_KPARAM_INFO
	.align		4
.L_35:
        /*00ec*/ 	.byte	0x04, 0x17
        /*00ee*/ 	.short	(.L_37 - .L_36)
.L_36:
        /*00f0*/ 	.word	0x00000000
        /*00f4*/ 	.short	0x0000
        /*00f6*/ 	.short	0x0000
        /*00f8*/ 	.byte	0x00, 0xf4, 0x21, 0x00


	//----- nvinfo : EIATTR_MAXREG_COUNT
	.align		4
.L_37:
        /*00fc*/ 	.byte	0x03, 0x1b
        /*00fe*/ 	.short	0x00ff


	//----- nvinfo : EIATTR_NUM_BARRIERS
	.align		4
        /*0100*/ 	.byte	0x02, 0x4c
        /*0102*/ 	.byte	0x01
	.zero		1


	//----- nvinfo : EIATTR_ANNOTATIONS
	.align		4
        /*0104*/ 	.byte	0x04, 0x55
        /*0106*/ 	.short	(.L_39 - .L_38)


	//   ....[0]....
.L_38:
        /*0108*/ 	.word	0x00000001
        /*010c*/ 	.byte	0x00, 0x06, 0x00, 0x00, 0x01, 0x00, 0x00, 0x00, 0x40, 0x06, 0x00, 0x00, 0x01, 0x00, 0x00, 0x00
        /* <DEDUP_REMOVED lines=2108> */
        /*84dc*/ 	.byte	0xf0, 0xaa, 0x02, 0x00, 0x01, 0x00, 0x00, 0x00, 0x00, 0xab, 0x02, 0x00


	//----- nvinfo : EIATTR_MERCURY_ISA_VERSION
	.align		4
.L_39:
        /*84e8*/ 	.byte	0x03, 0x5f
        /*84ea*/ 	.short	0x0000


	//----- nvinfo : EIATTR_EXIT_INSTR_OFFSETS
	.align		4
        /*84ec*/ 	.byte	0x04, 0x1c
        /*84ee*/ 	.short	(.L_41 - .L_40)


	//   ....[0]....
.L_40:
        /*84f0*/ 	.word	0x0009e3a0


	//   ....[1]....
        /*84f4*/ 	.word	0x0009e3c0


	//----- nvinfo : EIATTR_REQNTID
	.align		4
.L_41:
        /*84f8*/ 	.byte	0x04, 0x10
        /*84fa*/ 	.short	(.L_43 - .L_42)
.L_42:
        /*84fc*/ 	.word	0x00000040
        /*8500*/ 	.word	0x00000001
        /*8504*/ 	.word	0x00000001
.L_43:


//--------------------- .nv.callgraph             --------------------------
	.section	.nv.callgraph,"",@"SHT_CUDA_CALLGRAPH"
	.align	4
	.sectionentsize	8
	.align		4
        /*0000*/ 	.word	0x00000000
	.align		4
        /*0004*/ 	.word	0xffffffff
	.align		4
        /*0008*/ 	.word	0x00000000
	.align		4
        /*000c*/ 	.word	0xfffffffe
	.align		4
        /*0010*/ 	.word	0x00000000
	.align		4
        /*0014*/ 	.word	0xfffffffd
	.align		4
        /*0018*/ 	.word	0x00000000
	.align		4
        /*001c*/ 	.word	0xfffffffc


//--------------------- .nv.rel.action            --------------------------
	.section	.nv.rel.action,"",@"SHT_CUDA_RELOCINFO"
	.align	8
	.sectionentsize	8
        /*0000*/ 	.byte	0x73, 0x00, 0x00, 0x00, 0x00, 0x00, 0x00, 0x00, 0x00, 0x00, 0x00, 0x11, 0x25, 0x00, 0x05, 0x36


//--------------------- .nv.constant0.matmul_kernel --------------------------
	.section	.nv.constant0.matmul_kernel,"a",@progbits
	.sectionflags	@""
	.align	4
.nv.constant0.matmul_kernel:
	.zero		432


//--------------------- .text.matmul_kernel       --------------------------
	.section	.text.matmul_kernel,"ax",@progbits
	.sectioninfo	@"SHI_REGISTERS=255"
	.align	128
        .global         matmul_kernel
        .type           matmul_kernel,@function
        .size           matmul_kernel,(.L_x_3 - matmul_kernel)
        .other          matmul_kernel,@"STO_CUDA_ENTRY STV_DEFAULT"
matmul_kernel:
.text.matmul_kernel:
[----:B------:R-:W-:Y:S02]  /*0000*/  IMAD.MOV.U32 R1, RZ, RZ, c[0x0][0x28] ;  /* 0x00000a00ff017624 */ /* 0x000fe400078e00ff */
[----:B------:R-:W-:Y:S01]  /*0010*/  IMAD.MOV.U32 R0, RZ, RZ, c[0x0][0x17c] ;  /* 0x00005f00ff007624 */ /* 0x000fe200078e00ff */
[----:B------:R-:W1:Y:S01]  /*0020*/  S2R R5, SR_CTAID.X ;  /* 0x0000000000057919 */ /* 0x000e620000002500 */
[----:B------:R-:W-:Y:S02]  /*0030*/  IABS R251, c[0x0][0x178] ;  /* 0x00005e0000fb7a13 */ /* 0x000fe40000000000 */
[----:B------:R-:W-:Y:S02]  /*0040*/  IADD3 R1, R1, -0x45b0, RZ ;  /* 0xffffba5001017810 */ /* 0x000fe40007ffe0ff */
[----:B------:R-:W-:-:S04]  /*0050*/  IADD3 R0, R0, 0xff, RZ ;  /* 0x000000ff00007810 */ /* 0x000fc80007ffe0ff */
[----:B------:R-:W-:-:S04]  /*0060*/  SHF.R.S32.HI R3, RZ, 0x1f, R0 ;  /* 0x0000001fff037819 */ /* 0x000fc80000011400 */
[----:B------:R-:W-:-:S04]  /*0070*/  LEA.HI R3, R3, R0, RZ, 0x8 ;  /* 0x0000000003037211 */ /* 0x000fc800078f40ff */
[----:B------:R-:W-:-:S05]  /*0080*/  SHF.R.S32.HI R3, RZ, 0x8, R3 ;  /* 0x00000008ff037819 */ /* 0x000fca0000011403 */
[----:B------:R-:W-:Y:S01]  /*0090*/  IMAD.SHL.U32 R4, R3, 0x8, RZ ;  /* 0x0000000803047824 */ /* 0x000fe200078e00ff */
[----:B-1----:R-:W-:-:S04]  /*00a0*/  IABS R8, R5 ;  /* 0x0000000500087213 */ /* 0x002fc80000000000 */
[-C--:B------:R-:W-:Y:S02]  /*00b0*/  IABS R7, R4.reuse ;  /* 0x0000000400077213 */ /* 0x080fe40000000000 */
[----:B------:R-:W-:Y:S02]  /*00c0*/  IABS R10, R4 ;  /* 0x00000004000a7213 */ /* 0x000fe40000000000 */
[----:B------:R-:W1:Y:S08]  /*00d0*/  I2F.RP R0, R7 ;  /* 0x0000000700007306 */ /* 0x000e700000209400 */
[----:B-1----:R-:W1:Y:S02]  /*00e0*/  MUFU.RCP R0, R0 ;  /* 0x0000000000007308 */ /* 0x002e640000001000 */
[----:B-1----:R-:W-:Y:S01]  /*00f0*/  IADD3 R2, R0, 0xffffffe, RZ ;  /* 0x0ffffffe00027810 */ /* 0x002fe20007ffe0ff */
[----:B------:R-:W-:-:S05]  /*0100*/  IMAD.MOV R0, RZ, RZ, -R10 ;  /* 0x000000ffff007224 */ /* 0x000fca00078e0a0a */
[----:B------:R1:W2:Y:S02]  /*0110*/  F2I.FTZ.U32.TRUNC.NTZ R3, R2 ;  /* 0x0000000200037305 */ /* 0x0002a4000021f000 */
[----:B-1----:R-:W-:Y:S01]  /*0120*/  IMAD.MOV.U32 R2, RZ, RZ, RZ ;  /* 0x000000ffff027224 */ /* 0x002fe200078e00ff */
[----:B--2---:R-:W-:-:S05]  /*0130*/  IADD3 R6, RZ, -R3, RZ ;  /* 0x80000003ff067210 */ /* 0x004fca0007ffe0ff */
[----:B------:R-:W-:Y:S02]  /*0140*/  IMAD R9, R6, R7, RZ ;  /* 0x0000000706097224 */ /* 0x000fe400078e02ff */
[----:B------:R-:W-:Y:S02]  /*0150*/  IMAD.MOV.U32 R6, RZ, RZ, R8 ;  /* 0x000000ffff067224 */ /* 0x000fe400078e0008 */
[----:B------:R-:W-:-:S06]  /*0160*/  IMAD.HI.U32 R3, R3, R9, R2 ;  /* 0x0000000903037227 */ /* 0x000fcc00078e0002 */
[----:B------:R-:W-:-:S04]  /*0170*/  IMAD.HI.U32 R3, R3, R6, RZ ;  /* 0x0000000603037227 */ /* 0x000fc800078e00ff */
[----:B------:R-:W-:-:S05]  /*0180*/  IMAD R0, R3, R0, R6 ;  /* 0x0000000003007224 */ /* 0x000fca00078e0206 */
[----:B------:R-:W-:-:S13]  /*0190*/  ISETP.GT.U32.AND P1, PT, R7, R0, PT ;  /* 0x000000000700720c */ /* 0x000fda0003f24070 */
[-C--:B------:R-:W-:Y:S02]  /*01a0*/  @!P1 IADD3 R0, R0, -R7.reuse, RZ ;  /* 0x8000000700009210 */ /* 0x080fe40007ffe0ff */
[----:B------:R-:W-:Y:S02]  /*01b0*/  @!P1 IADD3 R3, R3, 0x1, RZ ;  /* 0x0000000103039810 */ /* 0x000fe40007ffe0ff */
[----:B------:R-:W-:Y:S02]  /*01c0*/  ISETP.GE.U32.AND P0, PT, R0, R7, PT ;  /* 0x000000070000720c */ /* 0x000fe40003f06070 */
[----:B------:R-:W-:Y:S02]  /*01d0*/  LOP3.LUT R0, R5, R4, RZ, 0x3c, !PT ;  /* 0x0000000405007212 */ /* 0x000fe400078e3cff */
[----:B------:R-:W-:Y:S02]  /*01e0*/  ISETP.NE.AND P1, PT, R4, RZ, PT ;  /* 0x000000ff0400720c */ /* 0x000fe40003f25270 */
[----:B------:R-:W-:Y:S01]  /*01f0*/  ISETP.GE.AND P2, PT, R0, RZ, PT ;  /* 0x000000ff0000720c */ /* 0x000fe20003f46270 */
[----:B------:R-:W-:Y:S01]  /*0200*/  IMAD.MOV.U32 R0, RZ, RZ, c[0x0][0x178] ;  /* 0x00005e00ff007624 */ /* 0x000fe200078e00ff */
[----:B------:R-:W-:-:S04]  /*0210*/  IABS R7, c[0x0][0x17c] ;  /* 0x00005f0000077a13 */ /* 0x000fc80000000000 */
[----:B------:R-:W-:Y:S02]  /*0220*/  IADD3 R0, R0, 0x7f, RZ ;  /* 0x0000007f00007810 */ /* 0x000fe40007ffe0ff */
[----:B------:R-:W-:-:S05]  /*0230*/  @P0 IADD3 R3, R3, 0x1, RZ ;  /* 0x0000000103030810 */ /* 0x000fca0007ffe0ff */
[----:B------:R-:W-:Y:S01]  /*0240*/  IMAD.MOV.U32 R2, RZ, RZ, R3 ;  /* 0x000000ffff027224 */ /* 0x000fe200078e0003 */
[----:B------:R-:W-:-:S03]  /*0250*/  SHF.R.S32.HI R3, RZ, 0x1f, R0 ;  /* 0x0000001fff037819 */ /* 0x000fc60000011400 */
[----:B------:R-:W-:Y:S01]  /*0260*/  @!P2 IMAD.MOV R2, RZ, RZ, -R2 ;  /* 0x000000ffff02a224 */ /* 0x000fe200078e0a02 */
[----:B------:R-:W-:Y:S02]  /*0270*/  @!P1 LOP3.LUT R2, RZ, R4, RZ, 0x33, !PT ;  /* 0x00000004ff029212 */ /* 0x000fe400078e33ff */
[----:B------:R-:W-:Y:S02]  /*0280*/  LEA.HI R3, R3, R0, RZ, 0x7 ;  /* 0x0000000003037211 */ /* 0x000fe400078f38ff */
[----:B------:R-:W-:Y:S01]  /*0290*/  SHF.L.U32 R6, R2, 0x3, RZ ;  /* 0x0000000302067819 */ /* 0x000fe200000006ff */
[----:B------:R-:W-:-:S03]  /*02a0*/  IMAD.MOV R2, RZ, RZ, -R2 ;  /* 0x000000ffff027224 */ /* 0x000fc600078e0a02 */
[----:B------:R-:W-:Y:S01]  /*02b0*/  LEA.HI.SX32 R3, R3, -R6, 0x19 ;  /* 0x8000000603037211 */ /* 0x000fe200078fcaff */
[----:B------:R-:W-:Y:S02]  /*02c0*/  IMAD R11, R4, R2, R5 ;  /* 0x00000002040b7224 */ /* 0x000fe400078e0205 */
[----:B------:R-:W-:Y:S01]  /*02d0*/  IMAD.MOV.U32 R2, RZ, RZ, RZ ;  /* 0x000000ffff027224 */ /* 0x000fe200078e00ff */
[----:B------:R-:W-:Y:S01]  /*02e0*/  IMNMX R8, R3, 0x8, PT ;  /* 0x0000000803087817 */ /* 0x000fe20003800200 */
[----:B------:R-:W1:Y:S03]  /*02f0*/  I2F.RP R4, R251 ;  /* 0x000000fb00047306 */ /* 0x000e660000209400 */
[----:B------:R-:W-:-:S05]  /*0300*/  IABS R9, R8 ;  /* 0x0000000800097213 */ /* 0x000fca0000000000 */
[----:B------:R-:W2:Y:S08]  /*0310*/  I2F.RP R0, R9 ;  /* 0x0000000900007306 */ /* 0x000eb00000209400 */
[----:B-1----:R-:W1:Y:S08]  /*0320*/  MUFU.RCP R4, R4 ;  /* 0x0000000400047308 */ /* 0x002e700000001000 */
[----:B--2---:R-:W2:Y:S01]  /*0330*/  MUFU.RCP R0, R0 ;  /* 0x0000000000007308 */ /* 0x004ea20000001000 */
[----:B-1----:R-:W-:-:S07]  /*0340*/  IADD3 R234, R4, 0xffffffe, RZ ;  /* 0x0ffffffe04ea7810 */ /* 0x002fce0007ffe0ff */
[----:B------:R1:W-:Y:S01]  /*0350*/  F2I.FTZ.U32.TRUNC.NTZ R235, R234 ;  /* 0x000000ea00eb7305 */ /* 0x0003e2000021f000 */
[----:B--2---:R-:W-:Y:S02]  /*0360*/  IADD3 R3, R0, 0xffffffe, RZ ;  /* 0x0ffffffe00037810 */ /* 0x004fe40007ffe0ff */
[----:B------:R-:W-:Y:S01]  /*0370*/  IABS R0, R11 ;  /* 0x0000000b00007213 */ /* 0x000fe20000000000 */
[----:B-1----:R-:W-:-:S04]  /*0380*/  IMAD.MOV.U32 R234, RZ, RZ, RZ ;  /* 0x000000ffffea7224 */ /* 0x002fc800078e00ff */
[----:B------:R-:W1:Y:S02]  /*0390*/  F2I.FTZ.U32.TRUNC.NTZ R3, R3 ;  /* 0x0000000300037305 */ /* 0x000e64000021f000 */
[----:B-1----:R-:W-:-:S04]  /*03a0*/  IMAD.MOV R10, RZ, RZ, -R3 ;  /* 0x000000ffff0a7224 */ /* 0x002fc800078e0a03 */
[----:B------:R-:W-:Y:S01]  /*03b0*/  IMAD R5, R10, R9, RZ ;  /* 0x000000090a057224 */ /* 0x000fe200078e02ff */
[----:B------:R-:W-:-:S03]  /*03c0*/  IABS R10, R8 ;  /* 0x00000008000a7213 */ /* 0x000fc60000000000 */
[----:B------:R-:W-:Y:S01]  /*03d0*/  IMAD.HI.U32 R2, R3, R5, R2 ;  /* 0x0000000503027227 */ /* 0x000fe200078e0002 */
[----:B------:R-:W-:Y:S01]  /*03e0*/  MOV R3, R0 ;  /* 0x0000000000037202 */ /* 0x000fe20000000f00 */
[----:B------:R-:W1:Y:S02]  /*03f0*/  I2F.RP R5, R7 ;  /* 0x0000000700057306 */ /* 0x000e640000209400 */
[----:B------:R-:W-:Y:S02]  /*0400*/  IMAD.MOV R0, RZ, RZ, -R10 ;  /* 0x000000ffff007224 */ /* 0x000fe400078e0a0a */
[----:B------:R-:W-:-:S04]  /*0410*/  IMAD.HI.U32 R2, R2, R3, RZ ;  /* 0x0000000302027227 */ /* 0x000fc800078e00ff */
[----:B------:R-:W-:-:S05]  /*0420*/  IMAD R0, R2, R0, R3 ;  /* 0x0000000002007224 */ /* 0x000fca00078e0203 */
[----:B------:R-:W-:Y:S01]  /*0430*/  ISETP.GT.U32.AND P1, PT, R9, R0, PT ;  /* 0x000000000900720c */ /* 0x000fe20003f24070 */
[----:B-1----:R-:W1:-:S12]  /*0440*/  MUFU.RCP R5, R5 ;  /* 0x0000000500057308 */ /* 0x002e580000001000 */
[----:B------:R-:W-:Y:S01]  /*0450*/  @!P1 IMAD.IADD R0, R0, 0x1, -R9 ;  /* 0x0000000100009824 */ /* 0x000fe200078e0a09 */
[----:B------:R-:W-:Y:S02]  /*0460*/  @!P1 IADD3 R2, R2, 0x1, RZ ;  /* 0x0000000102029810 */ /* 0x000fe40007ffe0ff */
[----:B------:R-:W-:Y:S02]  /*0470*/  ISETP.NE.AND P1, PT, R8, RZ, PT ;  /* 0x000000ff0800720c */ /* 0x000fe40003f25270 */
[----:B------:R-:W-:Y:S02]  /*0480*/  ISETP.GE.U32.AND P0, PT, R0, R9, PT ;  /* 0x000000090000720c */ /* 0x000fe40003f06070 */
[----:B------:R-:W-:Y:S02]  /*0490*/  LOP3.LUT R0, R11, R8, RZ, 0x3c, !PT ;  /* 0x000000080b007212 */ /* 0x000fe400078e3cff */
[----:B-1----:R-:W-:Y:S02]  /*04a0*/  IADD3 R3, R5, 0xffffffe, RZ ;  /* 0x0ffffffe05037810 */ /* 0x002fe40007ffe0ff */
[----:B------:R-:W-:-:S02]  /*04b0*/  ISETP.GE.AND P2, PT, R0, RZ, PT ;  /* 0x000000ff0000720c */ /* 0x000fc40003f46270 */
[----:B------:R-:W-:Y:S02]  /*04c0*/  IADD3 R0, RZ, -R235, RZ ;  /* 0x800000ebff007210 */ /* 0x000fe40007ffe0ff */
[----:B------:R-:W1:Y:S03]  /*04d0*/  F2I.FTZ.U32.TRUNC.NTZ R3, R3 ;  /* 0x0000000300037305 */ /* 0x000e66000021f000 */
[----:B------:R-:W-:Y:S01]  /*04e0*/  @P0 IADD3 R2, R2, 0x1, RZ ;  /* 0x0000000102020810 */ /* 0x000fe20007ffe0ff */
[----:B------:R-:W-:-:S04]  /*04f0*/  IMAD R5, R0, R251, RZ ;  /* 0x000000fb00057224 */ /* 0x000fc800078e02ff */
[----:B------:R-:W-:-:S04]  /*0500*/  IMAD.HI.U32 R234, R235, R5, R234 ;  /* 0x00000005ebea7227 */ /* 0x000fc800078e00ea */
[----:B------:R-:W-:Y:S01]  /*0510*/  @!P2 IMAD.MOV R2, RZ, RZ, -R2 ;  /* 0x000000ffff02a224 */ /* 0x000fe200078e0a02 */
[----:B------:R-:W-:Y:S01]  /*0520*/  @!P1 LOP3.LUT R2, RZ, R8, RZ, 0x33, !PT ;  /* 0x00000008ff029212 */ /* 0x000fe200078e33ff */
[----:B-1----:R-:W-:-:S03]  /*0530*/  IMAD.MOV R4, RZ, RZ, -R3 ;  /* 0x000000ffff047224 */ /* 0x002fc600078e0a03 */
[----:B------:R-:W-:Y:S01]  /*0540*/  SHF.L.U32 R228, R2, 0x8, RZ ;  /* 0x0000000802e47819 */ /* 0x000fe200000006ff */
[----:B------:R-:W-:Y:S02]  /*0550*/  IMAD.MOV R35, RZ, RZ, -R2 ;  /* 0x000000ffff237224 */ /* 0x000fe400078e0a02 */
[----:B------:R-:W-:Y:S01]  /*0560*/  IMAD R249, R4, R7, RZ ;  /* 0x0000000704f97224 */ /* 0x000fe200078e02ff */
[----:B------:R-:W-:Y:S01]  /*0570*/  IADD3 R12, R228, 0x3, RZ ;  /* 0x00000003e40c7810 */ /* 0x000fe20007ffe0ff */
[----:B------:R-:W-:Y:S01]  /*0580*/  IMAD R35, R8, R35, R11 ;  /* 0x0000002308237224 */ /* 0x000fe200078e020b */
[C---:B------:R-:W-:Y:S01]  /*0590*/  IADD3 R15, R228.reuse, 0xff, RZ ;  /* 0x000000ffe40f7810 */ /* 0x040fe20007ffe0ff */
[----:B------:R-:W-:Y:S01]  /*05a0*/  IMAD.MOV.U32 R2, RZ, RZ, RZ ;  /* 0x000000ffff027224 */ /* 0x000fe200078e00ff */
[----:B------:R-:W-:Y:S01]  /*05b0*/  IADD3 R14, R228, 0x1, RZ ;  /* 0x00000001e40e7810 */ /* 0x000fe20007ffe0ff */
[----:B------:R-:W-:Y:S01]  /*05c0*/  IMAD.IADD R35, R6, 0x1, R35 ;  /* 0x0000000106237824 */ /* 0x000fe200078e0223 */
[----:B------:R-:W-:Y:S01]  /*05d0*/  IABS R6, R12 ;  /* 0x0000000c00067213 */ /* 0x000fe20000000000 */
[----:B------:R-:W-:Y:S01]  /*05e0*/  IMAD.HI.U32 R249, R3, R249, R2 ;  /* 0x000000f903f97227 */ /* 0x000fe200078e0002 */
[----:B------:R-:W-:Y:S01]  /*05f0*/  IADD3 R13, R228, 0x2, RZ ;  /* 0x00000002e40d7810 */ /* 0x000fe20007ffe0ff */
[----:B------:R-:W-:Y:S01]  /*0600*/  STL [R1+0xa10], R228 ;  /* 0x000a10e401007387 */ /* 0x000fe20000100800 */
[----:B------:R-:W-:-:S02]  /*0610*/  IABS R34, R228 ;  /* 0x000000e400227213 */ /* 0x000fc40000000000 */
[----:B------:R-:W-:Y:S01]  /*0620*/  IABS R36, R14 ;  /* 0x0000000e00247213 */ /* 0x000fe20000000000 */
[C---:B------:R-:W-:Y:S01]  /*0630*/  IMAD.HI.U32 R4, R249.reuse, R6, RZ ;  /* 0x00000006f9047227 */ /* 0x040fe200078e00ff */
[----:B------:R-:W-:Y:S01]  /*0640*/  STL [R1+0x2dd0], R15 ;  /* 0x002dd00f01007387 */ /* 0x000fe20000100800 */
[----:B------:R-:W-:Y:S02]  /*0650*/  IABS R238, R13 ;  /* 0x0000000d00ee7213 */ /* 0x000fe40000000000 */
[----:B------:R-:W-:Y:S01]  /*0660*/  IMAD.MOV R4, RZ, RZ, -R4 ;  /* 0x000000ffff047224 */ /* 0x000fe200078e0a04 */
[----:B------:R-:W-:Y:S01]  /*0670*/  STL [R1+0x29d8], R14 ;  /* 0x0029d80e01007387 */ /* 0x000fe20000100800 */
[C---:B------:R-:W-:Y:S01]  /*0680*/  IMAD.HI.U32 R0, R249.reuse, R34, RZ ;  /* 0x00000022f9007227 */ /* 0x040fe200078e00ff */
[C---:B------:R-:W-:Y:S02]  /*0690*/  IADD3 R11, R228.reuse, 0x5, RZ ;  /* 0x00000005e40b7810 */ /* 0x040fe40007ffe0ff */
[----:B------:R-:W-:Y:S01]  /*06a0*/  STL [R1+0x29dc], R13 ;  /* 0x0029dc0d01007387 */ /* 0x000fe20000100800 */
[C---:B------:R-:W-:Y:S01]  /*06b0*/  IADD3 R8, R228.reuse, 0x6, RZ ;  /* 0x00000006e4087810 */ /* 0x040fe20007ffe0ff */
[----:B------:R-:W-:Y:S01]  /*06c0*/  IMAD.HI.U32 R2, R249, R36, RZ ;  /* 0x00000024f9027227 */ /* 0x000fe200078e00ff */
[----:B------:R-:W-:Y:S01]  /*06d0*/  IABS R240, R11 ;  /* 0x0000000b00f07213 */ /* 0x000fe20000000000 */
[----:B------:R1:W-:Y:S01]  /*06e0*/  STL [R1+0x29e0], R12 ;  /* 0x0029e00c01007387 */ /* 0x0003e20000100800 */
[C---:B------:R-:W-:Y:S01]  /*06f0*/  IADD3 R10, R228.reuse, 0x7, RZ ;  /* 0x00000007e40a7810 */ /* 0x040fe20007ffe0ff */
[----:B------:R-:W-:Y:S01]  /*0700*/  IMAD R37, R7, R4, R6 ;  /* 0x0000000407257224 */ /* 0x000fe200078e0206 */
[----:B------:R-:W-:Y:S01]  /*0710*/  IADD3 R252, R228, 0xa, RZ ;  /* 0x0000000ae4fc7810 */ /* 0x000fe20007ffe0ff */
[----:B------:R-:W-:Y:S01]  /*0720*/  IMAD.HI.U32 R3, R249, R238, RZ ;  /* 0x000000eef9037227 */ /* 0x000fe200078e00ff */
[----:B------:R-:W-:-:S02]  /*0730*/  IABS R236, R15 ;  /* 0x0000000f00ec7213 */ /* 0x000fc40000000000 */
[C---:B------:R-:W-:Y:S01]  /*0740*/  IADD3 R9, R228.reuse, 0x8, RZ ;  /* 0x00000008e4097810 */ /* 0x040fe20007ffe0ff */
[----:B------:R-:W-:Y:S01]  /*0750*/  IMAD.MOV R0, RZ, RZ, -R0 ;  /* 0x000000ffff007224 */ /* 0x000fe200078e0a00 */
[----:B------:R-:W-:Y:S01]  /*0760*/  IABS R242, R10 ;  /* 0x0000000a00f27213 */ /* 0x000fe20000000000 */
[----:B------:R-:W-:Y:S01]  /*0770*/  IMAD.MOV R2, RZ, RZ, -R2 ;  /* 0x000000ffff027224 */ /* 0x000fe200078e0a02 */
[C---:B-1----:R-:W-:Y:S01]  /*0780*/  IADD3 R12, R228.reuse, 0x4, RZ ;  /* 0x00000004e40c7810 */ /* 0x042fe20007ffe0ff */
[----:B------:R-:W-:Y:S01]  /*0790*/  IMAD.MOV R3, RZ, RZ, -R3 ;  /* 0x000000ffff037224 */ /* 0x000fe200078e0a03 */
[C---:B------:R-:W-:Y:S01]  /*07a0*/  IADD3 R13, R228.reuse, 0x9, RZ ;  /* 0x00000009e40d7810 */ /* 0x040fe20007ffe0ff */
[C---:B------:R-:W-:Y:S01]  /*07b0*/  IMAD R34, R7.reuse, R0, R34 ;  /* 0x0000000007227224 */ /* 0x040fe200078e0222 */
[----:B------:R-:W-:Y:S01]  /*07c0*/  IABS R6, R12 ;  /* 0x0000000c00067213 */ /* 0x000fe20000000000 */
[----:B------:R1:W-:Y:S01]  /*07d0*/  STL [R1+0x29e4], R12 ;  /* 0x0029e40c01007387 */ /* 0x0003e20000100800 */
[C---:B------:R-:W-:Y:S01]  /*07e0*/  IMAD R36, R7.reuse, R2, R36 ;  /* 0x0000000207247224 */ /* 0x040fe200078e0224 */
[----:B------:R-:W-:Y:S01]  /*07f0*/  IABS R38, R13 ;  /* 0x0000000d00267213 */ /* 0x000fe20000000000 */
[----:B------:R-:W-:Y:S01]  /*0800*/  IMAD R238, R7, R3, R238 ;  /* 0x0000000307ee7224 */ /* 0x000fe200078e02ee */
[----:B------:R-:W-:Y:S01]  /*0810*/  STL [R1+0x29e8], R11 ;  /* 0x0029e80b01007387 */ /* 0x000fe20000100800 */
[----:B------:R-:W-:Y:S01]  /*0820*/  IMAD.HI.U32 R0, R249, R6, RZ ;  /* 0x00000006f9007227 */ /* 0x000fe200078e00ff */
[----:B------:R-:W-:-:S02]  /*0830*/  IADD3 R14, R228, 0xe, RZ ;  /* 0x0000000ee40e7810 */ /* 0x000fc40007ffe0ff */
[----:B------:R2:W-:Y:S01]  /*0840*/  STL [R1+0x29f8], R8 ;  /* 0x0029f80801007387 */ /* 0x0005e20000100800 */
[----:B------:R-:W-:Y:S01]  /*0850*/  IMAD.HI.U32 R2, R249, R240, RZ ;  /* 0x000000f0f9027227 */ /* 0x000fe200078e00ff */
[----:B------:R-:W-:Y:S02]  /*0860*/  IADD3 R0, -R0, RZ, RZ ;  /* 0x000000ff00007210 */ /* 0x000fe40007ffe1ff */
[C---:B-1----:R-:W-:Y:S01]  /*0870*/  IADD3 R12, R228.reuse, 0xb, RZ ;  /* 0x0000000be40c7810 */ /* 0x042fe20007ffe0ff */
[----:B------:R-:W-:Y:S01]  /*0880*/  IMAD.MOV R2, RZ, RZ, -R2 ;  /* 0x000000ffff027224 */ /* 0x000fe200078e0a02 */
[----:B------:R1:W-:Y:S01]  /*0890*/  STL [R1+0x29f4], R10 ;  /* 0x0029f40a01007387 */ /* 0x0003e20000100800 */
[C---:B------:R-:W-:Y:S01]  /*08a0*/  IMAD R239, R7.reuse, R0, R6 ;  /* 0x0000000007ef7224 */ /* 0x040fe200078e0206 */
[----:B------:R-:W-:Y:S01]  /*08b0*/  IABS R6, R252 ;  /* 0x000000fc00067213 */ /* 0x000fe20000000000 */
[----:B------:R-:W-:Y:S01]  /*08c0*/  IMAD R240, R7, R2, R240 ;  /* 0x0000000207f07224 */ /* 0x000fe200078e02f0 */
[----:B--2---:R-:W-:Y:S01]  /*08d0*/  IABS R8, R8 ;  /* 0x0000000800087213 */ /* 0x004fe20000000000 */
[----:B------:R-:W-:Y:S01]  /*08e0*/  IMAD.HI.U32 R5, R249, R236, RZ ;  /* 0x000000ecf9057227 */ /* 0x000fe200078e00ff */
[----:B------:R2:W-:Y:S01]  /*08f0*/  STL [R1+0x29f0], R9 ;  /* 0x0029f00901007387 */ /* 0x0005e20000100800 */
[----:B------:R-:W-:-:S02]  /*0900*/  IADD3 R11, R228, 0xc, RZ ;  /* 0x0000000ce40b7810 */ /* 0x000fc40007ffe0ff */
[----:B------:R-:W-:Y:S01]  /*0910*/  IMAD.HI.U32 R3, R249, R8, RZ ;  /* 0x00000008f9037227 */ /* 0x000fe200078e00ff */
[----:B------:R-:W-:Y:S01]  /*0920*/  STL [R1+0x322c], R240 ;  /* 0x00322cf001007387 */ /* 0x000fe20000100800 */
[----:B------:R-:W-:Y:S02]  /*0930*/  IABS R40, R12 ;  /* 0x0000000c00287213 */ /* 0x000fe40000000000 */
[----:B------:R-:W-:Y:S01]  /*0940*/  IMAD.MOV R3, RZ, RZ, -R3 ;  /* 0x000000ffff037224 */ /* 0x000fe200078e0a03 */
[----:B------:R-:W-:Y:S01]  /*0950*/  IADD3 R5, -R5, RZ, RZ ;  /* 0x000000ff05057210 */ /* 0x000fe20007ffe1ff */
[----:B------:R-:W-:Y:S01]  /*0960*/  IMAD.HI.U32 R4, R249, R242, RZ ;  /* 0x000000f2f9047227 */ /* 0x000fe200078e00ff */
[----:B-1----:R-:W-:Y:S02]  /*0970*/  IABS R10, R9 ;  /* 0x00000009000a7213 */ /* 0x002fe40000000000 */
[----:B--2---:R-:W-:Y:S01]  /*0980*/  IADD3 R9, R228, 0xd, RZ ;  /* 0x0000000de4097810 */ /* 0x004fe20007ffe0ff */
[----:B------:R-:W-:Y:S01]  /*0990*/  IMAD R241, R7, R3, R8 ;  /* 0x0000000307f17224 */ /* 0x000fe200078e0208 */
[----:B------:R-:W-:Y:S01]  /*09a0*/  IABS R8, R11 ;  /* 0x0000000b00087213 */ /* 0x000fe20000000000 */
[----:B------:R-:W-:Y:S01]  /*09b0*/  IMAD.HI.U32 R2, R249, R6, RZ ;  /* 0x00000006f9027227 */ /* 0x000fe200078e00ff */
[----:B------:R-:W-:-:S02]  /*09c0*/  IABS R42, R14 ;  /* 0x0000000e002a7213 */ /* 0x000fc40000000000 */
[----:B------:R-:W-:Y:S01]  /*09d0*/  STL [R1+0x3230], R241 ;  /* 0x003230f101007387 */ /* 0x000fe20000100800 */
[----:B------:R-:W-:Y:S01]  /*09e0*/  IMAD.MOV R4, RZ, RZ, -R4 ;  /* 0x000000ffff047224 */ /* 0x000fe200078e0a04 */
[C---:B------:R-:W-:Y:S01]  /*09f0*/  IADD3 R15, R228.reuse, 0x27, RZ ;  /* 0x00000027e40f7810 */ /* 0x040fe20007ffe0ff */
[----:B------:R-:W-:Y:S01]  /*0a00*/  IMAD.MOV R2, RZ, RZ, -R2 ;  /* 0x000000ffff027224 */ /* 0x000fe200078e0a02 */
[----:B------:R1:W-:Y:S01]  /*0a10*/  STL [R1+0x29ec], R13 ;  /* 0x0029ec0d01007387 */ /* 0x0003e20000100800 */
[----:B------:R-:W-:Y:S01]  /*0a20*/  IMAD.HI.U32 R3, R249, R40, RZ ;  /* 0x00000028f9037227 */ /* 0x000fe200078e00ff */
[----:B------:R-:W-:Y:S02]  /*0a30*/  IABS R68, R15 ;  /* 0x0000000f00447213 */ /* 0x000fe40000000000 */
[----:B------:R-:W-:Y:S01]  /*0a40*/  STL [R1+0x29fc], R252 ;  /* 0x0029fcfc01007387 */ /* 0x000fe20000100800 */
[C---:B------:R-:W-:Y:S01]  /*0a50*/  IMAD R242, R7.reuse, R4, R242 ;  /* 0x0000000407f27224 */ /* 0x040fe200078e02f2 */
[C---:B------:R-:W-:Y:S01]  /*0a60*/  IADD3 R16, R228.reuse, 0x2c, RZ ;  /* 0x0000002ce4107810 */ /* 0x040fe20007ffe0ff */
[C---:B------:R-:W-:Y:S01]  /*0a70*/  IMAD R229, R7.reuse, R2, R6 ;  /* 0x0000000207e57224 */ /* 0x040fe200078e0206 */
[----:B------:R2:W-:Y:S01]  /*0a80*/  STL [R1+0x2a00], R12 ;  /* 0x002a000c01007387 */ /* 0x0005e20000100800 */
[----:B------:R-:W-:Y:S01]  /*0a90*/  IMAD R236, R7, R5, R236 ;  /* 0x0000000507ec7224 */ /* 0x000fe200078e02ec */
[C---:B-1----:R-:W-:Y:S01]  /*0aa0*/  IADD3 R13, R228.reuse, 0xf, RZ ;  /* 0x0000000fe40d7810 */ /* 0x042fe20007ffe0ff */
[----:B------:R-:W-:Y:S01]  /*0ab0*/  IMAD.HI.U32 R4, R249, R8, RZ ;  /* 0x00000008f9047227 */ /* 0x000fe200078e00ff */
[----:B------:R1:W-:Y:S01]  /*0ac0*/  STL [R1+0x2a04], R11 ;  /* 0x002a040b01007387 */ /* 0x0003e20000100800 */
[----:B------:R-:W-:-:S02]  /*0ad0*/  IADD3 R17, R228, 0x31, RZ ;  /* 0x00000031e4117810 */ /* 0x000fc40007ffe0ff */
[----:B------:R-:W-:Y:S01]  /*0ae0*/  IMAD.MOV R3, RZ, RZ, -R3 ;  /* 0x000000ffff037224 */ /* 0x000fe200078e0a03 */
[----:B------:R-:W-:Y:S01]  /*0af0*/  IADD3 R4, -R4, RZ, RZ ;  /* 0x000000ff04047210 */ /* 0x000fe20007ffe1ff */
[----:B------:R-:W-:Y:S01]  /*0b00*/  IMAD.HI.U32 R5, R249, R10, RZ ;  /* 0x0000000af9057227 */ /* 0x000fe200078e00ff */
[C---:B--2---:R-:W-:Y:S01]  /*0b10*/  IADD3 R12, R228.reuse, 0x10, RZ ;  /* 0x00000010e40c7810 */ /* 0x044fe20007ffe0ff */
[----:B------:R2:W-:Y:S01]  /*0b20*/  STL [R1+0x2a08], R9 ;  /* 0x002a080901007387 */ /* 0x0005e20000100800 */
[----:B------:R-:W-:Y:S01]  /*0b30*/  IABS R44, R13 ;  /* 0x0000000d002c7213 */ /* 0x000fe20000000000 */
[----:B------:R-:W-:Y:S01]  /*0b40*/  IMAD R40, R7, R3, R40 ;  /* 0x0000000307287224 */ /* 0x000fe200078e0228 */
[----:B------:R-:W-:Y:S01]  /*0b50*/  IABS R6, R12 ;  /* 0x0000000c00067213 */ /* 0x000fe20000000000 */
[----:B------:R-:W-:Y:S01]  /*0b60*/  STL [R1+0x2a0c], R14 ;  /* 0x002a0c0e01007387 */ /* 0x000fe20000100800 */
[----:B------:R-:W-:Y:S01]  /*0b70*/  IADD3 R5, -R5, RZ, RZ ;  /* 0x000000ff05057210 */ /* 0x000fe20007ffe1ff */
[----:B------:R-:W-:Y:S01]  /*0b80*/  IMAD R41, R7, R4, R8 ;  /* 0x0000000407297224 */ /* 0x000fe200078e0208 */
[----:B-1----:R-:W-:Y:S01]  /*0b90*/  IADD3 R11, R228, 0x11, RZ ;  /* 0x00000011e40b7810 */ /* 0x002fe20007ffe0ff */
[----:B------:R-:W-:Y:S01]  /*0ba0*/  IMAD.HI.U32 R3, R249, R6, RZ ;  /* 0x00000006f9037227 */ /* 0x000fe200078e00ff */
[----:B------:R1:W-:Y:S01]  /*0bb0*/  STL [R1+0x2a10], R13 ;  /* 0x002a100d01007387 */ /* 0x0003e20000100800 */
[----:B------:R-:W-:-:S02]  /*0bc0*/  IABS R74, R17 ;  /* 0x00000011004a7213 */ /* 0x000fc40000000000 */
[----:B------:R-:W-:Y:S01]  /*0bd0*/  IMAD R39, R7, R5, R10 ;  /* 0x0000000507277224 */ /* 0x000fe200078e020a */
[----:B------:R3:W-:Y:S01]  /*0be0*/  STL [R1+0x2a14], R12 ;  /* 0x002a140c01007387 */ /* 0x0007e20000100800 */
[----:B------:R-:W-:Y:S01]  /*0bf0*/  IADD3 R3, -R3, RZ, RZ ;  /* 0x000000ff03037210 */ /* 0x000fe20007ffe1ff */
[----:B------:R-:W-:Y:S01]  /*0c00*/  IMAD.HI.U32 R2, R249, R44, RZ ;  /* 0x0000002cf9027227 */ /* 0x000fe200078e00ff */
[----:B------:R-:W-:Y:S01]  /*0c10*/  IABS R8, R11 ;  /* 0x0000000b00087213 */ /* 0x000fe20000000000 */
[----:B------:R4:W-:Y:S01]  /*0c20*/  STL [R1+0x2a18], R11 ;  /* 0x002a180b01007387 */ /* 0x0009e20000100800 */
[----:B------:R-:W-:Y:S01]  /*0c30*/  IABS R10, R9 ;  /* 0x00000009000a7213 */ /* 0x000fe20000000000 */
[----:B------:R-:W-:Y:S01]  /*0c40*/  IMAD R45, R7, R3, R6 ;  /* 0x00000003072d7224 */ /* 0x000fe200078e0206 */
[C---:B--2---:R-:W-:Y:S01]  /*0c50*/  IADD3 R9, R228.reuse, 0x12, RZ ;  /* 0x00000012e4097810 */ /* 0x044fe20007ffe0ff */
[----:B------:R-:W-:Y:S01]  /*0c60*/  IMAD.MOV R2, RZ, RZ, -R2 ;  /* 0x000000ffff027224 */ /* 0x000fe200078e0a02 */
[C---:B-1----:R-:W-:Y:S01]  /*0c70*/  IADD3 R13, R228.reuse, 0x13, RZ ;  /* 0x00000013e40d7810 */ /* 0x042fe20007ffe0ff */
[C---:B------:R-:W-:Y:S01]  /*0c80*/  IMAD.HI.U32 R5, R249.reuse, R10, RZ ;  /* 0x0000000af9057227 */ /* 0x040fe200078e00ff */
[C---:B---3--:R-:W-:Y:S01]  /*0c90*/  IADD3 R12, R228.reuse, 0x14, RZ ;  /* 0x00000014e40c7810 */ /* 0x048fe20007ffe0ff */
[----:B------:R1:W-:Y:S01]  /*0ca0*/  STL [R1+0x2a1c], R9 ;  /* 0x002a1c0901007387 */ /* 0x0003e20000100800 */
[----:B------:R-:W-:Y:S01]  /*0cb0*/  IABS R246, R9 ;  /* 0x0000000900f67213 */ /* 0x000fe20000000000 */
[----:B------:R-:W-:Y:S01]  /*0cc0*/  IMAD.MOV R5, RZ, RZ, -R5 ;  /* 0x000000ffff057224 */ /* 0x000fe200078e0a05 */
[C---:B----4-:R-:W-:Y:S01]  /*0cd0*/  IADD3 R11, R228.reuse, 0x15, RZ ;  /* 0x00000015e40b7810 */ /* 0x050fe20007ffe0ff */
[----:B------:R-:W-:Y:S01]  /*0ce0*/  IMAD.HI.U32 R4, R249, R8, RZ ;  /* 0x00000008f9047227 */ /* 0x000fe200078e00ff */
[----:B------:R-:W-:Y:S01]  /*0cf0*/  IABS R48, R12 ;  /* 0x0000000c00307213 */ /* 0x000fe20000000000 */
[----:B------:R2:W-:Y:S01]  /*0d00*/  STL [R1+0x2a20], R13 ;  /* 0x002a200d01007387 */ /* 0x0005e20000100800 */
[----:B------:R-:W-:Y:S01]  /*0d10*/  IABS R6, R11 ;  /* 0x0000000b00067213 */ /* 0x000fe20000000000 */
[----:B------:R-:W-:Y:S01]  /*0d20*/  IMAD R44, R7, R2, R44 ;  /* 0x00000002072c7224 */ /* 0x000fe200078e022c */
[----:B------:R-:W-:Y:S01]  /*0d30*/  IABS R46, R13 ;  /* 0x0000000d002e7213 */ /* 0x000fe20000000000 */
[----:B------:R-:W-:Y:S01]  /*0d40*/  IMAD.HI.U32 R2, R249, R48, RZ ;  /* 0x00000030f9027227 */ /* 0x000fe200078e00ff */
[----:B------:R3:W-:Y:S01]  /*0d50*/  STL [R1+0x2a24], R12 ;  /* 0x002a240c01007387 */ /* 0x0007e20000100800 */
[----:B-1----:R-:W-:-:S02]  /*0d60*/  IADD3 R9, R228, 0x17, RZ ;  /* 0x00000017e4097810 */ /* 0x002fc40007ffe0ff */
[----:B------:R-:W-:Y:S01]  /*0d70*/  IMAD.HI.U32 R3, R249, R6, RZ ;  /* 0x00000006f9037227 */ /* 0x000fe200078e00ff */
[----:B------:R-:W-:Y:S01]  /*0d80*/  IADD3 R2, -R2, RZ, RZ ;  /* 0x000000ff02027210 */ /* 0x000fe20007ffe1ff */
[----:B------:R1:W-:Y:S01]  /*0d90*/  STL [R1+0x2a28], R11 ;  /* 0x002a280b01007387 */ /* 0x0003e20000100800 */
[C---:B--2---:R-:W-:Y:S01]  /*0da0*/  IADD3 R13, R228.reuse, 0x18, RZ ;  /* 0x00000018e40d7810 */ /* 0x044fe20007ffe0ff */
[----:B------:R-:W-:Y:S01]  /*0db0*/  IMAD R43, R7, R5, R10 ;  /* 0x00000005072b7224 */ /* 0x000fe200078e020a */
[C---:B------:R-:W-:Y:S01]  /*0dc0*/  IADD3 R10, R228.reuse, 0x16, RZ ;  /* 0x00000016e40a7810 */ /* 0x040fe20007ffe0ff */
[----:B------:R-:W-:Y:S01]  /*0dd0*/  IMAD.MOV R4, RZ, RZ, -R4 ;  /* 0x000000ffff047224 */ /* 0x000fe200078e0a04 */
[C---:B---3--:R-:W-:Y:S01]  /*0de0*/  IADD3 R12, R228.reuse, 0x19, RZ ;  /* 0x00000019e40c7810 */ /* 0x048fe20007ffe0ff */
[----:B------:R-:W-:Y:S01]  /*0df0*/  IMAD.MOV R3, RZ, RZ, -R3 ;  /* 0x000000ffff037224 */ /* 0x000fe200078e0a03 */
[----:B------:R-:W-:Y:S01]  /*0e00*/  IABS R52, R13 ;  /* 0x0000000d00347213 */ /* 0x000fe20000000000 */
[----:B------:R-:W-:Y:S01]  /*0e10*/  IMAD.HI.U32 R0, R249, R38, RZ ;  /* 0x00000026f9007227 */ /* 0x000fe200078e00ff */
[----:B------:R2:W-:Y:S01]  /*0e20*/  STL [R1+0x2a2c], R10 ;  /* 0x002a2c0a01007387 */ /* 0x0005e20000100800 */
[----:B-1----:R-:W-:-:S02]  /*0e30*/  IADD3 R11, R228, 0x1a, RZ ;  /* 0x0000001ae40b7810 */ /* 0x002fc40007ffe0ff */
[C---:B------:R-:W-:Y:S01]  /*0e40*/  IMAD R47, R7.reuse, R4, R8 ;  /* 0x00000004072f7224 */ /* 0x040fe200078e0208 */
[----:B------:R-:W-:Y:S01]  /*0e50*/  IABS R8, R10 ;  /* 0x0000000a00087213 */ /* 0x000fe20000000000 */
[C---:B------:R-:W-:Y:S01]  /*0e60*/  IMAD R49, R7.reuse, R3, R6 ;  /* 0x0000000307317224 */ /* 0x040fe200078e0206 */
[----:B------:R-:W-:Y:S01]  /*0e70*/  IABS R6, R12 ;  /* 0x0000000c00067213 */ /* 0x000fe20000000000 */
[----:B------:R-:W-:Y:S01]  /*0e80*/  IMAD.MOV R0, RZ, RZ, -R0 ;  /* 0x000000ffff007224 */ /* 0x000fe200078e0a00 */
[----:B------:R-:W-:Y:S01]  /*0e90*/  STL [R1+0x2a30], R9 ;  /* 0x002a300901007387 */ /* 0x000fe20000100800 */
[----:B------:R-:W-:Y:S01]  /*0ea0*/  IMAD R48, R7, R2, R48 ;  /* 0x0000000207307224 */ /* 0x000fe200078e0230 */
[----:B--2---:R-:W-:Y:S01]  /*0eb0*/  IADD3 R10, R228, 0x1b, RZ ;  /* 0x0000001be40a7810 */ /* 0x004fe20007ffe0ff */
[----:B------:R-:W-:Y:S01]  /*0ec0*/  IMAD.HI.U32 R4, R249, R8, RZ ;  /* 0x00000008f9047227 */ /* 0x000fe200078e00ff */
[----:B------:R1:W-:Y:S01]  /*0ed0*/  STL [R1+0x2a34], R13 ;  /* 0x002a340d01007387 */ /* 0x0003e20000100800 */
[----:B------:R-:W-:-:S02]  /*0ee0*/  IABS R50, R9 ;  /* 0x0000000900327213 */ /* 0x000fc40000000000 */
[----:B------:R-:W-:Y:S01]  /*0ef0*/  IMAD.HI.U32 R2, R249, R6, RZ ;  /* 0x00000006f9027227 */ /* 0x000fe200078e00ff */
[----:B------:R2:W-:Y:S01]  /*0f00*/  STL [R1+0x2a38], R12 ;  /* 0x002a380c01007387 */ /* 0x0005e20000100800 */
[C---:B------:R-:W-:Y:S02]  /*0f10*/  IADD3 R14, R228.reuse, 0x1d, RZ ;  /* 0x0000001de40e7810 */ /* 0x040fe40007ffe0ff */
[----:B------:R-:W-:Y:S01]  /*0f20*/  IMAD R38, R7, R0, R38 ;  /* 0x0000000007267224 */ /* 0x000fe200078e0226 */
[----:B------:R-:W-:Y:S01]  /*0f30*/  STL [R1+0x2a3c], R11 ;  /* 0x002a3c0b01007387 */ /* 0x000fe20000100800 */
[C---:B------:R-:W-:Y:S01]  /*0f40*/  IMAD.HI.U32 R0, R249.reuse, R42, RZ ;  /* 0x0000002af9007227 */ /* 0x040fe200078e00ff */
[C---:B-1----:R-:W-:Y:S02]  /*0f50*/  IADD3 R13, R228.reuse, 0x1e, RZ ;  /* 0x0000001ee40d7810 */ /* 0x042fe40007ffe0ff */
[----:B------:R1:W-:Y:S01]  /*0f60*/  STL [R1+0x2a40], R10 ;  /* 0x002a400a01007387 */ /* 0x0003e20000100800 */
[----:B------:R-:W-:Y:S01]  /*0f70*/  IMAD.HI.U32 R5, R249, R246, RZ ;  /* 0x000000f6f9057227 */ /* 0x000fe200078e00ff */
[----:B------:R-:W-:-:S02]  /*0f80*/  IADD3 R9, R228, 0x1c, RZ ;  /* 0x0000001ce4097810 */ /* 0x000fc40007ffe0ff */
[C---:B--2---:R-:W-:Y:S01]  /*0f90*/  IADD3 R12, R228.reuse, 0x1f, RZ ;  /* 0x0000001fe40c7810 */ /* 0x044fe20007ffe0ff */
[----:B------:R-:W-:Y:S01]  /*0fa0*/  IMAD.MOV R4, RZ, RZ, -R4 ;  /* 0x000000ffff047224 */ /* 0x000fe200078e0a04 */
[----:B------:R-:W-:Y:S01]  /*0fb0*/  IABS R54, R9 ;  /* 0x0000000900367213 */ /* 0x000fe20000000000 */
[----:B------:R-:W-:Y:S01]  /*0fc0*/  IMAD.MOV R2, RZ, RZ, -R2 ;  /* 0x000000ffff027224 */ /* 0x000fe200078e0a02 */
[----:B------:R2:W-:Y:S01]  /*0fd0*/  STL [R1+0x2a44], R9 ;  /* 0x002a440901007387 */ /* 0x0005e20000100800 */
[----:B------:R-:W-:Y:S01]  /*0fe0*/  IMAD.MOV R0, RZ, RZ, -R0 ;  /* 0x000000ffff007224 */ /* 0x000fe200078e0a00 */
[----:B-1----:R-:W-:Y:S01]  /*0ff0*/  IABS R10, R10 ;  /* 0x0000000a000a7213 */ /* 0x002fe20000000000 */
[----:B------:R-:W-:Y:S01]  /*1000*/  IMAD.MOV R5, RZ, RZ, -R5 ;  /* 0x000000ffff057224 */ /* 0x000fe200078e0a05 */
[----:B------:R1:W-:Y:S01]  /*1010*/  STL [R1+0x2a48], R14 ;  /* 0x002a480e01007387 */ /* 0x0003e20000100800 */
[C---:B------:R-:W-:Y:S01]  /*1020*/  IMAD R51, R7.reuse, R4, R8 ;  /* 0x0000000407337224 */ /* 0x040fe200078e0208 */
[----:B------:R-:W-:Y:S01]  /*1030*/  IABS R8, R11 ;  /* 0x0000000b00087213 */ /* 0x000fe20000000000 */
[----:B------:R-:W-:Y:S01]  /*1040*/  IMAD R53, R7, R2, R6 ;  /* 0x0000000207357224 */ /* 0x000fe200078e0206 */
[----:B------:R-:W-:Y:S01]  /*1050*/  IABS R6, R13 ;  /* 0x0000000d00067213 */ /* 0x000fe20000000000 */
[----:B------:R-:W-:Y:S01]  /*1060*/  IMAD.HI.U32 R4, R249, R10, RZ ;  /* 0x0000000af9047227 */ /* 0x000fe200078e00ff */
[----:B------:R3:W-:Y:S01]  /*1070*/  STL [R1+0x2a4c], R13 ;  /* 0x002a4c0d01007387 */ /* 0x0007e20000100800 */
[----:B--2---:R-:W-:-:S02]  /*1080*/  IADD3 R9, R228, 0x21, RZ ;  /* 0x00000021e4097810 */ /* 0x004fc40007ffe0ff */
[----:B------:R-:W-:Y:S01]  /*1090*/  IMAD R42, R7, R0, R42 ;  /* 0x00000000072a7224 */ /* 0x000fe200078e022a */
[C---:B------:R-:W-:Y:S01]  /*10a0*/  IADD3 R11, R228.reuse, 0x20, RZ ;  /* 0x00000020e40b7810 */ /* 0x040fe20007ffe0ff */
[----:B------:R-:W-:Y:S01]  /*10b0*/  IMAD.HI.U32 R0, R249, R46, RZ ;  /* 0x0000002ef9007227 */ /* 0x000fe200078e00ff */
[----:B------:R-:W-:Y:S01]  /*10c0*/  IABS R56, R14 ;  /* 0x0000000e00387213 */ /* 0x000fe20000000000 */
[----:B------:R-:W-:Y:S01]  /*10d0*/  STL [R1+0x2a50], R12 ;  /* 0x002a500c01007387 */ /* 0x000fe20000100800 */
[C---:B-1----:R-:W-:Y:S01]  /*10e0*/  IADD3 R14, R228.reuse, 0x22, RZ ;  /* 0x00000022e40e7810 */ /* 0x042fe20007ffe0ff */
[----:B------:R-:W-:Y:S01]  /*10f0*/  IMAD R246, R7, R5, R246 ;  /* 0x0000000507f67224 */ /* 0x000fe200078e02f6 */
[C---:B---3--:R-:W-:Y:S01]  /*1100*/  IADD3 R13, R228.reuse, 0x23, RZ ;  /* 0x00000023e40d7810 */ /* 0x048fe20007ffe0ff */
[C---:B------:R-:W-:Y:S01]  /*1110*/  IMAD.HI.U32 R5, R249.reuse, R50, RZ ;  /* 0x00000032f9057227 */ /* 0x040fe200078e00ff */
[----:B------:R-:W-:Y:S01]  /*1120*/  IABS R60, R9 ;  /* 0x00000009003c7213 */ /* 0x000fe20000000000 */
[----:B------:R1:W-:Y:S01]  /*1130*/  STL [R1+0x2a54], R11 ;  /* 0x002a540b01007387 */ /* 0x0003e20000100800 */
[----:B------:R-:W-:Y:S01]  /*1140*/  IABS R58, R11 ;  /* 0x0000000b003a7213 */ /* 0x000fe20000000000 */
[----:B------:R-:W-:Y:S01]  /*1150*/  IMAD.MOV R4, RZ, RZ, -R4 ;  /* 0x000000ffff047224 */ /* 0x000fe200078e0a04 */
[C---:B------:R-:W-:Y:S01]  /*1160*/  IADD3 R18, R228.reuse, 0x36, RZ ;  /* 0x00000036e4127810 */ /* 0x040fe20007ffe0ff */
[----:B------:R-:W-:Y:S01]  /*1170*/  IMAD.HI.U32 R3, R249, R8, RZ ;  /* 0x00000008f9037227 */ /* 0x000fe200078e00ff */
[----:B------:R2:W-:Y:S01]  /*1180*/  STL [R1+0x2a58], R9 ;  /* 0x002a580901007387 */ /* 0x0005e20000100800 */
[----:B------:R-:W-:-:S02]  /*1190*/  IADD3 R19, R228, 0x3b, RZ ;  /* 0x0000003be4137810 */ /* 0x000fc40007ffe0ff */
[----:B------:R-:W-:Y:S01]  /*11a0*/  IMAD.HI.U32 R2, R249, R6, RZ ;  /* 0x00000006f9027227 */ /* 0x000fe200078e00ff */
[----:B------:R-:W-:Y:S01]  /*11b0*/  STL [R1+0x2a5c], R14 ;  /* 0x002a5c0e01007387 */ /* 0x000fe20000100800 */
[C---:B-1----:R-:W-:Y:S02]  /*11c0*/  IADD3 R11, R228.reuse, 0x25, RZ ;  /* 0x00000025e40b7810 */ /* 0x042fe40007ffe0ff */
[----:B------:R-:W-:Y:S01]  /*11d0*/  IMAD.MOV R0, RZ, RZ, -R0 ;  /* 0x000000ffff007224 */ /* 0x000fe200078e0a00 */
[----:B------:R-:W-:Y:S01]  /*11e0*/  STL [R1+0x2a60], R13 ;  /* 0x002a600d01007387 */ /* 0x000fe20000100800 */
[----:B------:R-:W-:Y:S01]  /*11f0*/  IMAD.MOV R5, RZ, RZ, -R5 ;  /* 0x000000ffff057224 */ /* 0x000fe200078e0a05 */
[C---:B--2---:R-:W-:Y:S01]  /*1200*/  IADD3 R9, R228.reuse, 0x26, RZ ;  /* 0x00000026e4097810 */ /* 0x044fe20007ffe0ff */
[C---:B------:R-:W-:Y:S01]  /*1210*/  IMAD R55, R7.reuse, R4, R10 ;  /* 0x0000000407377224 */ /* 0x040fe200078e020a */
[----:B------:R-:W-:Y:S01]  /*1220*/  IABS R10, R12 ;  /* 0x0000000c000a7213 */ /* 0x000fe20000000000 */
[----:B------:R-:W-:Y:S01]  /*1230*/  IMAD.MOV R3, RZ, RZ, -R3 ;  /* 0x000000ffff037224 */ /* 0x000fe200078e0a03 */
[----:B------:R-:W-:Y:S01]  /*1240*/  IADD3 R12, R228, 0x24, RZ ;  /* 0x00000024e40c7810 */ /* 0x000fe20007ffe0ff */
[----:B------:R-:W-:Y:S01]  /*1250*/  IMAD.MOV R2, RZ, RZ, -R2 ;  /* 0x000000ffff027224 */ /* 0x000fe200078e0a02 */
[----:B------:R-:W-:Y:S01]  /*1260*/  IABS R62, R9 ;  /* 0x00000009003e7213 */ /* 0x000fe20000000000 */
[----:B------:R-:W-:Y:S01]  /*1270*/  IMAD R46, R7, R0, R46 ;  /* 0x00000000072e7224 */ /* 0x000fe200078e022e */
[----:B------:R-:W-:Y:S01]  /*1280*/  IABS R64, R11 ;  /* 0x0000000b00407213 */ /* 0x000fe20000000000 */
[----:B------:R-:W-:Y:S01]  /*1290*/  IMAD.HI.U32 R0, R249, R52, RZ ;  /* 0x00000034f9007227 */ /* 0x000fe200078e00ff */
[----:B------:R1:W-:Y:S01]  /*12a0*/  STL [R1+0x2a64], R12 ;  /* 0x002a640c01007387 */ /* 0x0003e20000100800 */
[----:B------:R-:W-:-:S02]  /*12b0*/  IABS R78, R18 ;  /* 0x00000012004e7213 */ /* 0x000fc40000000000 */
[----:B------:R-:W-:Y:S01]  /*12c0*/  IMAD R50, R7, R5, R50 ;  /* 0x0000000507327224 */ /* 0x000fe200078e0232 */
[----:B------:R-:W-:Y:S01]  /*12d0*/  IADD3 R0, -R0, RZ, RZ ;  /* 0x000000ff00007210 */ /* 0x000fe20007ffe1ff */
[----:B------:R-:W-:Y:S01]  /*12e0*/  IMAD.HI.U32 R5, R249, R54, RZ ;  /* 0x00000036f9057227 */ /* 0x000fe200078e00ff */
[----:B------:R2:W-:Y:S01]  /*12f0*/  STL [R1+0x2a68], R11 ;  /* 0x002a680b01007387 */ /* 0x0005e20000100800 */
[----:B------:R-:W-:Y:S02]  /*1300*/  IABS R82, R19 ;  /* 0x0000001300527213 */ /* 0x000fe40000000000 */
[----:B------:R-:W-:Y:S01]  /*1310*/  IMAD R8, R7, R3, R8 ;  /* 0x0000000307087224 */ /* 0x000fe200078e0208 */
[----:B------:R-:W-:Y:S01]  /*1320*/  IADD3 R5, -R5, RZ, RZ ;  /* 0x000000ff05057210 */ /* 0x000fe20007ffe1ff */
[----:B------:R-:W-:Y:S01]  /*1330*/  IMAD R57, R7, R2, R6 ;  /* 0x0000000207397224 */ /* 0x000fe200078e0206 */
[----:B------:R-:W-:Y:S01]  /*1340*/  IABS R6, R13 ;  /* 0x0000000d00067213 */ /* 0x000fe20000000000 */
[C---:B------:R-:W-:Y:S01]  /*1350*/  IMAD.HI.U32 R3, R249.reuse, R10, RZ ;  /* 0x0000000af9037227 */ /* 0x040fe200078e00ff */
[----:B-1----:R-:W-:Y:S01]  /*1360*/  IABS R12, R12 ;  /* 0x0000000c000c7213 */ /* 0x002fe20000000000 */
[----:B------:R1:W-:Y:S01]  /*1370*/  STL [R1+0x2a6c], R9 ;  /* 0x002a6c0901007387 */ /* 0x0003e20000100800 */
[C---:B--2---:R-:W-:Y:S01]  /*1380*/  IADD3 R11, R228.reuse, 0x2a, RZ ;  /* 0x0000002ae40b7810 */ /* 0x044fe20007ffe0ff */
[----:B------:R-:W-:Y:S01]  /*1390*/  IMAD.MOV R3, RZ, RZ, -R3 ;  /* 0x000000ffff037224 */ /* 0x000fe200078e0a03 */
[C---:B------:R-:W-:Y:S01]  /*13a0*/  IADD3 R13, R228.reuse, 0x29, RZ ;  /* 0x00000029e40d7810 */ /* 0x040fe20007ffe0ff */
[----:B------:R-:W-:Y:S01]  /*13b0*/  IMAD.HI.U32 R2, R249, R6, RZ ;  /* 0x00000006f9027227 */ /* 0x000fe200078e00ff */
[----:B------:R2:W-:Y:S01]  /*13c0*/  STL [R1+0x2a70], R15 ;  /* 0x002a700f01007387 */ /* 0x0005e20000100800 */
[----:B------:R-:W-:-:S02]  /*13d0*/  IADD3 R20, R228, 0x4f, RZ ;  /* 0x0000004fe4147810 */ /* 0x000fc40007ffe0ff */
[----:B------:R-:W-:Y:S01]  /*13e0*/  IMAD R52, R7, R0, R52 ;  /* 0x0000000007347224 */ /* 0x000fe200078e0234 */
[----:B------:R-:W-:Y:S01]  /*13f0*/  IABS R66, R13 ;  /* 0x0000000d00427213 */ /* 0x000fe20000000000 */
[----:B------:R-:W-:Y:S01]  /*1400*/  IMAD.HI.U32 R0, R249, R56, RZ ;  /* 0x00000038f9007227 */ /* 0x000fe200078e00ff */
[C---:B-1----:R-:W-:Y:S02]  /*1410*/  IADD3 R9, R228.reuse, 0x2b, RZ ;  /* 0x0000002be4097810 */ /* 0x042fe40007ffe0ff */
[C---:B------:R-:W-:Y:S01]  /*1420*/  IADD3 R22, R228.reuse, 0x54, RZ ;  /* 0x00000054e4167810 */ /* 0x040fe20007ffe0ff */
[C---:B------:R-:W-:Y:S01]  /*1430*/  IMAD R59, R7.reuse, R3, R10 ;  /* 0x00000003073b7224 */ /* 0x040fe200078e020a */
[----:B------:R-:W-:Y:S01]  /*1440*/  IABS R10, R14 ;  /* 0x0000000e000a7213 */ /* 0x000fe20000000000 */
[----:B------:R-:W-:Y:S01]  /*1450*/  IMAD R54, R7, R5, R54 ;  /* 0x0000000507367224 */ /* 0x000fe200078e0236 */
[C---:B------:R-:W-:Y:S01]  /*1460*/  IADD3 R14, R228.reuse, 0x28, RZ ;  /* 0x00000028e40e7810 */ /* 0x040fe20007ffe0ff */
[----:B------:R-:W-:Y:S01]  /*1470*/  IMAD.MOV R2, RZ, RZ, -R2 ;  /* 0x000000ffff027224 */ /* 0x000fe200078e0a02 */
[C---:B--2---:R-:W-:Y:S01]  /*1480*/  IADD3 R15, R228.reuse, 0x2d, RZ ;  /* 0x0000002de40f7810 */ /* 0x044fe20007ffe0ff */
[C---:B------:R-:W-:Y:S01]  /*1490*/  IMAD.HI.U32 R5, R249.reuse, R60, RZ ;  /* 0x0000003cf9057227 */ /* 0x040fe200078e00ff */
[C---:B------:R-:W-:Y:S01]  /*14a0*/  IADD3 R21, R228.reuse, 0x55, RZ ;  /* 0x00000055e4157810 */ /* 0x040fe20007ffe0ff */
[----:B------:R1:W-:Y:S01]  /*14b0*/  STL [R1+0x2a78], R14 ;  /* 0x002a780e01007387 */ /* 0x0003e20000100800 */
[----:B------:R-:W-:Y:S01]  /*14c0*/  IABS R70, R15 ;  /* 0x0000000f00467213 */ /* 0x000fe20000000000 */
[----:B------:R-:W-:Y:S01]  /*14d0*/  IMAD.MOV R0, RZ, RZ, -R0 ;  /* 0x000000ffff007224 */ /* 0x000fe200078e0a00 */
[C---:B------:R-:W-:Y:S01]  /*14e0*/  IADD3 R23, R228.reuse, 0x5e, RZ ;  /* 0x0000005ee4177810 */ /* 0x040fe20007ffe0ff */
[----:B------:R-:W-:Y:S01]  /*14f0*/  IMAD.HI.U32 R4, R249, R58, RZ ;  /* 0x0000003af9047227 */ /* 0x000fe200078e00ff */
[----:B------:R2:W-:Y:S01]  /*1500*/  STL [R1+0x2a7c], R13 ;  /* 0x002a7c0d01007387 */ /* 0x0005e20000100800 */
[----:B------:R-:W-:-:S02]  /*1510*/  IADD3 R24, R228, 0x68, RZ ;  /* 0x00000068e4187810 */ /* 0x000fc40007ffe0ff */
[C---:B------:R-:W-:Y:S01]  /*1520*/  IMAD R61, R7.reuse, R2, R6 ;  /* 0x00000002073d7224 */ /* 0x040fe200078e0206 */
[----:B------:R-:W-:Y:S01]  /*1530*/  IABS R6, R14 ;  /* 0x0000000e00067213 */ /* 0x000fe20000000000 */
[----:B------:R-:W-:Y:S01]  /*1540*/  IMAD.MOV R5, RZ, RZ, -R5 ;  /* 0x000000ffff057224 */ /* 0x000fe200078e0a05 */
[----:B------:R-:W-:Y:S01]  /*1550*/  IADD3 R4, -R4, RZ, RZ ;  /* 0x000000ff04047210 */ /* 0x000fe20007ffe1ff */
[----:B------:R-:W-:Y:S01]  /*1560*/  IMAD R56, R7, R0, R56 ;  /* 0x0000000007387224 */ /* 0x000fe200078e0238 */
[----:B-1----:R-:W-:Y:S01]  /*1570*/  IABS R14, R9 ;  /* 0x00000009000e7213 */ /* 0x002fe20000000000 */
[C---:B------:R-:W-:Y:S01]  /*1580*/  IMAD.HI.U32 R0, R249.reuse, R10, RZ ;  /* 0x0000000af9007227 */ /* 0x040fe200078e00ff */
[----:B------:R-:W-:Y:S01]  /*1590*/  STL [R1+0x2a84], R11 ;  /* 0x002a840b01007387 */ /* 0x000fe20000100800 */
[----:B--2---:R-:W-:Y:S02]  /*15a0*/  IADD3 R13, R228, 0x2e, RZ ;  /* 0x0000002ee40d7810 */ /* 0x004fe40007ffe0ff */
[----:B------:R-:W-:Y:S01]  /*15b0*/  IMAD.HI.U32 R3, R249, R12, RZ ;  /* 0x0000000cf9037227 */ /* 0x000fe200078e00ff */
[----:B------:R1:W-:Y:S01]  /*15c0*/  STL [R1+0x2a88], R9 ;  /* 0x002a880901007387 */ /* 0x0003e20000100800 */
[----:B------:R-:W-:-:S02]  /*15d0*/  IABS R72, R13 ;  /* 0x0000000d00487213 */ /* 0x000fc40000000000 */
[----:B------:R-:W-:Y:S01]  /*15e0*/  IMAD R60, R7, R5, R60 ;  /* 0x00000005073c7224 */ /* 0x000fe200078e023c */
[----:B------:R-:W-:Y:S01]  /*15f0*/  IADD3 R3, -R3, RZ, RZ ;  /* 0x000000ff03037210 */ /* 0x000fe20007ffe1ff */
[C---:B------:R-:W-:Y:S01]  /*1600*/  IMAD.HI.U32 R5, R249.reuse, R62, RZ ;  /* 0x0000003ef9057227 */ /* 0x040fe200078e00ff */
[----:B------:R-:W-:Y:S01]  /*1610*/  STL [R1+0x2a8c], R16 ;  /* 0x002a8c1001007387 */ /* 0x000fe20000100800 */
[----:B------:R-:W-:Y:S02]  /*1620*/  IABS R122, R24 ;  /* 0x00000018007a7213 */ /* 0x000fe40000000000 */
[----:B------:R-:W-:Y:S01]  /*1630*/  IMAD.HI.U32 R2, R249, R6, RZ ;  /* 0x00000006f9027227 */ /* 0x000fe200078e00ff */
[----:B------:R2:W-:Y:S01]  /*1640*/  STL [R1+0x2a90], R15 ;  /* 0x002a900f01007387 */ /* 0x0005e20000100800 */
[----:B-1----:R-:W-:Y:S02]  /*1650*/  IADD3 R9, R228, 0x30, RZ ;  /* 0x00000030e4097810 */ /* 0x002fe40007ffe0ff */
[----:B------:R-:W-:Y:S01]  /*1660*/  IMAD.MOV R0, RZ, RZ, -R0 ;  /* 0x000000ffff007224 */ /* 0x000fe200078e0a00 */
[----:B------:R-:W-:Y:S01]  /*1670*/  IADD3 R2, -R2, RZ, RZ ;  /* 0x000000ff02027210 */ /* 0x000fe20007ffe1ff */
[----:B------:R-:W-:Y:S01]  /*1680*/  IMAD R58, R7, R4, R58 ;  /* 0x00000004073a7224 */ /* 0x000fe200078e023a */
[----:B------:R1:W-:Y:S01]  /*1690*/  STL [R1+0x2a94], R13 ;  /* 0x002a940d01007387 */ /* 0x0003e20000100800 */
[----:B------:R-:W-:Y:S01]  /*16a0*/  IMAD.MOV R5, RZ, RZ, -R5 ;  /* 0x000000ffff057224 */ /* 0x000fe200078e0a05 */
[C---:B------:R-:W-:Y:S01]  /*16b0*/  IADD3 R25, R228.reuse, 0x72, RZ ;  /* 0x00000072e4197810 */ /* 0x040fe20007ffe0ff */
[----:B------:R-:W-:Y:S01]  /*16c0*/  IMAD.HI.U32 R4, R249, R64, RZ ;  /* 0x00000040f9047227 */ /* 0x000fe200078e00ff */
[----:B--2---:R-:W-:-:S02]  /*16d0*/  IADD3 R15, R228, 0x32, RZ ;  /* 0x00000032e40f7810 */ /* 0x004fc40007ffe0ff */
[C---:B------:R-:W-:Y:S01]  /*16e0*/  IADD3 R26, R228.reuse, 0x8b, RZ ;  /* 0x0000008be41a7810 */ /* 0x040fe20007ffe0ff */
[----:B------:R-:W-:Y:S01]  /*16f0*/  IMAD R10, R7, R0, R10 ;  /* 0x00000000070a7224 */ /* 0x000fe200078e020a */
[C---:B------:R-:W-:Y:S01]  /*1700*/  IADD3 R27, R228.reuse, 0x95, RZ ;  /* 0x00000095e41b7810 */ /* 0x040fe20007ffe0ff */
[----:B------:R-:W-:Y:S01]  /*1710*/  IMAD.HI.U32 R0, R249, R68, RZ ;  /* 0x00000044f9007227 */ /* 0x000fe200078e00ff */
[C---:B-1----:R-:W-:Y:S02]  /*1720*/  IADD3 R13, R228.reuse, 0x33, RZ ;  /* 0x00000033e40d7810 */ /* 0x042fe40007ffe0ff */
[----:B------:R-:W-:Y:S01]  /*1730*/  IABS R153, R26 ;  /* 0x0000001a00997213 */ /* 0x000fe20000000000 */
[C---:B------:R-:W-:Y:S01]  /*1740*/  IMAD R63, R7.reuse, R3, R12 ;  /* 0x00000003073f7224 */ /* 0x040fe200078e020c */
[----:B------:R-:W-:Y:S01]  /*1750*/  IABS R12, R11 ;  /* 0x0000000b000c7213 */ /* 0x000fe20000000000 */
[----:B------:R-:W-:Y:S01]  /*1760*/  IMAD R62, R7, R5, R62 ;  /* 0x00000005073e7224 */ /* 0x000fe200078e023e */
[C---:B------:R-:W-:Y:S01]  /*1770*/  IADD3 R11, R228.reuse, 0x2f, RZ ;  /* 0x0000002fe40b7810 */ /* 0x040fe20007ffe0ff */
[----:B------:R-:W-:Y:S01]  /*1780*/  IMAD.MOV R4, RZ, RZ, -R4 ;  /* 0x000000ffff047224 */ /* 0x000fe200078e0a04 */
[----:B------:R-:W-:Y:S01]  /*1790*/  IABS R76, R13 ;  /* 0x0000000d004c7213 */ /* 0x000fe20000000000 */
[----:B------:R-:W-:Y:S01]  /*17a0*/  IMAD.HI.U32 R5, R249, R14, RZ ;  /* 0x0000000ef9057227 */ /* 0x000fe200078e00ff */
[----:B------:R-:W-:Y:S01]  /*17b0*/  IABS R160, R27 ;  /* 0x0000001b00a07213 */ /* 0x000fe20000000000 */
[----:B------:R-:W-:Y:S01]  /*17c0*/  STL [R1+0x2a9c], R11 ;  /* 0x002a9c0b01007387 */ /* 0x000fe20000100800 */
[C---:B------:R-:W-:Y:S01]  /*17d0*/  IADD3 R28, R228.reuse, 0x9f, RZ ;  /* 0x0000009fe41c7810 */ /* 0x040fe20007ffe0ff */
[C---:B------:R-:W-:Y:S01]  /*17e0*/  IMAD R65, R7.reuse, R2, R6 ;  /* 0x0000000207417224 */ /* 0x040fe200078e0206 */
[----:B------:R-:W-:Y:S01]  /*17f0*/  IABS R6, R16 ;  /* 0x0000001000067213 */ /* 0x000fe20000000000 */
[----:B------:R-:W-:Y:S01]  /*1800*/  IMAD.MOV R0, RZ, RZ, -R0 ;  /* 0x000000ffff007224 */ /* 0x000fe200078e0a00 */
[----:B------:R-:W-:Y:S01]  /*1810*/  IABS R16, R9 ;  /* 0x0000000900107213 */ /* 0x000fe20000000000 */
[----:B------:R-:W-:Y:S01]  /*1820*/  IMAD R64, R7, R4, R64 ;  /* 0x0000000407407224 */ /* 0x000fe200078e0240 */
[----:B------:R1:W-:Y:S01]  /*1830*/  STL [R1+0x2aa0], R9 ;  /* 0x002aa00901007387 */ /* 0x0003e20000100800 */
[----:B------:R-:W-:Y:S01]  /*1840*/  IMAD.MOV R5, RZ, RZ, -R5 ;  /* 0x000000ffff057224 */ /* 0x000fe200078e0a05 */
[----:B------:R-:W-:Y:S01]  /*1850*/  IABS R170, R28 ;  /* 0x0000001c00aa7213 */ /* 0x000fe20000000000 */
[----:B------:R-:W-:Y:S01]  /*1860*/  IMAD.HI.U32 R4, R249, R12, RZ ;  /* 0x0000000cf9047227 */ /* 0x000fe200078e00ff */
[----:B------:R2:W-:Y:S01]  /*1870*/  STL [R1+0x2aa8], R17 ;  /* 0x002aa81101007387 */ /* 0x0005e20000100800 */
[----:B------:R-:W-:-:S02]  /*1880*/  IADD3 R29, R228, 0xa4, RZ ;  /* 0x000000a4e41d7810 */ /* 0x000fc40007ffe0ff */
[----:B------:R-:W-:Y:S01]  /*1890*/  IMAD R68, R7, R0, R68 ;  /* 0x0000000007447224 */ /* 0x000fe200078e0244 */
[----:B------:R-:W-:Y:S01]  /*18a0*/  STL [R1+0x2aac], R15 ;  /* 0x002aac0f01007387 */ /* 0x000fe20000100800 */
[----:B------:R-:W-:Y:S01]  /*18b0*/  IMAD.HI.U32 R0, R249, R6, RZ ;  /* 0x00000006f9007227 */ /* 0x000fe200078e00ff */
[----:B-1----:R-:W-:Y:S02]  /*18c0*/  IADD3 R9, R228, 0x35, RZ ;  /* 0x00000035e4097810 */ /* 0x002fe40007ffe0ff */
[----:B------:R1:W-:Y:S01]  /*18d0*/  STL [R1+0x2ab0], R13 ;  /* 0x002ab00d01007387 */ /* 0x0003e20000100800 */
[----:B------:R-:W-:Y:S01]  /*18e0*/  IMAD R67, R7, R5, R14 ;  /* 0x0000000507437224 */ /* 0x000fe200078e020e */
[----:B------:R-:W-:Y:S01]  /*18f0*/  IABS R14, R11 ;  /* 0x0000000b000e7213 */ /* 0x000fe20000000000 */
[----:B------:R-:W-:Y:S01]  /*1900*/  IMAD.MOV R4, RZ, RZ, -R4 ;  /* 0x000000ffff047224 */ /* 0x000fe200078e0a04 */
[----:B------:R-:W-:Y:S01]  /*1910*/  IADD3 R0, -R0, RZ, RZ ;  /* 0x000000ff00007210 */ /* 0x000fe20007ffe1ff */
[----:B------:R-:W-:Y:S01]  /*1920*/  IMAD.HI.U32 R3, R249, R66, RZ ;  /* 0x00000042f9037227 */ /* 0x000fe200078e00ff */
[----:B------:R-:W-:-:S02]  /*1930*/  IADD3 R11, R228, 0x34, RZ ;  /* 0x00000034e40b7810 */ /* 0x000fc40007ffe0ff */
[C---:B--2---:R-:W-:Y:S01]  /*1940*/  IADD3 R17, R228.reuse, 0x37, RZ ;  /* 0x00000037e4117810 */ /* 0x044fe20007ffe0ff */
[----:B------:R-:W-:Y:S01]  /*1950*/  IMAD R12, R7, R4, R12 ;  /* 0x00000004070c7224 */ /* 0x000fe200078e020c */
[----:B-1----:R-:W-:Y:S01]  /*1960*/  IADD3 R13, R228, 0x39, RZ ;  /* 0x00000039e40d7810 */ /* 0x002fe20007ffe0ff */
[----:B------:R-:W-:Y:S01]  /*1970*/  IMAD.MOV R3, RZ, RZ, -R3 ;  /* 0x000000ffff037224 */ /* 0x000fe200078e0a03 */
[----:B------:R-:W-:Y:S01]  /*1980*/  STL [R1+0x2ab8], R11 ;  /* 0x002ab80b01007387 */ /* 0x000fe20000100800 */
[C---:B------:R-:W-:Y:S01]  /*1990*/  IMAD.HI.U32 R2, R249.reuse, R70, RZ ;  /* 0x00000046f9027227 */ /* 0x040fe200078e00ff */
[----:B------:R-:W-:Y:S02]  /*19a0*/  IABS R80, R17 ;  /* 0x0000001100507213 */ /* 0x000fe40000000000 */
[----:B------:R-:W-:Y:S01]  /*19b0*/  STL [R1+0x2abc], R9 ;  /* 0x002abc0901007387 */ /* 0x000fe20000100800 */
[----:B------:R-:W-:Y:S01]  /*19c0*/  IMAD.HI.U32 R4, R249, R14, RZ ;  /* 0x0000000ef9047227 */ /* 0x000fe200078e00ff */
[----:B------:R-:W-:-:S02]  /*19d0*/  IABS R174, R29 ;  /* 0x0000001d00ae7213 */ /* 0x000fc40000000000 */
[----:B------:R1:W-:Y:S01]  /*19e0*/  STL [R1+0x2ac0], R18 ;  /* 0x002ac01201007387 */ /* 0x0003e20000100800 */
[C---:B------:R-:W-:Y:S01]  /*19f0*/  IMAD R69, R7.reuse, R0, R6 ;  /* 0x0000000007457224 */ /* 0x040fe200078e0206 */
[----:B------:R-:W-:Y:S01]  /*1a00*/  IABS R6, R15 ;  /* 0x0000000f00067213 */ /* 0x000fe20000000000 */
[----:B------:R-:W-:Y:S01]  /*1a10*/  IMAD R66, R7, R3, R66 ;  /* 0x0000000307427224 */ /* 0x000fe200078e0242 */
[C---:B------:R-:W-:Y:S01]  /*1a20*/  IADD3 R15, R228.reuse, 0x38, RZ ;  /* 0x00000038e40f7810 */ /* 0x040fe20007ffe0ff */
[----:B------:R-:W-:Y:S01]  /*1a30*/  IMAD.MOV R2, RZ, RZ, -R2 ;  /* 0x000000ffff027224 */ /* 0x000fe200078e0a02 */
[----:B------:R2:W-:Y:S01]  /*1a40*/  STL [R1+0x2ac8], R17 ;  /* 0x002ac81101007387 */ /* 0x0005e20000100800 */
[----:B------:R-:W-:Y:S01]  /*1a50*/  IMAD.MOV R4, RZ, RZ, -R4 ;  /* 0x000000ffff047224 */ /* 0x000fe200078e0a04 */
[C---:B------:R-:W-:Y:S01]  /*1a60*/  IADD3 R30, R228.reuse, 0xae, RZ ;  /* 0x000000aee41e7810 */ /* 0x040fe20007ffe0ff */
[----:B------:R-:W-:Y:S01]  /*1a70*/  IMAD.HI.U32 R3, R249, R72, RZ ;  /* 0x00000048f9037227 */ /* 0x000fe200078e00ff */
[C---:B-1----:R-:W-:Y:S01]  /*1a80*/  IADD3 R18, R228.reuse, 0x3c, RZ ;  /* 0x0000003ce4127810 */ /* 0x042fe20007ffe0ff */
[----:B------:R1:W-:Y:S01]  /*1a90*/  STL [R1+0x2acc], R15 ;  /* 0x002acc0f01007387 */ /* 0x0003e20000100800 */
[----:B------:R-:W-:Y:S01]  /*1aa0*/  IABS R183, R30 ;  /* 0x0000001e00b77213 */ /* 0x000fe20000000000 */
[C---:B------:R-:W-:Y:S01]  /*1ab0*/  IMAD R70, R7.reuse, R2, R70 ;  /* 0x0000000207467224 */ /* 0x040fe200078e0246 */
[----:B------:R-:W-:Y:S01]  /*1ac0*/  IABS R84, R18 ;  /* 0x0000001200547213 */ /* 0x000fe20000000000 */
[----:B------:R-:W-:Y:S01]  /*1ad0*/  IMAD R71, R7, R4, R14 ;  /* 0x0000000407477224 */ /* 0x000fe200078e020e */
[----:B------:R-:W-:Y:S01]  /*1ae0*/  IABS R14, R11 ;  /* 0x0000000b000e7213 */ /* 0x000fe20000000000 */
[----:B------:R-:W-:Y:S01]  /*1af0*/  IMAD.HI.U32 R5, R249, R16, RZ ;  /* 0x00000010f9057227 */ /* 0x000fe200078e00ff */
[C---:B--2---:R-:W-:Y:S01]  /*1b00*/  IADD3 R17, R228.reuse, 0x3d, RZ ;  /* 0x0000003de4117810 */ /* 0x044fe20007ffe0ff */
[----:B------:R-:W-:Y:S01]  /*1b10*/  STL [R1+0x2ad4], R13 ;  /* 0x002ad40d01007387 */ /* 0x000fe20000100800 */
[----:B------:R-:W-:Y:S01]  /*1b20*/  IADD3 R31, R228, 0xb3, RZ ;  /* 0x000000b3e41f7810 */ /* 0x000fe20007ffe0ff */
[----:B------:R-:W-:Y:S01]  /*1b30*/  IMAD.MOV R3, RZ, RZ, -R3 ;  /* 0x000000ffff037224 */ /* 0x000fe200078e0a03 */
[----:B------:R-:W-:Y:S01]  /*1b40*/  IADD3 R5, -R5, RZ, RZ ;  /* 0x000000ff05057210 */ /* 0x000fe20007ffe1ff */
[----:B------:R-:W-:Y:S01]  /*1b50*/  IMAD.HI.U32 R2, R249, R6, RZ ;  /* 0x00000006f9027227 */ /* 0x000fe200078e00ff */
[----:B------:R-:W-:-:S02]  /*1b60*/  IABS R187, R31 ;  /* 0x0000001f00bb7213 */ /* 0x000fc40000000000 */
[C---:B------:R-:W-:Y:S01]  /*1b70*/  IADD3 R32, R228.reuse, 0xbd, RZ ;  /* 0x000000bde4207810 */ /* 0x040fe20007ffe0ff */
[----:B------:R-:W-:Y:S01]  /*1b80*/  IMAD R72, R7, R3, R72 ;  /* 0x0000000307487224 */ /* 0x000fe200078e0248 */
[C---:B------:R-:W-:Y:S01]  /*1b90*/  IADD3 R33, R228.reuse, 0xc7, RZ ;  /* 0x000000c7e4217810 */ /* 0x040fe20007ffe0ff */
[----:B------:R-:W-:Y:S01]  /*1ba0*/  IMAD.MOV R2, RZ, RZ, -R2 ;  /* 0x000000ffff027224 */ /* 0x000fe200078e0a02 */
[----:B------:R-:W-:Y:S01]  /*1bb0*/  IABS R198, R32 ;  /* 0x0000002000c67213 */ /* 0x000fe20000000000 */
[C---:B------:R-:W-:Y:S01]  /*1bc0*/  IMAD.HI.U32 R3, R249.reuse, R76, RZ ;  /* 0x0000004cf9037227 */ /* 0x040fe200078e00ff */
[----:B------:R-:W-:Y:S02]  /*1bd0*/  IADD3 R209, R228, 0xcc, RZ ;  /* 0x000000cce4d17810 */ /* 0x000fe40007ffe0ff */
[----:B------:R-:W-:Y:S01]  /*1be0*/  IABS R206, R33 ;  /* 0x0000002100ce7213 */ /* 0x000fe20000000000 */
[----:B------:R-:W-:Y:S01]  /*1bf0*/  IMAD.HI.U32 R4, R249, R14, RZ ;  /* 0x0000000ef9047227 */ /* 0x000fe200078e00ff */
[----:B------:R-:W-:-:S02]  /*1c00*/  IABS R210, R209 ;  /* 0x000000d100d27213 */ /* 0x000fc40000000000 */
[----:B------:R-:W-:Y:S01]  /*1c10*/  IADD3 R213, R228, 0xd1, RZ ;  /* 0x000000d1e4d57810 */ /* 0x000fe20007ffe0ff */
[C---:B------:R-:W-:Y:S01]  /*1c20*/  IMAD R11, R7.reuse, R2, R6 ;  /* 0x00000002070b7224 */ /* 0x040fe200078e0206 */
[----:B------:R-:W-:Y:S01]  /*1c30*/  IABS R6, R15 ;  /* 0x0000000f00067213 */ /* 0x000fe20000000000 */
[----:B------:R-:W-:Y:S01]  /*1c40*/  IMAD.MOV R3, RZ, RZ, -R3 ;  /* 0x000000ffff037224 */ /* 0x000fe200078e0a03 */
[----:B------:R-:W-:Y:S01]  /*1c50*/  IADD3 R4, -R4, RZ, RZ ;  /* 0x000000ff04047210 */ /* 0x000fe20007ffe1ff */
[C---:B------:R-:W-:Y:S01]  /*1c60*/  IMAD R73, R7.reuse, R5, R16 ;  /* 0x0000000507497224 */ /* 0x040fe200078e0210 */
[----:B------:R-:W-:Y:S01]  /*1c70*/  IABS R16, R9 ;  /* 0x0000000900107213 */ /* 0x000fe20000000000 */
[----:B------:R-:W-:Y:S01]  /*1c80*/  IMAD R76, R7, R3, R76 ;  /* 0x00000003074c7224 */ /* 0x000fe200078e024c */
[C---:B------:R-:W-:Y:S01]  /*1c90*/  IADD3 R9, R228.reuse, 0x3a, RZ ;  /* 0x0000003ae4097810 */ /* 0x040fe20007ffe0ff */
[----:B------:R-:W-:Y:S01]  /*1ca0*/  IMAD.HI.U32 R3, R249, R6, RZ ;  /* 0x00000006f9037227 */ /* 0x000fe200078e00ff */
[----:B-1----:R-:W-:-:S02]  /*1cb0*/  IADD3 R15, R228, 0x3e, RZ ;  /* 0x0000003ee40f7810 */ /* 0x002fc40007ffe0ff */
[C---:B------:R-:W-:Y:S01]  /*1cc0*/  IADD3 R217, R228.reuse, 0xd6, RZ ;  /* 0x000000d6e4d97810 */ /* 0x040fe20007ffe0ff */
[----:B------:R-:W-:Y:S01]  /*1cd0*/  IMAD R75, R7, R4, R14 ;  /* 0x00000004074b7224 */ /* 0x000fe200078e020e */
[----:B------:R-:W-:Y:S01]  /*1ce0*/  IABS R14, R13 ;  /* 0x0000000d000e7213 */ /* 0x000fe20000000000 */
[----:B------:R-:W-:Y:S01]  /*1cf0*/  IMAD.HI.U32 R5, R249, R16, RZ ;  /* 0x00000010f9057227 */ /* 0x000fe200078e00ff */
[----:B------:R-:W-:Y:S01]  /*1d00*/  IADD3 R3, -R3, RZ, RZ ;  /* 0x000000ff03037210 */ /* 0x000fe20007ffe1ff */
[----:B------:R1:W-:Y:S01]  /*1d10*/  STL [R1+0x2ad8], R9 ;  /* 0x002ad80901007387 */ /* 0x0003e20000100800 */
[C---:B------:R-:W-:Y:S01]  /*1d20*/  IADD3 R219, R228.reuse, 0xd7, RZ ;  /* 0x000000d7e4db7810 */ /* 0x040fe20007ffe0ff */
[----:B------:R-:W-:Y:S01]  /*1d30*/  IMAD.MOV R5, RZ, RZ, -R5 ;  /* 0x000000ffff057224 */ /* 0x000fe200078e0a05 */
[C---:B------:R-:W-:Y:S01]  /*1d40*/  IADD3 R221, R228.reuse, 0xdb, RZ ;  /* 0x000000dbe4dd7810 */ /* 0x040fe20007ffe0ff */
[----:B------:R-:W-:Y:S01]  /*1d50*/  IMAD.HI.U32 R4, R249, R14, RZ ;  /* 0x0000000ef9047227 */ /* 0x000fe200078e00ff */
[----:B------:R-:W-:Y:S01]  /*1d60*/  STL [R1+0x2adc], R19 ;  /* 0x002adc1301007387 */ /* 0x000fe20000100800 */
[----:B------:R-:W-:-:S02]  /*1d70*/  IADD3 R223, R228, 0xdc, RZ ;  /* 0x000000dce4df7810 */ /* 0x000fc40007ffe0ff */
[----:B------:R-:W-:Y:S01]  /*1d80*/  IMAD R77, R7, R5, R16 ;  /* 0x00000005074d7224 */ /* 0x000fe200078e0210 */
[----:B------:R-:W-:Y:S01]  /*1d90*/  IABS R16, R9 ;  /* 0x0000000900107213 */ /* 0x000fe20000000000 */
[----:B------:R-:W-:Y:S01]  /*1da0*/  IMAD.HI.U32 R2, R249, R80, RZ ;  /* 0x00000050f9027227 */ /* 0x000fe200078e00ff */
[----:B------:R2:W-:Y:S01]  /*1db0*/  STL [R1+0x2ae0], R18 ;  /* 0x002ae01201007387 */ /* 0x0005e20000100800 */
[C---:B-1----:R-:W-:Y:S02]  /*1dc0*/  IADD3 R9, R228.reuse, 0x3f, RZ ;  /* 0x0000003fe4097810 */ /* 0x042fe40007ffe0ff */
[C---:B------:R-:W-:Y:S01]  /*1dd0*/  IMAD R79, R7.reuse, R3, R6 ;  /* 0x00000003074f7224 */ /* 0x040fe200078e0206 */
[----:B------:R-:W-:Y:S01]  /*1de0*/  IABS R6, R17 ;  /* 0x0000001100067213 */ /* 0x000fe20000000000 */
[----:B------:R-:W-:Y:S01]  /*1df0*/  IMAD.MOV R4, RZ, RZ, -R4 ;  /* 0x000000ffff047224 */ /* 0x000fe200078e0a04 */
[----:B------:R1:W-:Y:S01]  /*1e00*/  STL [R1+0x2ae4], R17 ;  /* 0x002ae41101007387 */ /* 0x0003e20000100800 */
[----:B------:R-:W-:Y:S01]  /*1e10*/  IMAD.MOV R2, RZ, RZ, -R2 ;  /* 0x000000ffff027224 */ /* 0x000fe200078e0a02 */
[----:B------:R-:W-:Y:S01]  /*1e20*/  IABS R86, R9 ;  /* 0x0000000900567213 */ /* 0x000fe20000000000 */
[----:B------:R-:W-:Y:S01]  /*1e30*/  IMAD R81, R7, R4, R14 ;  /* 0x0000000407517224 */ /* 0x000fe200078e020e */
[----:B------:R-:W-:Y:S01]  /*1e40*/  IABS R14, R15 ;  /* 0x0000000f000e7213 */ /* 0x000fe20000000000 */
[C---:B------:R-:W-:Y:S01]  /*1e50*/  IMAD.HI.U32 R5, R249.reuse, R16, RZ ;  /* 0x00000010f9057227 */ /* 0x040fe200078e00ff */
[C---:B--2---:R-:W-:Y:S01]  /*1e60*/  IADD3 R18, R228.reuse, 0x40, RZ ;  /* 0x00000040e4127810 */ /* 0x044fe20007ffe0ff */
[----:B------:R2:W-:Y:S01]  /*1e70*/  STL [R1+0x2aec], R15 ;  /* 0x002aec0f01007387 */ /* 0x0005e20000100800 */
[C---:B------:R-:W-:Y:S01]  /*1e80*/  IADD3 R19, R228.reuse, 0x45, RZ ;  /* 0x00000045e4137810 */ /* 0x040fe20007ffe0ff */
[----:B------:R-:W-:Y:S01]  /*1e90*/  IMAD.HI.U32 R3, R249, R6, RZ ;  /* 0x00000006f9037227 */ /* 0x000fe200078e00ff */
[C---:B-1----:R-:W-:Y:S01]  /*1ea0*/  IADD3 R17, R228.reuse, 0x41, RZ ;  /* 0x00000041e4117810 */ /* 0x042fe20007ffe0ff */
[----:B------:R1:W-:Y:S01]  /*1eb0*/  STL [R1+0x2af0], R9 ;  /* 0x002af00901007387 */ /* 0x0003e20000100800 */
[----:B------:R-:W-:Y:S01]  /*1ec0*/  IABS R88, R18 ;  /* 0x0000001200587213 */ /* 0x000fe20000000000 */
[----:B------:R-:W-:Y:S01]  /*1ed0*/  IMAD R80, R7, R2, R80 ;  /* 0x0000000207507224 */ /* 0x000fe200078e0250 */
[----:B------:R-:W-:Y:S01]  /*1ee0*/  IABS R92, R19 ;  /* 0x00000013005c7213 */ /* 0x000fe20000000000 */
[----:B------:R-:W-:Y:S01]  /*1ef0*/  IMAD.HI.U32 R2, R249, R84, RZ ;  /* 0x00000054f9027227 */ /* 0x000fe200078e00ff */
[----:B------:R3:W-:Y:S01]  /*1f00*/  STL [R1+0x2af8], R18 ;  /* 0x002af81201007387 */ /* 0x0007e20000100800 */
[----:B--2---:R-:W-:-:S02]  /*1f10*/  IADD3 R15, R228, 0x43, RZ ;  /* 0x00000043e40f7810 */ /* 0x004fc40007ffe0ff */
[----:B------:R-:W-:Y:S01]  /*1f20*/  IMAD.MOV R5, RZ, RZ, -R5 ;  /* 0x000000ffff057224 */ /* 0x000fe200078e0a05 */
[----:B------:R-:W-:Y:S01]  /*1f30*/  IADD3 R2, -R2, RZ, RZ ;  /* 0x000000ff02027210 */ /* 0x000fe20007ffe1ff */
[----:B------:R-:W-:Y:S01]  /*1f40*/  IMAD.MOV R3, RZ, RZ, -R3 ;  /* 0x000000ffff037224 */ /* 0x000fe200078e0a03 */
[----:B------:R2:W-:Y:S01]  /*1f50*/  STL [R1+0x2afc], R17 ;  /* 0x002afc1101007387 */ /* 0x0005e20000100800 */
[C---:B------:R-:W-:Y:S01]  /*1f60*/  IMAD.HI.U32 R0, R249.reuse, R74, RZ ;  /* 0x0000004af9007227 */ /* 0x040fe200078e00ff */
[C---:B-1----:R-:W-:Y:S02]  /*1f70*/  IADD3 R9, R228.reuse, 0x44, RZ ;  /* 0x00000044e4097810 */ /* 0x042fe40007ffe0ff */
[C---:B---3--:R-:W-:Y:S01]  /*1f80*/  IADD3 R18, R228.reuse, 0x46, RZ ;  /* 0x00000046e4127810 */ /* 0x048fe20007ffe0ff */
[----:B------:R-:W-:Y:S01]  /*1f90*/  IMAD.HI.U32 R4, R249, R14, RZ ;  /* 0x0000000ef9047227 */ /* 0x000fe200078e00ff */
[----:B------:R-:W-:Y:S02]  /*1fa0*/  IABS R90, R9 ;  /* 0x00000009005a7213 */ /* 0x000fe40000000000 */
[C---:B------:R-:W-:Y:S01]  /*1fb0*/  IADD3 R224, R228.reuse, 0xdd, RZ ;  /* 0x000000dde4e07810 */ /* 0x040fe20007ffe0ff */
[C---:B------:R-:W-:Y:S01]  /*1fc0*/  IMAD R13, R7.reuse, R5, R16 ;  /* 0x00000005070d7224 */ /* 0x040fe200078e0210 */
[C---:B------:R-:W-:Y:S01]  /*1fd0*/  IADD3 R16, R228.reuse, 0x42, RZ ;  /* 0x00000042e4107810 */ /* 0x040fe20007ffe0ff */
[C---:B------:R-:W-:Y:S01]  /*1fe0*/  IMAD R83, R7.reuse, R3, R6 ;  /* 0x0000000307537224 */ /* 0x040fe200078e0206 */
[----:B------:R-:W-:Y:S01]  /*1ff0*/  IABS R6, R17 ;  /* 0x0000001100067213 */ /* 0x000fe20000000000 */
[----:B------:R-:W-:Y:S01]  /*2000*/  IMAD.MOV R0, RZ, RZ, -R0 ;  /* 0x000000ffff007224 */ /* 0x000fe200078e0a00 */
[C---:B--2---:R-:W-:Y:S01]  /*2010*/  IADD3 R17, R228.reuse, 0x47, RZ ;  /* 0x00000047e4117810 */ /* 0x044fe20007ffe0ff */
[----:B------:R-:W-:Y:S01]  /*2020*/  IMAD.MOV R4, RZ, RZ, -R4 ;  /* 0x000000ffff047224 */ /* 0x000fe200078e0a04 */
[----:B------:R1:W-:Y:S01]  /*2030*/  STL [R1+0x2b00], R16 ;  /* 0x002b001001007387 */ /* 0x0003e20000100800 */
[C---:B------:R-:W-:Y:S01]  /*2040*/  IMAD R74, R7.reuse, R0, R74 ;  /* 0x00000000074a7224 */ /* 0x040fe200078e024a */
[C---:B------:R-:W-:Y:S01]  /*2050*/  IADD3 R225, R228.reuse, 0xe0, RZ ;  /* 0x000000e0e4e17810 */ /* 0x040fe20007ffe0ff */
[C---:B------:R-:W-:Y:S01]  /*2060*/  IMAD R84, R7.reuse, R2, R84 ;  /* 0x0000000207547224 */ /* 0x040fe200078e0254 */
[----:B------:R2:W-:Y:S01]  /*2070*/  STL [R1+0x2b08], R15 ;  /* 0x002b080f01007387 */ /* 0x0005e20000100800 */
[----:B------:R-:W-:Y:S01]  /*2080*/  IMAD R85, R7, R4, R14 ;  /* 0x0000000407557224 */ /* 0x000fe200078e020e */
[----:B------:R-:W-:Y:S01]  /*2090*/  IABS R14, R16 ;  /* 0x00000010000e7213 */ /* 0x000fe20000000000 */
[----:B------:R-:W-:Y:S01]  /*20a0*/  IMAD.HI.U32 R0, R249, R78, RZ ;  /* 0x0000004ef9007227 */ /* 0x000fe200078e00ff */
[----:B------:R3:W-:Y:S01]  /*20b0*/  STL [R1+0x2b0c], R9 ;  /* 0x002b0c0901007387 */ /* 0x0007e20000100800 */
[----:B------:R-:W-:-:S02]  /*20c0*/  IADD3 R227, R228, 0xe1, RZ ;  /* 0x000000e1e4e37810 */ /* 0x000fc40007ffe0ff */
[C---:B------:R-:W-:Y:S01]  /*20d0*/  IMAD.HI.U32 R2, R249.reuse, R6, RZ ;  /* 0x00000006f9027227 */ /* 0x040fe200078e00ff */
[----:B-1----:R-:W-:Y:S01]  /*20e0*/  IABS R16, R15 ;  /* 0x0000000f00107213 */ /* 0x002fe20000000000 */
[----:B------:R1:W-:Y:S01]  /*20f0*/  STL [R1+0x2b14], R19 ;  /* 0x002b141301007387 */ /* 0x0003e20000100800 */
[C---:B--2---:R-:W-:Y:S01]  /*2100*/  IADD3 R15, R228.reuse, 0x48, RZ ;  /* 0x00000048e40f7810 */ /* 0x044fe20007ffe0ff */
[----:B------:R-:W-:Y:S02]  /*2110*/  IMAD.MOV R0, RZ, RZ, -R0 ;  /* 0x000000ffff007224 */ /* 0x000fe400078e0a00 */
[----:B------:R-:W-:Y:S01]  /*2120*/  IMAD.MOV R2, RZ, RZ, -R2 ;  /* 0x000000ffff027224 */ /* 0x000fe200078e0a02 */
[----:B---3--:R-:W-:Y:S01]  /*2130*/  IADD3 R9, R228, 0x49, RZ ;  /* 0x00000049e4097810 */ /* 0x008fe20007ffe0ff */
[----:B------:R-:W-:Y:S01]  /*2140*/  IMAD.HI.U32 R4, R249, R16, RZ ;  /* 0x00000010f9047227 */ /* 0x000fe200078e00ff */
[----:B------:R2:W-:Y:S01]  /*2150*/  STL [R1+0x2b18], R18 ;  /* 0x002b181201007387 */ /* 0x0005e20000100800 */
[----:B------:R-:W-:-:S02]  /*2160*/  IABS R94, R15 ;  /* 0x0000000f005e7213 */ /* 0x000fc40000000000 */
[C---:B------:R-:W-:Y:S01]  /*2170*/  IMAD R78, R7.reuse, R0, R78 ;  /* 0x00000000074e7224 */ /* 0x040fe200078e024e */
[C---:B-1----:R-:W-:Y:S01]  /*2180*/  IADD3 R19, R228.reuse, 0x4a, RZ ;  /* 0x0000004ae4137810 */ /* 0x042fe20007ffe0ff */
[----:B------:R-:W-:Y:S01]  /*2190*/  IMAD R87, R7, R2, R6 ;  /* 0x0000000207577224 */ /* 0x000fe200078e0206 */
[----:B------:R-:W-:Y:S01]  /*21a0*/  IABS R6, R18 ;  /* 0x0000001200067213 */ /* 0x000fe20000000000 */
[C---:B------:R-:W-:Y:S01]  /*21b0*/  IMAD.HI.U32 R0, R249.reuse, R82, RZ ;  /* 0x00000052f9007227 */ /* 0x040fe200078e00ff */
[----:B------:R1:W-:Y:S01]  /*21c0*/  STL [R1+0x2b1c], R17 ;  /* 0x002b1c1101007387 */ /* 0x0003e20000100800 */
[----:B------:R-:W-:Y:S02]  /*21d0*/  IABS R96, R9 ;  /* 0x0000000900607213 */ /* 0x000fe40000000000 */
[----:B------:R-:W-:Y:S01]  /*21e0*/  IMAD.MOV R4, RZ, RZ, -R4 ;  /* 0x000000ffff047224 */ /* 0x000fe200078e0a04 */
[C---:B--2---:R-:W-:Y:S01]  /*21f0*/  IADD3 R18, R228.reuse, 0x4b, RZ ;  /* 0x0000004be4127810 */ /* 0x044fe20007ffe0ff */
[C---:B------:R-:W-:Y:S01]  /*2200*/  IMAD.HI.U32 R3, R249.reuse, R14, RZ ;  /* 0x0000000ef9037227 */ /* 0x040fe200078e00ff */
[----:B------:R2:W-:Y:S03]  /*2210*/  STL [R1+0x2b24], R15 ;  /* 0x002b240f01007387 */ /* 0x0005e60000100800 */
[----:B------:R-:W-:Y:S01]  /*2220*/  IMAD.HI.U32 R5, R249, R86, RZ ;  /* 0x00000056f9057227 */ /* 0x000fe200078e00ff */
[----:B------:R3:W-:Y:S03]  /*2230*/  STL [R1+0x2b28], R9 ;  /* 0x002b280901007387 */ /* 0x0007e60000100800 */
[----:B------:R-:W-:Y:S01]  /*2240*/  IMAD.MOV R0, RZ, RZ, -R0 ;  /* 0x000000ffff007224 */ /* 0x000fe200078e0a00 */
[----:B------:R-:W-:Y:S01]  /*2250*/  STL [R1+0x2b2c], R19 ;  /* 0x002b2c1301007387 */ /* 0x000fe20000100800 */
[----:B------:R-:W-:Y:S01]  /*2260*/  IMAD R89, R7, R4, R16 ;  /* 0x0000000407597224 */ /* 0x000fe200078e0210 */
[----:B------:R-:W-:Y:S01]  /*2270*/  IABS R16, R17 ;  /* 0x0000001100107213 */ /* 0x000fe20000000000 */
[----:B------:R-:W-:Y:S01]  /*2280*/  IMAD.HI.U32 R2, R249, R6, RZ ;  /* 0x00000006f9027227 */ /* 0x000fe200078e00ff */
[C---:B-1----:R-:W-:Y:S01]  /*2290*/  IADD3 R17, R228.reuse, 0x4c, RZ ;  /* 0x0000004ce4117810 */ /* 0x042fe20007ffe0ff */
[----:B------:R-:W-:Y:S01]  /*22a0*/  STL [R1+0x2b30], R18 ;  /* 0x002b301201007387 */ /* 0x000fe20000100800 */
[C---:B--2---:R-:W-:Y:S01]  /*22b0*/  IADD3 R15, R228.reuse, 0x4d, RZ ;  /* 0x0000004de40f7810 */ /* 0x044fe20007ffe0ff */
[----:B------:R-:W-:Y:S01]  /*22c0*/  IMAD.MOV R3, RZ, RZ, -R3 ;  /* 0x000000ffff037224 */ /* 0x000fe200078e0a03 */
[----:B---3--:R-:W-:Y:S01]  /*22d0*/  IADD3 R9, R228, 0x4e, RZ ;  /* 0x0000004ee4097810 */ /* 0x008fe20007ffe0ff */
[----:B------:R-:W-:Y:S01]  /*22e0*/  IMAD.MOV R5, RZ, RZ, -R5 ;  /* 0x000000ffff057224 */ /* 0x000fe200078e0a05 */
[----:B------:R-:W-:Y:S01]  /*22f0*/  IABS R98, R15 ;  /* 0x0000000f00627213 */ /* 0x000fe20000000000 */
[----:B------:R-:W-:Y:S01]  /*2300*/  IMAD R82, R7, R0, R82 ;  /* 0x0000000007527224 */ /* 0x000fe200078e0252 */
[----:B------:R-:W-:Y:S01]  /*2310*/  STL [R1+0x2b38], R17 ;  /* 0x002b381101007387 */ /* 0x000fe20000100800 */
[----:B------:R-:W-:Y:S01]  /*2320*/  IMAD.HI.U32 R0, R249, R88, RZ ;  /* 0x00000058f9007227 */ /* 0x000fe200078e00ff */
[----:B------:R-:W-:-:S02]  /*2330*/  IABS R100, R9 ;  /* 0x0000000900647213 */ /* 0x000fc40000000000 */
[----:B------:R1:W-:Y:S01]  /*2340*/  STL [R1+0x2b3c], R15 ;  /* 0x002b3c0f01007387 */ /* 0x0003e20000100800 */
[----:B------:R-:W-:Y:S01]  /*2350*/  IMAD.MOV R2, RZ, RZ, -R2 ;  /* 0x000000ffff027224 */ /* 0x000fe200078e0a02 */
[----:B------:R-:W-:Y:S01]  /*2360*/  IADD3 R0, -R0, RZ, RZ ;  /* 0x000000ff00007210 */ /* 0x000fe20007ffe1ff */
[----:B------:R-:W-:Y:S01]  /*2370*/  IMAD R14, R7, R3, R14 ;  /* 0x00000003070e7224 */ /* 0x000fe200078e020e */
[----:B------:R2:W-:Y:S01]  /*2380*/  STL [R1+0x2b40], R9 ;  /* 0x002b400901007387 */ /* 0x0005e20000100800 */
[----:B------:R-:W-:-:S03]  /*2390*/  IMAD.HI.U32 R3, R249, R16, RZ ;  /* 0x00000010f9037227 */ /* 0x000fc600078e00ff */
[----:B------:R-:W-:Y:S01]  /*23a0*/  STL [R1+0x2b50], R20 ;  /* 0x002b501401007387 */ /* 0x000fe20000100800 */
[----:B------:R-:W-:Y:S01]  /*23b0*/  IMAD R86, R7, R5, R86 ;  /* 0x0000000507567224 */ /* 0x000fe200078e0256 */
[C---:B-1----:R-:W-:Y:S01]  /*23c0*/  IADD3 R15, R228.reuse, 0x52, RZ ;  /* 0x00000052e40f7810 */ /* 0x042fe20007ffe0ff */
[----:B------:R-:W-:Y:S01]  /*23d0*/  IMAD.HI.U32 R5, R249, R90, RZ ;  /* 0x0000005af9057227 */ /* 0x000fe200078e00ff */
[----:B--2---:R-:W-:-:S03]  /*23e0*/  IADD3 R9, R228, 0x53, RZ ;  /* 0x00000053e4097810 */ /* 0x004fc60007ffe0ff */
[----:B------:R-:W-:Y:S01]  /*23f0*/  IMAD R91, R7, R2, R6 ;  /* 0x00000002075b7224 */ /* 0x000fe200078e0206 */
[----:B------:R-:W-:Y:S01]  /*2400*/  IABS R6, R18 ;  /* 0x0000001200067213 */ /* 0x000fe20000000000 */
[----:B------:R-:W-:Y:S01]  /*2410*/  IMAD.MOV R3, RZ, RZ, -R3 ;  /* 0x000000ffff037224 */ /* 0x000fe200078e0a03 */
[----:B------:R-:W-:Y:S01]  /*2420*/  IABS R18, R17 ;  /* 0x0000001100127213 */ /* 0x000fe20000000000 */
[----:B------:R-:W-:Y:S01]  /*2430*/  IMAD.HI.U32 R4, R249, R94, RZ ;  /* 0x0000005ef9047227 */ /* 0x000fe200078e00ff */
[----:B------:R-:W-:Y:S02]  /*2440*/  IADD3 R5, -R5, RZ, RZ ;  /* 0x000000ff05057210 */ /* 0x000fe40007ffe1ff */
[----:B------:R-:W-:Y:S01]  /*2450*/  IADD3 R17, R228, 0x51, RZ ;  /* 0x00000051e4117810 */ /* 0x000fe20007ffe0ff */
[C---:B------:R-:W-:Y:S01]  /*2460*/  IMAD R88, R7.reuse, R0, R88 ;  /* 0x0000000007587224 */ /* 0x040fe200078e0258 */
[----:B------:R-:W-:Y:S01]  /*2470*/  IADD3 R4, -R4, RZ, RZ ;  /* 0x000000ff04047210 */ /* 0x000fe20007ffe1ff */
[----:B------:R-:W-:Y:S01]  /*2480*/  IMAD R93, R7, R3, R16 ;  /* 0x00000003075d7224 */ /* 0x000fe200078e0210 */
[----:B------:R-:W-:Y:S01]  /*2490*/  IABS R16, R19 ;  /* 0x0000001300107213 */ /* 0x000fe20000000000 */
[----:B------:R-:W-:Y:S01]  /*24a0*/  IMAD.HI.U32 R0, R249, R92, RZ ;  /* 0x0000005cf9007227 */ /* 0x000fe200078e00ff */
[----:B------:R-:W-:-:S02]  /*24b0*/  IADD3 R19, R228, 0x50, RZ ;  /* 0x00000050e4137810 */ /* 0x000fc40007ffe0ff */
[----:B------:R-:W-:Y:S01]  /*24c0*/  IABS R104, R9 ;  /* 0x0000000900687213 */ /* 0x000fe20000000000 */
[C---:B------:R-:W-:Y:S01]  /*24d0*/  IMAD.HI.U32 R3, R249.reuse, R18, RZ ;  /* 0x00000012f9037227 */ /* 0x040fe200078e00ff */
[----:B------:R-:W-:Y:S01]  /*24e0*/  IABS R102, R17 ;  /* 0x0000001100667213 */ /* 0x000fe20000000000 */
[----:B------:R-:W-:Y:S02]  /*24f0*/  STL [R1+0x2b54], R19 ;  /* 0x002b541301007387 */ /* 0x000fe40000100800 */
[----:B------:R-:W-:Y:S01]  /*2500*/  IMAD.HI.U32 R2, R249, R6, RZ ;  /* 0x00000006f9027227 */ /* 0x000fe200078e00ff */
[----:B------:R-:W-:Y:S01]  /*2510*/  IADD3 R3, -R3, RZ, RZ ;  /* 0x000000ff03037210 */ /* 0x000fe20007ffe1ff */
[----:B------:R1:W-:Y:S02]  /*2520*/  STL [R1+0x2b58], R17 ;  /* 0x002b581101007387 */ /* 0x0003e40000100800 */
[----:B------:R-:W-:Y:S02]  /*2530*/  IMAD R90, R7, R5, R90 ;  /* 0x00000005075a7224 */ /* 0x000fe400078e025a */
[----:B------:R-:W-:Y:S01]  /*2540*/  IMAD.HI.U32 R5, R249, R96, RZ ;  /* 0x00000060f9057227 */ /* 0x000fe200078e00ff */
[----:B------:R-:W-:Y:S03]  /*2550*/  STL [R1+0x2b64], R15 ;  /* 0x002b640f01007387 */ /* 0x000fe60000100800 */
[----:B------:R-:W-:Y:S01]  /*2560*/  IMAD.MOV R0, RZ, RZ, -R0 ;  /* 0x000000ffff007224 */ /* 0x000fe200078e0a00 */
[----:B------:R2:W-:Y:S01]  /*2570*/  STL [R1+0x2b68], R9 ;  /* 0x002b680901007387 */ /* 0x0005e20000100800 */
[----:B------:R-:W-:Y:S01]  /*2580*/  IMAD.MOV R2, RZ, RZ, -R2 ;  /* 0x000000ffff027224 */ /* 0x000fe200078e0a02 */
[C---:B-1----:R-:W-:Y:S01]  /*2590*/  IADD3 R17, R228.reuse, 0x57, RZ ;  /* 0x00000057e4117810 */ /* 0x042fe20007ffe0ff */
[C---:B------:R-:W-:Y:S01]  /*25a0*/  IMAD R94, R7.reuse, R4, R94 ;  /* 0x00000004075e7224 */ /* 0x040fe200078e025e */
[----:B------:R-:W-:Y:S01]  /*25b0*/  STL [R1+0x2b74], R22 ;  /* 0x002b741601007387 */ /* 0x000fe20000100800 */
[----:B------:R-:W-:Y:S01]  /*25c0*/  IMAD.MOV R5, RZ, RZ, -R5 ;  /* 0x000000ffff057224 */ /* 0x000fe200078e0a05 */
[----:B------:R-:W-:Y:S01]  /*25d0*/  IABS R108, R17 ;  /* 0x00000011006c7213 */ /* 0x000fe20000000000 */
[----:B------:R-:W-:Y:S01]  /*25e0*/  IMAD R92, R7, R0, R92 ;  /* 0x00000000075c7224 */ /* 0x000fe200078e025c */
[----:B------:R-:W-:Y:S01]  /*25f0*/  STL [R1+0x2b7c], R21 ;  /* 0x002b7c1501007387 */ /* 0x000fe20000100800 */
[----:B------:R-:W-:Y:S01]  /*2600*/  IMAD.HI.U32 R4, R249, R98, RZ ;  /* 0x00000062f9047227 */ /* 0x000fe200078e00ff */
[----:B--2---:R-:W-:-:S03]  /*2610*/  IADD3 R9, R228, 0x58, RZ ;  /* 0x00000058e4097810 */ /* 0x004fc60007ffe0ff */
[----:B------:R-:W-:-:S04]  /*2620*/  IMAD.HI.U32 R0, R249, R16, RZ ;  /* 0x00000010f9007227 */ /* 0x000fc800078e00ff */
[C---:B------:R-:W-:Y:S01]  /*2630*/  IMAD R95, R7.reuse, R2, R6 ;  /* 0x00000002075f7224 */ /* 0x040fe200078e0206 */
[----:B------:R-:W-:Y:S01]  /*2640*/  IABS R6, R20 ;  /* 0x0000001400067213 */ /* 0x000fe20000000000 */
[C---:B------:R-:W-:Y:S01]  /*2650*/  IMAD R97, R7.reuse, R3, R18 ;  /* 0x0000000307617224 */ /* 0x040fe200078e0212 */
[----:B------:R-:W-:Y:S01]  /*2660*/  IABS R18, R19 ;  /* 0x0000001300127213 */ /* 0x000fe20000000000 */
[----:B------:R-:W-:Y:S01]  /*2670*/  IMAD R96, R7, R5, R96 ;  /* 0x0000000507607224 */ /* 0x000fe200078e0260 */
[----:B------:R-:W-:Y:S01]  /*2680*/  IABS R20, R15 ;  /* 0x0000000f00147213 */ /* 0x000fe20000000000 */
[----:B------:R-:W-:Y:S01]  /*2690*/  IMAD.MOV R4, RZ, RZ, -R4 ;  /* 0x000000ffff047224 */ /* 0x000fe200078e0a04 */
[----:B------:R-:W-:Y:S01]  /*26a0*/  IADD3 R19, R228, 0x56, RZ ;  /* 0x00000056e4137810 */ /* 0x000fe20007ffe0ff */
[----:B------:R-:W-:-:S03]  /*26b0*/  IMAD.HI.U32 R5, R249, R100, RZ ;  /* 0x00000064f9057227 */ /* 0x000fc600078e00ff */
[----:B------:R-:W-:Y:S01]  /*26c0*/  IABS R106, R19 ;  /* 0x00000013006a7213 */ /* 0x000fe20000000000 */
[----:B------:R-:W-:Y:S01]  /*26d0*/  IMAD.MOV R0, RZ, RZ, -R0 ;  /* 0x000000ffff007224 */ /* 0x000fe200078e0a00 */
[----:B------:R1:W-:Y:S01]  /*26e0*/  STL [R1+0x2b80], R19 ;  /* 0x002b801301007387 */ /* 0x0003e20000100800 */
[----:B------:R-:W-:Y:S02]  /*26f0*/  IMAD R98, R7, R4, R98 ;  /* 0x0000000407627224 */ /* 0x000fe400078e0262 */
[----:B------:R-:W-:Y:S01]  /*2700*/  IMAD.HI.U32 R2, R249, R18, RZ ;  /* 0x00000012f9027227 */ /* 0x000fe200078e00ff */
[----:B------:R2:W-:Y:S03]  /*2710*/  STL [R1+0x2b8c], R17 ;  /* 0x002b8c1101007387 */ /* 0x0005e60000100800 */
[----:B------:R-:W-:Y:S01]  /*2720*/  IMAD.MOV R5, RZ, RZ, -R5 ;  /* 0x000000ffff057224 */ /* 0x000fe200078e0a05 */
[----:B------:R-:W-:Y:S01]  /*2730*/  IADD3 R2, -R2, RZ, RZ ;  /* 0x000000ff02027210 */ /* 0x000fe20007ffe1ff */
[----:B------:R-:W-:Y:S01]  /*2740*/  IMAD R16, R7, R0, R16 ;  /* 0x0000000007107224 */ /* 0x000fe200078e0210 */
[----:B------:R3:W-:Y:S01]  /*2750*/  STL [R1+0x2b90], R9 ;  /* 0x002b900901007387 */ /* 0x0007e20000100800 */
[----:B------:R-:W-:Y:S01]  /*2760*/  IMAD.HI.U32 R4, R249, R20, RZ ;  /* 0x00000014f9047227 */ /* 0x000fe200078e00ff */
[----:B-1----:R-:W-:-:S02]  /*2770*/  IADD3 R19, R228, 0x5b, RZ ;  /* 0x0000005be4137810 */ /* 0x002fc40007ffe0ff */
[----:B--2---:R-:W-:Y:S01]  /*2780*/  IADD3 R17, R228, 0x5c, RZ ;  /* 0x0000005ce4117810 */ /* 0x004fe20007ffe0ff */
[----:B------:R-:W-:Y:S01]  /*2790*/  IMAD.HI.U32 R0, R249, R6, RZ ;  /* 0x00000006f9007227 */ /* 0x000fe200078e00ff */
[----:B------:R-:W-:Y:S02]  /*27a0*/  IABS R110, R19 ;  /* 0x00000013006e7213 */ /* 0x000fe40000000000 */
[----:B------:R-:W-:Y:S01]  /*27b0*/  IABS R112, R17 ;  /* 0x0000001100707213 */ /* 0x000fe20000000000 */
[----:B------:R-:W-:Y:S02]  /*27c0*/  IMAD R100, R7, R5, R100 ;  /* 0x0000000507647224 */ /* 0x000fe400078e0264 */
[----:B------:R-:W-:Y:S02]  /*27d0*/  IMAD.MOV R4, RZ, RZ, -R4 ;  /* 0x000000ffff047224 */ /* 0x000fe400078e0a04 */
[----:B------:R-:W-:-:S04]  /*27e0*/  IMAD.HI.U32 R5, R249, R104, RZ ;  /* 0x00000068f9057227 */ /* 0x000fc800078e00ff */
[----:B------:R-:W-:Y:S02]  /*27f0*/  IMAD.MOV R0, RZ, RZ, -R0 ;  /* 0x000000ffff007224 */ /* 0x000fe400078e0a00 */
[C---:B------:R-:W-:Y:S01]  /*2800*/  IMAD R15, R7.reuse, R4, R20 ;  /* 0x00000004070f7224 */ /* 0x040fe200078e0214 */
[----:B------:R-:W-:Y:S01]  /*2810*/  IABS R20, R9 ;  /* 0x0000000900147213 */ /* 0x000fe20000000000 */
[----:B------:R-:W-:Y:S01]  /*2820*/  IMAD.MOV R5, RZ, RZ, -R5 ;  /* 0x000000ffff057224 */ /* 0x000fe200078e0a05 */
[C---:B---3--:R-:W-:Y:S01]  /*2830*/  IADD3 R9, R228.reuse, 0x5d, RZ ;  /* 0x0000005de4097810 */ /* 0x048fe20007ffe0ff */
[C---:B------:R-:W-:Y:S01]  /*2840*/  IMAD R99, R7.reuse, R0, R6 ;  /* 0x0000000007637224 */ /* 0x040fe200078e0206 */
[----:B------:R-:W-:Y:S01]  /*2850*/  IABS R6, R22 ;  /* 0x0000001600067213 */ /* 0x000fe20000000000 */
[C---:B------:R-:W-:Y:S01]  /*2860*/  IMAD R101, R7.reuse, R2, R18 ;  /* 0x0000000207657224 */ /* 0x040fe200078e0212 */
[----:B------:R-:W-:Y:S01]  /*2870*/  IABS R18, R21 ;  /* 0x0000001500127213 */ /* 0x000fe20000000000 */
[----:B------:R-:W-:Y:S01]  /*2880*/  IMAD R104, R7, R5, R104 ;  /* 0x0000000507687224 */ /* 0x000fe200078e0268 */
[C---:B------:R-:W-:Y:S01]  /*2890*/  IADD3 R21, R228.reuse, 0x5a, RZ ;  /* 0x0000005ae4157810 */ /* 0x040fe20007ffe0ff */
[----:B------:R-:W-:Y:S01]  /*28a0*/  IMAD.HI.U32 R5, R249, R20, RZ ;  /* 0x00000014f9057227 */ /* 0x000fe200078e00ff */
[----:B------:R-:W-:-:S03]  /*28b0*/  IADD3 R22, R228, 0x59, RZ ;  /* 0x00000059e4167810 */ /* 0x000fc60007ffe0ff */
[----:B------:R-:W-:Y:S01]  /*28c0*/  IMAD.HI.U32 R0, R249, R6, RZ ;  /* 0x00000006f9007227 */ /* 0x000fe200078e00ff */
[----:B------:R-:W-:Y:S01]  /*28d0*/  IADD3 R5, -R5, RZ, RZ ;  /* 0x000000ff05057210 */ /* 0x000fe20007ffe1ff */
[----:B------:R-:W-:Y:S02]  /*28e0*/  STL [R1+0x2ba0], R22 ;  /* 0x002ba01601007387 */ /* 0x000fe40000100800 */
[C---:B------:R-:W-:Y:S01]  /*28f0*/  IMAD.HI.U32 R2, R249.reuse, R18, RZ ;  /* 0x00000012f9027227 */ /* 0x040fe200078e00ff */
[----:B------:R-:W-:Y:S01]  /*2900*/  IADD3 R0, -R0, RZ, RZ ;  /* 0x000000ff00007210 */ /* 0x000fe20007ffe1ff */
[----:B------:R-:W-:Y:S02]  /*2910*/  STL [R1+0x2ba4], R21 ;  /* 0x002ba41501007387 */ /* 0x000fe40000100800 */
[----:B------:R-:W-:Y:S02]  /*2920*/  IMAD.MOV R2, RZ, RZ, -R2 ;  /* 0x000000ffff027224 */ /* 0x000fe400078e0a02 */
[----:B------:R-:W-:Y:S01]  /*2930*/  IMAD.HI.U32 R4, R249, R108, RZ ;  /* 0x0000006cf9047227 */ /* 0x000fe200078e00ff */
[----:B------:R1:W-:Y:S03]  /*2940*/  STL [R1+0x2ba8], R19 ;  /* 0x002ba81301007387 */ /* 0x0003e60000100800 */
[C---:B------:R-:W-:Y:S01]  /*2950*/  IMAD R105, R7.reuse, R2, R18 ;  /* 0x0000000207697224 */ /* 0x040fe200078e0212 */
[----:B------:R-:W-:Y:S01]  /*2960*/  IABS R18, R21 ;  /* 0x0000001500127213 */ /* 0x000fe20000000000 */
[C---:B------:R-:W-:Y:S01]  /*2970*/  IMAD R107, R7.reuse, R5, R20 ;  /* 0x00000005076b7224 */ /* 0x040fe200078e0214 */
[----:B------:R-:W-:Y:S01]  /*2980*/  IABS R20, R9 ;  /* 0x0000000900147213 */ /* 0x000fe20000000000 */
[----:B------:R-:W-:Y:S01]  /*2990*/  IMAD R103, R7, R0, R6 ;  /* 0x0000000007677224 */ /* 0x000fe200078e0206 */
[----:B------:R-:W-:Y:S01]  /*29a0*/  IABS R6, R22 ;  /* 0x0000001600067213 */ /* 0x000fe20000000000 */
[----:B------:R-:W-:Y:S01]  /*29b0*/  IMAD.MOV R4, RZ, RZ, -R4 ;  /* 0x000000ffff047224 */ /* 0x000fe200078e0a04 */
[----:B------:R-:W-:Y:S01]  /*29c0*/  STL [R1+0x2bbc], R17 ;  /* 0x002bbc1101007387 */ /* 0x000fe20000100800 */
[----:B------:R-:W-:Y:S01]  /*29d0*/  IMAD.HI.U32 R2, R249, R18, RZ ;  /* 0x00000012f9027227 */ /* 0x000fe200078e00ff */
[----:B-1----:R-:W-:-:S02]  /*29e0*/  IADD3 R19, R228, 0x61, RZ ;  /* 0x00000061e4137810 */ /* 0x002fc40007ffe0ff */
[----:B------:R1:W-:Y:S01]  /*29f0*/  STL [R1+0x2bc0], R9 ;  /* 0x002bc00901007387 */ /* 0x0003e20000100800 */
[----:B------:R-:W-:Y:S01]  /*2a00*/  IMAD.HI.U32 R5, R249, R20, RZ ;  /* 0x00000014f9057227 */ /* 0x000fe200078e00ff */
[C---:B------:R-:W-:Y:S02]  /*2a10*/  IADD3 R22, R228.reuse, 0x5f, RZ ;  /* 0x0000005fe4167810 */ /* 0x040fe40007ffe0ff */
[C---:B------:R-:W-:Y:S01]  /*2a20*/  IADD3 R21, R228.reuse, 0x60, RZ ;  /* 0x00000060e4157810 */ /* 0x040fe20007ffe0ff */
[----:B------:R-:W-:Y:S01]  /*2a30*/  IMAD R108, R7, R4, R108 ;  /* 0x00000004076c7224 */ /* 0x000fe200078e026c */
[----:B------:R-:W-:Y:S01]  /*2a40*/  STL [R1+0x2bc8], R23 ;  /* 0x002bc81701007387 */ /* 0x000fe20000100800 */
[C---:B------:R-:W-:Y:S01]  /*2a50*/  IMAD.HI.U32 R0, R249.reuse, R6, RZ ;  /* 0x00000006f9007227 */ /* 0x040fe200078e00ff */
[----:B------:R-:W-:Y:S02]  /*2a60*/  IABS R114, R22 ;  /* 0x0000001600727213 */ /* 0x000fe40000000000 */
[----:B-1----:R-:W-:Y:S01]  /*2a70*/  IADD3 R9, R228, 0x62, RZ ;  /* 0x00000062e4097810 */ /* 0x002fe20007ffe0ff */
[----:B------:R-:W-:Y:S01]  /*2a80*/  IMAD.HI.U32 R4, R249, R112, RZ ;  /* 0x00000070f9047227 */ /* 0x000fe200078e00ff */
[----:B------:R1:W-:Y:S01]  /*2a90*/  STL [R1+0x2bcc], R22 ;  /* 0x002bcc1601007387 */ /* 0x0003e20000100800 */
[----:B------:R-:W-:-:S02]  /*2aa0*/  IABS R116, R21 ;  /* 0x0000001500747213 */ /* 0x000fc40000000000 */
[----:B------:R-:W-:Y:S01]  /*2ab0*/  IMAD.MOV R2, RZ, RZ, -R2 ;  /* 0x000000ffff027224 */ /* 0x000fe200078e0a02 */
[----:B------:R-:W-:Y:S01]  /*2ac0*/  IADD3 R4, -R4, RZ, RZ ;  /* 0x000000ff04047210 */ /* 0x000fe20007ffe1ff */
[----:B------:R-:W-:Y:S01]  /*2ad0*/  IMAD.MOV R5, RZ, RZ, -R5 ;  /* 0x000000ffff057224 */ /* 0x000fe200078e0a05 */
[----:B------:R2:W-:Y:S01]  /*2ae0*/  STL [R1+0x2bd0], R21 ;  /* 0x002bd01501007387 */ /* 0x0005e20000100800 */
[----:B------:R-:W-:Y:S02]  /*2af0*/  IMAD.MOV R0, RZ, RZ, -R0 ;  /* 0x000000ffff007224 */ /* 0x000fe400078e0a00 */
[----:B------:R-:W-:Y:S01]  /*2b00*/  IMAD.HI.U32 R3, R249, R102, RZ ;  /* 0x00000066f9037227 */ /* 0x000fe200078e00ff */
[----:B------:R3:W-:Y:S01]  /*2b10*/  STL [R1+0x2be4], R19 ;  /* 0x002be41301007387 */ /* 0x0007e20000100800 */
[C---:B-1----:R-:W-:Y:S02]  /*2b20*/  IADD3 R22, R228.reuse, 0x64, RZ ;  /* 0x00000064e4167810 */ /* 0x042fe40007ffe0ff */
[C---:B------:R-:W-:Y:S01]  /*2b30*/  IMAD R17, R7.reuse, R2, R18 ;  /* 0x0000000207117224 */ /* 0x040fe200078e0212 */
[----:B------:R-:W-:Y:S01]  /*2b40*/  IABS R18, R19 ;  /* 0x0000001300127213 */ /* 0x000fe20000000000 */
[C---:B------:R-:W-:Y:S01]  /*2b50*/  IMAD R111, R7.reuse, R5, R20 ;  /* 0x00000005076f7224 */ /* 0x040fe200078e0214 */
[----:B------:R-:W-:Y:S01]  /*2b60*/  IABS R20, R9 ;  /* 0x0000000900147213 */ /* 0x000fe20000000000 */
[C---:B------:R-:W-:Y:S01]  /*2b70*/  IMAD R109, R7.reuse, R0, R6 ;  /* 0x00000000076d7224 */ /* 0x040fe200078e0206 */
[----:B------:R-:W-:Y:S01]  /*2b80*/  IABS R6, R23 ;  /* 0x0000001700067213 */ /* 0x000fe20000000000 */
[----:B------:R-:W-:Y:S01]  /*2b90*/  IMAD.MOV R3, RZ, RZ, -R3 ;  /* 0x000000ffff037224 */ /* 0x000fe200078e0a03 */
[----:B------:R-:W-:Y:S01]  /*2ba0*/  IADD3 R23, R228, 0x63, RZ ;  /* 0x00000063e4177810 */ /* 0x000fe20007ffe0ff */
[----:B------:R-:W-:Y:S01]  /*2bb0*/  IMAD R112, R7, R4, R112 ;  /* 0x0000000407707224 */ /* 0x000fe200078e0270 */
[----:B------:R1:W-:Y:S01]  /*2bc0*/  STL [R1+0x2be8], R9 ;  /* 0x002be80901007387 */ /* 0x0003e20000100800 */
[----:B------:R-:W-:Y:S01]  /*2bd0*/  IMAD.HI.U32 R4, R249, R18, RZ ;  /* 0x00000012f9047227 */ /* 0x000fe200078e00ff */
[----:B------:R-:W-:-:S02]  /*2be0*/  IABS R118, R22 ;  /* 0x0000001600767213 */ /* 0x000fc40000000000 */
[----:B------:R-:W-:Y:S01]  /*2bf0*/  STL [R1+0x2bf0], R23 ;  /* 0x002bf01701007387 */ /* 0x000fe20000100800 */
[----:B------:R-:W-:Y:S01]  /*2c00*/  IMAD R102, R7, R3, R102 ;  /* 0x0000000307667224 */ /* 0x000fe200078e0266 */
[C---:B--2---:R-:W-:Y:S01]  /*2c10*/  IADD3 R21, R228.reuse, 0x65, RZ ;  /* 0x00000065e4157810 */ /* 0x044fe20007ffe0ff */
[C---:B------:R-:W-:Y:S01]  /*2c20*/  IMAD.HI.U32 R5, R249.reuse, R20, RZ ;  /* 0x00000014f9057227 */ /* 0x040fe200078e00ff */
[----:B------:R2:W-:Y:S01]  /*2c30*/  STL [R1+0x2bf4], R22 ;  /* 0x002bf41601007387 */ /* 0x0005e20000100800 */
[C---:B---3--:R-:W-:Y:S02]  /*2c40*/  IADD3 R19, R228.reuse, 0x66, RZ ;  /* 0x00000066e4137810 */ /* 0x048fe40007ffe0ff */
[----:B-1----:R-:W-:Y:S01]  /*2c50*/  IADD3 R9, R228, 0x67, RZ ;  /* 0x00000067e4097810 */ /* 0x002fe20007ffe0ff */
[----:B------:R-:W-:Y:S01]  /*2c60*/  IMAD.HI.U32 R3, R249, R106, RZ ;  /* 0x0000006af9037227 */ /* 0x000fe200078e00ff */
[----:B------:R1:W-:Y:S01]  /*2c70*/  STL [R1+0x2bf8], R21 ;  /* 0x002bf81501007387 */ /* 0x0003e20000100800 */
[----:B------:R-:W-:-:S02]  /*2c80*/  IABS R120, R21 ;  /* 0x0000001500787213 */ /* 0x000fc40000000000 */
[----:B------:R-:W-:Y:S01]  /*2c90*/  IMAD.HI.U32 R0, R249, R6, RZ ;  /* 0x00000006f9007227 */ /* 0x000fe200078e00ff */
[----:B------:R-:W-:Y:S01]  /*2ca0*/  STL [R1+0x2c10], R19 ;  /* 0x002c101301007387 */ /* 0x000fe20000100800 */
[----:B--2---:R-:W-:Y:S02]  /*2cb0*/  IABS R22, R9 ;  /* 0x0000000900167213 */ /* 0x004fe40000000000 */
[----:B------:R-:W-:Y:S01]  /*2cc0*/  IMAD.MOV R4, RZ, RZ, -R4 ;  /* 0x000000ffff047224 */ /* 0x000fe200078e0a04 */
[----:B------:R2:W-:Y:S01]  /*2cd0*/  STL [R1+0x2c14], R9 ;  /* 0x002c140901007387 */ /* 0x0005e20000100800 */
[----:B------:R-:W-:Y:S01]  /*2ce0*/  IMAD.MOV R5, RZ, RZ, -R5 ;  /* 0x000000ffff057224 */ /* 0x000fe200078e0a05 */
[----:B-1----:R-:W-:Y:S01]  /*2cf0*/  IADD3 R21, R228, 0x6a, RZ ;  /* 0x0000006ae4157810 */ /* 0x002fe20007ffe0ff */
[----:B------:R-:W-:Y:S01]  /*2d00*/  IMAD.MOV R3, RZ, RZ, -R3 ;  /* 0x000000ffff037224 */ /* 0x000fe200078e0a03 */
[----:B------:R1:W-:Y:S01]  /*2d10*/  STL [R1+0x2c18], R24 ;  /* 0x002c181801007387 */ /* 0x0003e20000100800 */
[----:B------:R-:W-:-:S02]  /*2d20*/  IMAD.MOV R0, RZ, RZ, -R0 ;  /* 0x000000ffff007224 */ /* 0x000fc400078e0a00 */
[C---:B------:R-:W-:Y:S02]  /*2d30*/  IMAD R115, R7.reuse, R4, R18 ;  /* 0x0000000407737224 */ /* 0x040fe400078e0212 */
[C---:B------:R-:W-:Y:S01]  /*2d40*/  IMAD R18, R7.reuse, R5, R20 ;  /* 0x0000000507127224 */ /* 0x040fe200078e0214 */
[C---:B--2---:R-:W-:Y:S01]  /*2d50*/  IADD3 R9, R228.reuse, 0x6c, RZ ;  /* 0x0000006ce4097810 */ /* 0x044fe20007ffe0ff */
[----:B------:R-:W-:Y:S01]  /*2d60*/  IMAD R106, R7, R3, R106 ;  /* 0x00000003076a7224 */ /* 0x000fe200078e026a */
[----:B------:R-:W-:Y:S01]  /*2d70*/  IABS R20, R19 ;  /* 0x0000001300147213 */ /* 0x000fe20000000000 */
[C---:B------:R-:W-:Y:S01]  /*2d80*/  IMAD.HI.U32 R5, R249.reuse, R22, RZ ;  /* 0x00000016f9057227 */ /* 0x040fe200078e00ff */
[C---:B------:R-:W-:Y:S02]  /*2d90*/  IADD3 R19, R228.reuse, 0x6b, RZ ;  /* 0x0000006be4137810 */ /* 0x040fe40007ffe0ff */
[----:B-1----:R-:W-:Y:S01]  /*2da0*/  IADD3 R24, R228, 0x6d, RZ ;  /* 0x0000006de4187810 */ /* 0x002fe20007ffe0ff */
[----:B------:R-:W-:-:S03]  /*2db0*/  IMAD.HI.U32 R3, R249, R110, RZ ;  /* 0x0000006ef9037227 */ /* 0x000fc600078e00ff */
[----:B------:R-:W-:Y:S01]  /*2dc0*/  IABS R126, R24 ;  /* 0x00000018007e7213 */ /* 0x000fe20000000000 */
[----:B------:R-:W-:Y:S01]  /*2dd0*/  IMAD R113, R7, R0, R6 ;  /* 0x0000000007717224 */ /* 0x000fe200078e0206 */
[----:B------:R-:W-:Y:S01]  /*2de0*/  IABS R6, R23 ;  /* 0x0000001700067213 */ /* 0x000fe20000000000 */
[----:B------:R-:W-:Y:S01]  /*2df0*/  IMAD.MOV R5, RZ, RZ, -R5 ;  /* 0x000000ffff057224 */ /* 0x000fe200078e0a05 */
[----:B------:R-:W-:Y:S01]  /*2e00*/  IADD3 R23, R228, 0x69, RZ ;  /* 0x00000069e4177810 */ /* 0x000fe20007ffe0ff */
[----:B------:R-:W-:Y:S02]  /*2e10*/  IMAD.MOV R3, RZ, RZ, -R3 ;  /* 0x000000ffff037224 */ /* 0x000fe400078e0a03 */
[----:B------:R-:W-:Y:S01]  /*2e20*/  IMAD.HI.U32 R0, R249, R6, RZ ;  /* 0x00000006f9007227 */ /* 0x000fe200078e00ff */
[----:B------:R-:W-:Y:S01]  /*2e30*/  IABS R124, R23 ;  /* 0x00000017007c7213 */ /* 0x000fe20000000000 */
[----:B------:R1:W-:Y:S02]  /*2e40*/  STL [R1+0x2c1c], R23 ;  /* 0x002c1c1701007387 */ /* 0x0003e40000100800 */
[C---:B------:R-:W-:Y:S01]  /*2e50*/  IMAD R121, R7.reuse, R5, R22 ;  /* 0x0000000507797224 */ /* 0x040fe200078e0216 */
[----:B------:R-:W-:Y:S01]  /*2e60*/  IABS R22, R9 ;  /* 0x0000000900167213 */ /* 0x000fe20000000000 */
[----:B------:R-:W-:Y:S01]  /*2e70*/  IMAD R110, R7, R3, R110 ;  /* 0x00000003076e7224 */ /* 0x000fe200078e026e */
[----:B------:R-:W-:Y:S01]  /*2e80*/  STL [R1+0x2c20], R21 ;  /* 0x002c201501007387 */ /* 0x000fe20000100800 */
[----:B------:R-:W-:-:S03]  /*2e90*/  IMAD.HI.U32 R3, R249, R116, RZ ;  /* 0x00000074f9037227 */ /* 0x000fc600078e00ff */
[----:B------:R2:W-:Y:S01]  /*2ea0*/  STL [R1+0x2c38], R19 ;  /* 0x002c381301007387 */ /* 0x0005e20000100800 */
[----:B------:R-:W-:Y:S01]  /*2eb0*/  IMAD.MOV R0, RZ, RZ, -R0 ;  /* 0x000000ffff007224 */ /* 0x000fe200078e0a00 */
[----:B------:R-:W-:Y:S01]  /*2ec0*/  IADD3 R3, -R3, RZ, RZ ;  /* 0x000000ff03037210 */ /* 0x000fe20007ffe1ff */
[C---:B------:R-:W-:Y:S01]  /*2ed0*/  IMAD.HI.U32 R4, R249.reuse, R20, RZ ;  /* 0x00000014f9047227 */ /* 0x040fe200078e00ff */
[C---:B-1----:R-:W-:Y:S01]  /*2ee0*/  IADD3 R23, R228.reuse, 0x6e, RZ ;  /* 0x0000006ee4177810 */ /* 0x042fe20007ffe0ff */
[----:B------:R1:W-:Y:S02]  /*2ef0*/  STL [R1+0x2c3c], R9 ;  /* 0x002c3c0901007387 */ /* 0x0003e40000100800 */
[----:B------:R-:W-:Y:S01]  /*2f00*/  IMAD.HI.U32 R5, R249, R22, RZ ;  /* 0x00000016f9057227 */ /* 0x000fe200078e00ff */
[----:B------:R-:W-:Y:S01]  /*2f10*/  IABS R128, R23 ;  /* 0x0000001700807213 */ /* 0x000fe20000000000 */
[----:B------:R3:W-:Y:S02]  /*2f20*/  STL [R1+0x2c40], R24 ;  /* 0x002c401801007387 */ /* 0x0007e40000100800 */
[----:B------:R-:W-:Y:S01]  /*2f30*/  IMAD R117, R7, R0, R6 ;  /* 0x0000000007757224 */ /* 0x000fe200078e0206 */
[----:B------:R-:W-:Y:S01]  /*2f40*/  IABS R6, R19 ;  /* 0x0000001300067213 */ /* 0x000fe20000000000 */
[----:B------:R-:W-:Y:S01]  /*2f50*/  IMAD.MOV R4, RZ, RZ, -R4 ;  /* 0x000000ffff047224 */ /* 0x000fe200078e0a04 */
[----:B------:R-:W-:Y:S01]  /*2f60*/  IADD3 R5, -R5, RZ, RZ ;  /* 0x000000ff05057210 */ /* 0x000fe20007ffe1ff */
[C---:B------:R-:W-:Y:S01]  /*2f70*/  IMAD R116, R7.reuse, R3, R116 ;  /* 0x0000000307747224 */ /* 0x040fe200078e0274 */
[C---:B--2---:R-:W-:Y:S01]  /*2f80*/  IADD3 R19, R228.reuse, 0x70, RZ ;  /* 0x00000070e4137810 */ /* 0x044fe20007ffe0ff */
[----:B------:R-:W-:Y:S01]  /*2f90*/  IMAD R119, R7, R4, R20 ;  /* 0x0000000407777224 */ /* 0x000fe200078e0214 */
[----:B------:R-:W-:Y:S01]  /*2fa0*/  IABS R20, R21 ;  /* 0x0000001500147213 */ /* 0x000fe20000000000 */
[C---:B------:R-:W-:Y:S01]  /*2fb0*/  IMAD.HI.U32 R3, R249.reuse, R120, RZ ;  /* 0x00000078f9037227 */ /* 0x040fe200078e00ff */
[C---:B------:R-:W-:Y:S01]  /*2fc0*/  IADD3 R21, R228.reuse, 0x6f, RZ ;  /* 0x0000006fe4157810 */ /* 0x040fe20007ffe0ff */
[----:B------:R2:W-:Y:S01]  /*2fd0*/  STL [R1+0x2c44], R23 ;  /* 0x002c441701007387 */ /* 0x0005e20000100800 */
[----:B-1----:R-:W-:Y:S01]  /*2fe0*/  IADD3 R9, R228, 0x71, RZ ;  /* 0x00000071e4097810 */ /* 0x002fe20007ffe0ff */
[----:B------:R-:W-:-:S02]  /*2ff0*/  IMAD.HI.U32 R4, R249, R6, RZ ;  /* 0x00000006f9047227 */ /* 0x000fc400078e00ff */
[----:B------:R1:W-:Y:S01]  /*3000*/  STL [R1+0x2c48], R21 ;  /* 0x002c481501007387 */ /* 0x0003e20000100800 */
[----:B---3--:R-:W-:Y:S01]  /*3010*/  IABS R24, R9 ;  /* 0x0000000900187213 */ /* 0x008fe20000000000 */
[C---:B------:R-:W-:Y:S01]  /*3020*/  IMAD R125, R7.reuse, R5, R22 ;  /* 0x00000005077d7224 */ /* 0x040fe200078e0216 */
[----:B------:R-:W-:Y:S01]  /*3030*/  IABS R22, R19 ;  /* 0x0000001300167213 */ /* 0x000fe20000000000 */
[----:B------:R-:W-:Y:S01]  /*3040*/  IMAD.MOV R3, RZ, RZ, -R3 ;  /* 0x000000ffff037224 */ /* 0x000fe200078e0a03 */
[----:B------:R3:W-:Y:S01]  /*3050*/  STL [R1+0x2c60], R19 ;  /* 0x002c601301007387 */ /* 0x0007e20000100800 */
[----:B------:R-:W-:Y:S01]  /*3060*/  IMAD.MOV R4, RZ, RZ, -R4 ;  /* 0x000000ffff047224 */ /* 0x000fe200078e0a04 */
[C---:B--2---:R-:W-:Y:S01]  /*3070*/  IADD3 R23, R228.reuse, 0x73, RZ ;  /* 0x00000073e4177810 */ /* 0x044fe20007ffe0ff */
[C---:B------:R-:W-:Y:S01]  /*3080*/  IMAD R120, R7.reuse, R3, R120 ;  /* 0x0000000307787224 */ /* 0x040fe200078e0278 */
[----:B------:R2:W-:Y:S01]  /*3090*/  STL [R1+0x2c64], R9 ;  /* 0x002c640901007387 */ /* 0x0005e20000100800 */
[----:B------:R-:W-:Y:S01]  /*30a0*/  IMAD R123, R7, R4, R6 ;  /* 0x00000004077b7224 */ /* 0x000fe200078e0206 */
[----:B------:R-:W-:Y:S01]  /*30b0*/  IABS R6, R21 ;  /* 0x0000001500067213 */ /* 0x000fe20000000000 */
[C---:B------:R-:W-:Y:S01]  /*30c0*/  IMAD.HI.U32 R3, R249.reuse, R20, RZ ;  /* 0x00000014f9037227 */ /* 0x040fe200078e00ff */
[C---:B-1----:R-:W-:Y:S01]  /*30d0*/  IADD3 R21, R228.reuse, 0x74, RZ ;  /* 0x00000074e4157810 */ /* 0x042fe20007ffe0ff */
[----:B------:R-:W-:Y:S01]  /*30e0*/  STL [R1+0x2c68], R25 ;  /* 0x002c681901007387 */ /* 0x000fe20000100800 */
[C---:B---3--:R-:W-:Y:S01]  /*30f0*/  IADD3 R19, R228.reuse, 0x75, RZ ;  /* 0x00000075e4137810 */ /* 0x048fe20007ffe0ff */
[C---:B------:R-:W-:Y:S01]  /*3100*/  IMAD.HI.U32 R4, R249.reuse, R22, RZ ;  /* 0x00000016f9047227 */ /* 0x040fe200078e00ff */
[----:B------:R-:W-:Y:S01]  /*3110*/  IABS R130, R21 ;  /* 0x0000001500827213 */ /* 0x000fe20000000000 */
[----:B------:R1:W-:Y:S01]  /*3120*/  STL [R1+0x2c6c], R23 ;  /* 0x002c6c1701007387 */ /* 0x0003e20000100800 */
[----:B--2---:R-:W-:Y:S01]  /*3130*/  IADD3 R9, R228, 0x76, RZ ;  /* 0x00000076e4097810 */ /* 0x004fe20007ffe0ff */
[----:B------:R-:W-:Y:S01]  /*3140*/  IMAD.MOV R3, RZ, RZ, -R3 ;  /* 0x000000ffff037224 */ /* 0x000fe200078e0a03 */
[----:B------:R-:W-:Y:S01]  /*3150*/  IADD3 R4, -R4, RZ, RZ ;  /* 0x000000ff04047210 */ /* 0x000fe20007ffe1ff */
[----:B------:R-:W-:Y:S01]  /*3160*/  IMAD.HI.U32 R0, R249, R122, RZ ;  /* 0x0000007af9007227 */ /* 0x000fe200078e00ff */
[----:B------:R-:W-:Y:S01]  /*3170*/  IABS R134, R9 ;  /* 0x0000000900867213 */ /* 0x000fe20000000000 */
[----:B------:R2:W-:Y:S01]  /*3180*/  STL [R1+0x2c70], R21 ;  /* 0x002c701501007387 */ /* 0x0005e20000100800 */
[----:B------:R-:W-:Y:S01]  /*3190*/  IABS R132, R19 ;  /* 0x0000001300847213 */ /* 0x000fe20000000000 */
[----:B------:R-:W-:Y:S01]  /*31a0*/  IMAD R20, R7, R3, R20 ;  /* 0x0000000307147224 */ /* 0x000fe200078e0214 */
[----:B------:R-:W-:Y:S01]  /*31b0*/  IADD3 R0, -R0, RZ, RZ ;  /* 0x000000ff00007210 */ /* 0x000fe20007ffe1ff */
[----:B------:R-:W-:Y:S01]  /*31c0*/  IMAD.HI.U32 R3, R249, R6, RZ ;  /* 0x00000006f9037227 */ /* 0x000fe200078e00ff */
[----:B------:R-:W-:Y:S03]  /*31d0*/  STL [R1+0x2c88], R19 ;  /* 0x002c881301007387 */ /* 0x000fe60000100800 */
[C---:B------:R-:W-:Y:S01]  /*31e0*/  IMAD R129, R7.reuse, R4, R22 ;  /* 0x0000000407817224 */ /* 0x040fe200078e0216 */
[----:B------:R-:W-:Y:S01]  /*31f0*/  IABS R4, R23 ;  /* 0x0000001700047213 */ /* 0x000fe20000000000 */
[----:B------:R-:W-:Y:S01]  /*3200*/  IMAD.MOV R3, RZ, RZ, -R3 ;  /* 0x000000ffff037224 */ /* 0x000fe200078e0a03 */
[C---:B------:R-:W-:Y:S01]  /*3210*/  IADD3 R22, R228.reuse, 0x78, RZ ;  /* 0x00000078e4167810 */ /* 0x040fe20007ffe0ff */
[----:B------:R-:W-:Y:S01]  /*3220*/  IMAD R122, R7, R0, R122 ;  /* 0x00000000077a7224 */ /* 0x000fe200078e027a */
[C---:B-1----:R-:W-:Y:S01]  /*3230*/  IADD3 R23, R228.reuse, 0x77, RZ ;  /* 0x00000077e4177810 */ /* 0x042fe20007ffe0ff */
[C---:B------:R-:W-:Y:S01]  /*3240*/  IMAD.HI.U32 R0, R249.reuse, R126, RZ ;  /* 0x0000007ef9007227 */ /* 0x040fe200078e00ff */
[----:B------:R-:W-:Y:S01]  /*3250*/  IABS R137, R22 ;  /* 0x0000001600897213 */ /* 0x000fe20000000000 */
[----:B------:R1:W-:Y:S01]  /*3260*/  STL [R1+0x2c8c], R9 ;  /* 0x002c8c0901007387 */ /* 0x0003e20000100800 */
[----:B--2---:R-:W-:Y:S01]  /*3270*/  IADD3 R21, R228, 0x79, RZ ;  /* 0x00000079e4157810 */ /* 0x004fe20007ffe0ff */
[C---:B------:R-:W-:Y:S01]  /*3280*/  IMAD.HI.U32 R5, R249.reuse, R24, RZ ;  /* 0x00000018f9057227 */ /* 0x040fe200078e00ff */
[----:B------:R-:W-:Y:S01]  /*3290*/  IABS R135, R23 ;  /* 0x0000001700877213 */ /* 0x000fe20000000000 */
[----:B------:R2:W-:Y:S01]  /*32a0*/  STL [R1+0x2c90], R23 ;  /* 0x002c901701007387 */ /* 0x0005e20000100800 */
[----:B------:R-:W-:Y:S01]  /*32b0*/  IABS R136, R21 ;  /* 0x0000001500887213 */ /* 0x000fe20000000000 */
[----:B------:R-:W-:-:S02]  /*32c0*/  IMAD.HI.U32 R133, R249, R4, RZ ;  /* 0x00000004f9857227 */ /* 0x000fc400078e00ff */
[----:B------:R3:W-:Y:S02]  /*32d0*/  STL [R1+0x2c94], R22 ;  /* 0x002c941601007387 */ /* 0x0007e40000100800 */
[----:B------:R-:W-:Y:S01]  /*32e0*/  IMAD R127, R7, R3, R6 ;  /* 0x00000003077f7224 */ /* 0x000fe200078e0206 */
[----:B------:R-:W-:Y:S01]  /*32f0*/  IABS R6, R25 ;  /* 0x0000001900067213 */ /* 0x000fe20000000000 */
[----:B------:R-:W-:Y:S01]  /*3300*/  IMAD.MOV R0, RZ, RZ, -R0 ;  /* 0x000000ffff007224 */ /* 0x000fe200078e0a00 */
[C---:B-1----:R-:W-:Y:S01]  /*3310*/  IADD3 R9, R228.reuse, 0x7a, RZ ;  /* 0x0000007ae4097810 */ /* 0x042fe20007ffe0ff */
[----:B------:R-:W-:Y:S01]  /*3320*/  IMAD.MOV R5, RZ, RZ, -R5 ;  /* 0x000000ffff057224 */ /* 0x000fe200078e0a05 */
[C---:B--2---:R-:W-:Y:S01]  /*3330*/  IADD3 R23, R228.reuse, 0x7d, RZ ;  /* 0x0000007de4177810 */ /* 0x044fe20007ffe0ff */
[----:B------:R-:W-:Y:S01]  /*3340*/  IMAD.MOV R133, RZ, RZ, -R133 ;  /* 0x000000ffff857224 */ /* 0x000fe200078e0a85 */
[----:B------:R1:W-:Y:S01]  /*3350*/  STL [R1+0x2ca0], R21 ;  /* 0x002ca01501007387 */ /* 0x0003e20000100800 */
[----:B------:R-:W-:Y:S01]  /*3360*/  IMAD.HI.U32 R19, R249, R6, RZ ;  /* 0x00000006f9137227 */ /* 0x000fe200078e00ff */
[----:B---3--:R-:W-:-:S02]  /*3370*/  IADD3 R22, R228, 0x7e, RZ ;  /* 0x0000007ee4167810 */ /* 0x008fc40007ffe0ff */
[----:B------:R2:W-:Y:S01]  /*3380*/  STL [R1+0x2cc4], R9 ;  /* 0x002cc40901007387 */ /* 0x0005e20000100800 */
[C---:B------:R-:W-:Y:S01]  /*3390*/  IMAD R126, R7.reuse, R0, R126 ;  /* 0x00000000077e7224 */ /* 0x040fe200078e027e */
[----:B------:R-:W-:Y:S01]  /*33a0*/  IABS R141, R23 ;  /* 0x00000017008d7213 */ /* 0x000fe20000000000 */
[C---:B------:R-:W-:Y:S01]  /*33b0*/  IMAD R131, R7.reuse, R5, R24 ;  /* 0x0000000507837224 */ /* 0x040fe200078e0218 */
[C---:B------:R-:W-:Y:S01]  /*33c0*/  IADD3 R5, R228.reuse, 0x7b, RZ ;  /* 0x0000007be4057810 */ /* 0x040fe20007ffe0ff */
[----:B------:R-:W-:Y:S01]  /*33d0*/  IMAD R133, R7, R133, R4 ;  /* 0x0000008507857224 */ /* 0x000fe200078e0204 */
[C---:B------:R-:W-:Y:S01]  /*33e0*/  IADD3 R24, R228.reuse, 0x7c, RZ ;  /* 0x0000007ce4187810 */ /* 0x040fe20007ffe0ff */
[C---:B------:R-:W-:Y:S01]  /*33f0*/  IMAD.HI.U32 R0, R249.reuse, R134, RZ ;  /* 0x00000086f9007227 */ /* 0x040fe200078e00ff */
[----:B------:R-:W-:Y:S01]  /*3400*/  IABS R138, R5 ;  /* 0x00000005008a7213 */ /* 0x000fe20000000000 */
[----:B------:R-:W-:Y:S01]  /*3410*/  STL [R1+0x2cc8], R5 ;  /* 0x002cc80501007387 */ /* 0x000fe20000100800 */
[----:B-1----:R-:W-:Y:S01]  /*3420*/  IABS R21, R9 ;  /* 0x0000000900157213 */ /* 0x002fe20000000000 */
[----:B------:R-:W-:Y:S01]  /*3430*/  IMAD.HI.U32 R4, R249, R137, RZ ;  /* 0x00000089f9047227 */ /* 0x000fe200078e00ff */
[----:B--2---:R-:W-:Y:S01]  /*3440*/  IADD3 R9, R228, 0x7f, RZ ;  /* 0x0000007fe4097810 */ /* 0x004fe20007ffe0ff */
[----:B------:R1:W-:Y:S01]  /*3450*/  STL [R1+0x2c9c], R24 ;  /* 0x002c9c1801007387 */ /* 0x0003e20000100800 */
[----:B------:R-:W-:Y:S01]  /*3460*/  IABS R139, R24 ;  /* 0x00000018008b7213 */ /* 0x000fe20000000000 */
[----:B------:R-:W-:Y:S01]  /*3470*/  IMAD.MOV R19, RZ, RZ, -R19 ;  /* 0x000000ffff137224 */ /* 0x000fe200078e0a13 */
[----:B------:R-:W-:Y:S01]  /*3480*/  IADD3 R4, -R4, RZ, RZ ;  /* 0x000000ff04047210 */ /* 0x000fe20007ffe1ff */
[----:B------:R-:W-:Y:S01]  /*3490*/  IMAD.MOV R0, RZ, RZ, -R0 ;  /* 0x000000ffff007224 */ /* 0x000fe200078e0a00 */
[----:B------:R-:W-:Y:S01]  /*34a0*/  STL [R1+0x2cac], R23 ;  /* 0x002cac1701007387 */ /* 0x000fe20000100800 */
[C---:B------:R-:W-:Y:S01]  /*34b0*/  IMAD R19, R7.reuse, R19, R6 ;  /* 0x0000001307137224 */ /* 0x040fe200078e0206 */
[C---:B------:R-:W-:Y:S01]  /*34c0*/  IADD3 R6, R228.reuse, 0x80, RZ ;  /* 0x00000080e4067810 */ /* 0x040fe20007ffe0ff */
[----:B------:R-:W-:Y:S01]  /*34d0*/  IMAD R134, R7, R0, R134 ;  /* 0x0000000007867224 */ /* 0x000fe200078e0286 */
[----:B------:R2:W-:Y:S01]  /*34e0*/  STL [R1+0x2cc0], R22 ;  /* 0x002cc01601007387 */ /* 0x0005e20000100800 */
[----:B------:R-:W-:Y:S01]  /*34f0*/  IABS R140, R22 ;  /* 0x00000016008c7213 */ /* 0x000fe20000000000 */
[----:B------:R-:W-:Y:S01]  /*3500*/  IMAD.HI.U32 R0, R249, R138, RZ ;  /* 0x0000008af9007227 */ /* 0x000fe200078e00ff */
[C---:B-1----:R-:W-:Y:S01]  /*3510*/  IADD3 R24, R228.reuse, 0x81, RZ ;  /* 0x00000081e4187810 */ /* 0x042fe20007ffe0ff */
[----:B------:R-:W-:Y:S01]  /*3520*/  STL [R1+0x2cdc], R9 ;  /* 0x002cdc0901007387 */ /* 0x000fe20000100800 */
[----:B------:R-:W-:Y:S01]  /*3530*/  IABS R143, R6 ;  /* 0x00000006008f7213 */ /* 0x000fe20000000000 */
[----:B------:R-:W-:Y:S01]  /*3540*/  IMAD R137, R7, R4, R137 ;  /* 0x0000000407897224 */ /* 0x000fe200078e0289 */
[----:B------:R-:W-:Y:S01]  /*3550*/  IABS R145, R24 ;  /* 0x0000001800917213 */ /* 0x000fe20000000000 */
[----:B------:R-:W-:Y:S01]  /*3560*/  IMAD.HI.U32 R4, R249, R141, RZ ;  /* 0x0000008df9047227 */ /* 0x000fe200078e00ff */
[----:B------:R1:W-:Y:S01]  /*3570*/  STL [R1+0x2ce0], R6 ;  /* 0x002ce00601007387 */ /* 0x0003e20000100800 */
[----:B--2---:R-:W-:-:S02]  /*3580*/  IADD3 R22, R228, 0x82, RZ ;  /* 0x00000082e4167810 */ /* 0x004fc40007ffe0ff */
[----:B------:R-:W-:Y:S01]  /*3590*/  IMAD.MOV R0, RZ, RZ, -R0 ;  /* 0x000000ffff007224 */ /* 0x000fe200078e0a00 */
[----:B------:R2:W-:Y:S01]  /*35a0*/  STL [R1+0x2ca8], R24 ;  /* 0x002ca81801007387 */ /* 0x0005e20000100800 */
[----:B------:R-:W-:Y:S01]  /*35b0*/  IMAD.MOV R4, RZ, RZ, -R4 ;  /* 0x000000ffff047224 */ /* 0x000fe200078e0a04 */
[----:B------:R-:W-:Y:S01]  /*35c0*/  IABS R142, R9 ;  /* 0x00000009008e7213 */ /* 0x000fe20000000000 */
[----:B------:R-:W-:Y:S01]  /*35d0*/  IMAD R138, R7, R0, R138 ;  /* 0x00000000078a7224 */ /* 0x000fe200078e028a */
[----:B------:R3:W-:Y:S01]  /*35e0*/  STL [R1+0x2cbc], R22 ;  /* 0x002cbc1601007387 */ /* 0x0007e20000100800 */
[----:B------:R-:W-:Y:S01]  /*35f0*/  IMAD.HI.U32 R0, R249, R143, RZ ;  /* 0x0000008ff9007227 */ /* 0x000fe200078e00ff */
[C---:B------:R-:W-:Y:S02]  /*3600*/  IADD3 R23, R228.reuse, 0x83, RZ ;  /* 0x00000083e4177810 */ /* 0x040fe40007ffe0ff */
[C---:B-1----:R-:W-:Y:S01]  /*3610*/  IADD3 R6, R228.reuse, 0x85, RZ ;  /* 0x00000085e4067810 */ /* 0x042fe20007ffe0ff */
[----:B------:R-:W-:Y:S01]  /*3620*/  IMAD R141, R7, R4, R141 ;  /* 0x00000004078d7224 */ /* 0x000fe200078e028d */
[C---:B--2---:R-:W-:Y:S01]  /*3630*/  IADD3 R24, R228.reuse, 0x87, RZ ;  /* 0x00000087e4187810 */ /* 0x044fe20007ffe0ff */
[----:B------:R-:W-:Y:S01]  /*3640*/  STL [R1+0x2cd8], R23 ;  /* 0x002cd81701007387 */ /* 0x000fe20000100800 */
[----:B------:R-:W-:Y:S01]  /*3650*/  IADD3 R9, R228, 0x84, RZ ;  /* 0x00000084e4097810 */ /* 0x000fe20007ffe0ff */
[----:B------:R-:W-:Y:S01]  /*3660*/  IMAD.HI.U32 R2, R249, R114, RZ ;  /* 0x00000072f9027227 */ /* 0x000fe200078e00ff */
[----:B---3--:R-:W-:-:S02]  /*3670*/  IABS R22, R22 ;  /* 0x0000001600167213 */ /* 0x008fc40000000000 */
[----:B------:R-:W-:Y:S01]  /*3680*/  IADD3 R0, -R0, RZ, RZ ;  /* 0x000000ff00007210 */ /* 0x000fe20007ffe1ff */
[----:B------:R-:W-:Y:S01]  /*3690*/  STL [R1+0x2cf0], R9 ;  /* 0x002cf00901007387 */ /* 0x000fe20000100800 */
[C---:B------:R-:W-:Y:S01]  /*36a0*/  IADD3 R25, R228.reuse, 0x86, RZ ;  /* 0x00000086e4197810 */ /* 0x040fe20007ffe0ff */
[----:B------:R-:W-:Y:S01]  /*36b0*/  IMAD.HI.U32 R4, R249, R22, RZ ;  /* 0x00000016f9047227 */ /* 0x000fe200078e00ff */
[----:B------:R-:W-:Y:S01]  /*36c0*/  IABS R147, R6 ;  /* 0x0000000600937213 */ /* 0x000fe20000000000 */
[----:B------:R1:W-:Y:S01]  /*36d0*/  STL [R1+0x2cf4], R6 ;  /* 0x002cf40601007387 */ /* 0x0003e20000100800 */
[----:B------:R-:W-:Y:S01]  /*36e0*/  IABS R148, R24 ;  /* 0x0000001800947213 */ /* 0x000fe20000000000 */
[----:B------:R-:W-:Y:S01]  /*36f0*/  IMAD.MOV R4, RZ, RZ, -R4 ;  /* 0x000000ffff047224 */ /* 0x000fe200078e0a04 */
[----:B------:R-:W-:Y:S01]  /*3700*/  IABS R149, R25 ;  /* 0x0000001900957213 */ /* 0x000fe20000000000 */
[C---:B------:R-:W-:Y:S01]  /*3710*/  IMAD R143, R7.reuse, R0, R143 ;  /* 0x00000000078f7224 */ /* 0x040fe200078e028f */
[----:B------:R2:W-:Y:S01]  /*3720*/  STL [R1+0x2cb8], R25 ;  /* 0x002cb81901007387 */ /* 0x0005e20000100800 */
[----:B------:R-:W-:Y:S01]  /*3730*/  IMAD R22, R7, R4, R22 ;  /* 0x0000000407167224 */ /* 0x000fe200078e0216 */
[----:B------:R-:W-:Y:S01]  /*3740*/  IABS R144, R23 ;  /* 0x0000001700907213 */ /* 0x000fe20000000000 */
[C---:B------:R-:W-:Y:S01]  /*3750*/  IMAD.HI.U32 R0, R249.reuse, R147, RZ ;  /* 0x00000093f9007227 */ /* 0x040fe200078e00ff */
[----:B------:R-:W-:Y:S01]  /*3760*/  IABS R146, R9 ;  /* 0x0000000900927213 */ /* 0x000fe20000000000 */
[----:B------:R3:W-:Y:S01]  /*3770*/  STL [R1+0x2cd4], R24 ;  /* 0x002cd41801007387 */ /* 0x0007e20000100800 */
[C---:B-1----:R-:W-:Y:S01]  /*3780*/  IADD3 R6, R228.reuse, 0x8a, RZ ;  /* 0x0000008ae4067810 */ /* 0x042fe20007ffe0ff */
[----:B------:R-:W-:Y:S01]  /*3790*/  IMAD.HI.U32 R4, R249, R148, RZ ;  /* 0x00000094f9047227 */ /* 0x000fe200078e00ff */
[----:B------:R-:W-:-:S02]  /*37a0*/  IADD3 R23, R228, 0x88, RZ ;  /* 0x00000088e4177810 */ /* 0x000fc40007ffe0ff */
[C---:B--2---:R-:W-:Y:S01]  /*37b0*/  IADD3 R25, R228.reuse, 0x8c, RZ ;  /* 0x0000008ce4197810 */ /* 0x044fe20007ffe0ff */
[----:B------:R-:W-:Y:S01]  /*37c0*/  IMAD.MOV R0, RZ, RZ, -R0 ;  /* 0x000000ffff007224 */ /* 0x000fe200078e0a00 */
[C---:B------:R-:W-:Y:S01]  /*37d0*/  IADD3 R9, R228.reuse, 0x89, RZ ;  /* 0x00000089e4097810 */ /* 0x040fe20007ffe0ff */
[----:B------:R-:W-:Y:S01]  /*37e0*/  IMAD.MOV R4, RZ, RZ, -R4 ;  /* 0x000000ffff047224 */ /* 0x000fe200078e0a04 */
[----:B------:R-:W-:Y:S01]  /*37f0*/  IABS R152, R25 ;  /* 0x0000001900987213 */ /* 0x000fe20000000000 */
[----:B------:R1:W-:Y:S01]  /*3800*/  STL [R1+0x2cec], R23 ;  /* 0x002cec1701007387 */ /* 0x0003e20000100800 */
[----:B---3--:R-:W-:Y:S01]  /*3810*/  IABS R24, R6 ;  /* 0x0000000600187213 */ /* 0x008fe20000000000 */
[C---:B------:R-:W-:Y:S01]  /*3820*/  IMAD R147, R7.reuse, R0, R147 ;  /* 0x0000000007937224 */ /* 0x040fe200078e0293 */
[----:B------:R-:W-:Y:S01]  /*3830*/  IABS R150, R23 ;  /* 0x0000001700967213 */ /* 0x000fe20000000000 */
[----:B------:R2:W-:Y:S01]  /*3840*/  STL [R1+0x2d04], R9 ;  /* 0x002d040901007387 */ /* 0x0005e20000100800 */
[----:B------:R-:W-:Y:S01]  /*3850*/  IMAD R148, R7, R4, R148 ;  /* 0x0000000407947224 */ /* 0x000fe200078e0294 */
[----:B------:R-:W-:Y:S01]  /*3860*/  IABS R151, R9 ;  /* 0x0000000900977213 */ /* 0x000fe20000000000 */
[----:B------:R-:W-:Y:S01]  /*3870*/  IMAD.HI.U32 R0, R249, R24, RZ ;  /* 0x00000018f9007227 */ /* 0x000fe200078e00ff */
[----:B------:R3:W-:Y:S01]  /*3880*/  STL [R1+0x2d08], R6 ;  /* 0x002d080601007387 */ /* 0x0007e20000100800 */
[----:B-1----:R-:W-:-:S02]  /*3890*/  IADD3 R23, R228, 0x8d, RZ ;  /* 0x0000008de4177810 */ /* 0x002fc40007ffe0ff */
[----:B------:R-:W-:Y:S01]  /*38a0*/  IMAD.HI.U32 R4, R249, R152, RZ ;  /* 0x00000098f9047227 */ /* 0x000fe200078e00ff */
[----:B------:R1:W-:Y:S01]  /*38b0*/  STL [R1+0x2cd0], R26 ;  /* 0x002cd01a01007387 */ /* 0x0003e20000100800 */
[----:B--2---:R-:W-:Y:S02]  /*38c0*/  IADD3 R9, R228, 0x8e, RZ ;  /* 0x0000008ee4097810 */ /* 0x004fe40007ffe0ff */
[----:B------:R-:W-:Y:S01]  /*38d0*/  IMAD.MOV R0, RZ, RZ, -R0 ;  /* 0x000000ffff007224 */ /* 0x000fe200078e0a00 */
[----:B------:R2:W-:Y:S01]  /*38e0*/  STL [R1+0x2ce8], R25 ;  /* 0x002ce81901007387 */ /* 0x0005e20000100800 */
[----:B------:R-:W-:Y:S01]  /*38f0*/  IADD3 R4, -R4, RZ, RZ ;  /* 0x000000ff04047210 */ /* 0x000fe20007ffe1ff */
[----:B------:R-:W-:Y:S01]  /*3900*/  IMAD.MOV R2, RZ, RZ, -R2 ;  /* 0x000000ffff027224 */ /* 0x000fe200078e0a02 */
[C---:B---3--:R-:W-:Y:S01]  /*3910*/  IADD3 R6, R228.reuse, 0x8f, RZ ;  /* 0x0000008fe4067810 */ /* 0x048fe20007ffe0ff */
[----:B------:R3:W-:Y:S01]  /*3920*/  STL [R1+0x2d00], R23 ;  /* 0x002d001701007387 */ /* 0x0007e20000100800 */
[C---:B------:R-:W-:Y:S01]  /*3930*/  IMAD R24, R7.reuse, R0, R24 ;  /* 0x0000000007187224 */ /* 0x040fe200078e0218 */
[C---:B-1----:R-:W-:Y:S01]  /*3940*/  IADD3 R26, R228.reuse, 0x90, RZ ;  /* 0x00000090e41a7810 */ /* 0x042fe20007ffe0ff */
[C---:B------:R-:W-:Y:S01]  /*3950*/  IMAD R152, R7.reuse, R4, R152 ;  /* 0x0000000407987224 */ /* 0x040fe200078e0298 */
[----:B------:R-:W-:Y:S01]  /*3960*/  IABS R157, R6 ;  /* 0x00000006009d7213 */ /* 0x000fe20000000000 */
[----:B------:R1:W-:Y:S01]  /*3970*/  STL [R1+0x2d18], R9 ;  /* 0x002d180901007387 */ /* 0x0003e20000100800 */
[C---:B--2---:R-:W-:Y:S01]  /*3980*/  IADD3 R25, R228.reuse, 0x91, RZ ;  /* 0x00000091e4197810 */ /* 0x044fe20007ffe0ff */
[----:B------:R-:W-:Y:S01]  /*3990*/  IMAD R114, R7, R2, R114 ;  /* 0x0000000207727224 */ /* 0x000fe200078e0272 */
[----:B------:R-:W-:Y:S01]  /*39a0*/  IABS R154, R23 ;  /* 0x00000017009a7213 */ /* 0x000fe20000000000 */
[----:B------:R2:W-:Y:S01]  /*39b0*/  STL [R1+0x2d1c], R6 ;  /* 0x002d1c0601007387 */ /* 0x0005e20000100800 */
[----:B------:R-:W-:Y:S01]  /*39c0*/  IABS R158, R25 ;  /* 0x00000019009e7213 */ /* 0x000fe20000000000 */
[C---:B------:R-:W-:Y:S01]  /*39d0*/  IMAD.HI.U32 R0, R249.reuse, R157, RZ ;  /* 0x0000009df9007227 */ /* 0x040fe200078e00ff */
[----:B------:R-:W-:Y:S01]  /*39e0*/  IABS R156, R26 ;  /* 0x0000001a009c7213 */ /* 0x000fe20000000000 */
[----:B------:R4:W-:Y:S01]  /*39f0*/  STL [R1+0x2ce4], R26 ;  /* 0x002ce41a01007387 */ /* 0x0009e20000100800 */
[----:B------:R-:W-:Y:S01]  /*3a00*/  IABS R155, R9 ;  /* 0x00000009009b7213 */ /* 0x000fe20000000000 */
[----:B------:R-:W-:Y:S01]  /*3a10*/  IMAD.HI.U32 R4, R249, R158, RZ ;  /* 0x0000009ef9047227 */ /* 0x000fe200078e00ff */
[C---:B---3--:R-:W-:Y:S01]  /*3a20*/  IADD3 R23, R228.reuse, 0x92, RZ ;  /* 0x00000092e4177810 */ /* 0x048fe20007ffe0ff */
[----:B------:R3:W-:Y:S01]  /*3a30*/  STL [R1+0x2cfc], R25 ;  /* 0x002cfc1901007387 */ /* 0x0007e20000100800 */
[C---:B-1----:R-:W-:Y:S01]  /*3a40*/  IADD3 R9, R228.reuse, 0x93, RZ ;  /* 0x00000093e4097810 */ /* 0x042fe20007ffe0ff */
[----:B------:R-:W-:Y:S01]  /*3a50*/  IMAD.MOV R0, RZ, RZ, -R0 ;  /* 0x000000ffff007224 */ /* 0x000fe200078e0a00 */
[C---:B--2---:R-:W-:Y:S01]  /*3a60*/  IADD3 R6, R228.reuse, 0x94, RZ ;  /* 0x00000094e4067810 */ /* 0x044fe20007ffe0ff */
[----:B------:R-:W-:Y:S01]  /*3a70*/  IMAD.MOV R4, RZ, RZ, -R4 ;  /* 0x000000ffff047224 */ /* 0x000fe200078e0a04 */
[----:B------:R-:W-:Y:S01]  /*3a80*/  STL [R1+0x2d14], R23 ;  /* 0x002d141701007387 */ /* 0x000fe20000100800 */
[C---:B----4-:R-:W-:Y:S01]  /*3a90*/  IADD3 R26, R228.reuse, 0x96, RZ ;  /* 0x00000096e41a7810 */ /* 0x050fe20007ffe0ff */
[C---:B------:R-:W-:Y:S01]  /*3aa0*/  IMAD R157, R7.reuse, R0, R157 ;  /* 0x00000000079d7224 */ /* 0x040fe200078e029d */
[----:B------:R-:W-:Y:S01]  /*3ab0*/  IABS R161, R6 ;  /* 0x0000000600a17213 */ /* 0x000fe20000000000 */
[----:B------:R1:W-:Y:S01]  /*3ac0*/  STL [R1+0x2d40], R9 ;  /* 0x002d400901007387 */ /* 0x0003e20000100800 */
[----:B------:R-:W-:Y:S01]  /*3ad0*/  IABS R162, R26 ;  /* 0x0000001a00a27213 */ /* 0x000fe20000000000 */
[----:B------:R-:W-:Y:S01]  /*3ae0*/  IMAD R158, R7, R4, R158 ;  /* 0x00000004079e7224 */ /* 0x000fe200078e029e */
[----:B---3--:R-:W-:Y:S01]  /*3af0*/  IADD3 R25, R228, 0x97, RZ ;  /* 0x00000097e4197810 */ /* 0x008fe20007ffe0ff */
[----:B------:R2:W-:Y:S01]  /*3b00*/  STL [R1+0x2d48], R6 ;  /* 0x002d480601007387 */ /* 0x0005e20000100800 */
[----:B------:R-:W-:Y:S01]  /*3b10*/  IMAD.HI.U32 R0, R249, R161, RZ ;  /* 0x000000a1f9007227 */ /* 0x000fe200078e00ff */
[----:B------:R-:W-:-:S02]  /*3b20*/  IABS R159, R9 ;  /* 0x00000009009f7213 */ /* 0x000fc40000000000 */
[----:B------:R3:W-:Y:S01]  /*3b30*/  STL [R1+0x2cf8], R27 ;  /* 0x002cf81b01007387 */ /* 0x0007e20000100800 */
[----:B------:R-:W-:Y:S01]  /*3b40*/  IMAD.HI.U32 R4, R249, R162, RZ ;  /* 0x000000a2f9047227 */ /* 0x000fe200078e00ff */
[C---:B-1----:R-:W-:Y:S02]  /*3b50*/  IADD3 R9, R228.reuse, 0x98, RZ ;  /* 0x00000098e4097810 */ /* 0x042fe40007ffe0ff */
[----:B------:R-:W-:Y:S01]  /*3b60*/  STL [R1+0x2d10], R26 ;  /* 0x002d101a01007387 */ /* 0x000fe20000100800 */
[----:B------:R-:W-:Y:S01]  /*3b70*/  IABS R163, R25 ;  /* 0x0000001900a37213 */ /* 0x000fe20000000000 */
[----:B------:R-:W-:Y:S01]  /*3b80*/  IMAD.MOV R4, RZ, RZ, -R4 ;  /* 0x000000ffff047224 */ /* 0x000fe200078e0a04 */
[----:B--2---:R-:W-:Y:S01]  /*3b90*/  IADD3 R6, R228, 0x99, RZ ;  /* 0x00000099e4067810 */ /* 0x004fe20007ffe0ff */
[----:B------:R1:W-:Y:S01]  /*3ba0*/  STL [R1+0x2d3c], R25 ;  /* 0x002d3c1901007387 */ /* 0x0003e20000100800 */
[----:B------:R-:W-:Y:S01]  /*3bb0*/  IADD3 R0, -R0, RZ, RZ ;  /* 0x000000ff00007210 */ /* 0x000fe20007ffe1ff */
[C---:B------:R-:W-:Y:S01]  /*3bc0*/  IMAD R162, R7.reuse, R4, R162 ;  /* 0x0000000407a27224 */ /* 0x040fe200078e02a2 */
[C---:B---3--:R-:W-:Y:S01]  /*3bd0*/  IADD3 R27, R228.reuse, 0x9b, RZ ;  /* 0x0000009be41b7810 */ /* 0x048fe20007ffe0ff */
[----:B------:R2:W-:Y:S01]  /*3be0*/  STL [R1+0x2d54], R9 ;  /* 0x002d540901007387 */ /* 0x0005e20000100800 */
[----:B------:R-:W-:Y:S01]  /*3bf0*/  IABS R164, R6 ;  /* 0x0000000600a47213 */ /* 0x000fe20000000000 */
[----:B------:R-:W-:Y:S01]  /*3c00*/  IMAD R161, R7, R0, R161 ;  /* 0x0000000007a17224 */ /* 0x000fe200078e02a1 */
[----:B------:R-:W-:Y:S01]  /*3c10*/  IABS R166, R27 ;  /* 0x0000001b00a67213 */ /* 0x000fe20000000000 */
[----:B------:R3:W-:Y:S01]  /*3c20*/  STL [R1+0x2d64], R6 ;  /* 0x002d640601007387 */ /* 0x0007e20000100800 */
[----:B------:R-:W-:Y:S01]  /*3c30*/  IABS R165, R9 ;  /* 0x0000000900a57213 */ /* 0x000fe20000000000 */
[----:B------:R-:W-:Y:S01]  /*3c40*/  IMAD.HI.U32 R0, R249, R164, RZ ;  /* 0x000000a4f9007227 */ /* 0x000fe200078e00ff */
[----:B-1----:R-:W-:-:S02]  /*3c50*/  IADD3 R25, R228, 0x9a, RZ ;  /* 0x0000009ae4197810 */ /* 0x002fc40007ffe0ff */
[C---:B------:R-:W-:Y:S01]  /*3c60*/  IADD3 R26, R228.reuse, 0x9c, RZ ;  /* 0x0000009ce41a7810 */ /* 0x040fe20007ffe0ff */
[----:B------:R-:W-:Y:S01]  /*3c70*/  IMAD.HI.U32 R4, R249, R166, RZ ;  /* 0x000000a6f9047227 */ /* 0x000fe200078e00ff */
[C---:B--2---:R-:W-:Y:S01]  /*3c80*/  IADD3 R9, R228.reuse, 0x9d, RZ ;  /* 0x0000009de4097810 */ /* 0x044fe20007ffe0ff */
[----:B------:R1:W-:Y:S01]  /*3c90*/  STL [R1+0x2d0c], R25 ;  /* 0x002d0c1901007387 */ /* 0x0003e20000100800 */
[----:B------:R-:W-:Y:S01]  /*3ca0*/  IABS R167, R26 ;  /* 0x0000001a00a77213 */ /* 0x000fe20000000000 */
[----:B------:R-:W-:Y:S01]  /*3cb0*/  IMAD.MOV R0, RZ, RZ, -R0 ;  /* 0x000000ffff007224 */ /* 0x000fe200078e0a00 */
[C---:B---3--:R-:W-:Y:S01]  /*3cc0*/  IADD3 R6, R228.reuse, 0x9e, RZ ;  /* 0x0000009ee4067810 */ /* 0x048fe20007ffe0ff */
[----:B------:R2:W-:Y:S01]  /*3cd0*/  STL [R1+0x2d38], R27 ;  /* 0x002d381b01007387 */ /* 0x0005e20000100800 */
[----:B------:R-:W-:Y:S01]  /*3ce0*/  IMAD.MOV R4, RZ, RZ, -R4 ;  /* 0x000000ffff047224 */ /* 0x000fe200078e0a04 */
[----:B------:R-:W-:Y:S01]  /*3cf0*/  IABS R169, R9 ;  /* 0x0000000900a97213 */ /* 0x000fe20000000000 */
[C---:B------:R-:W-:Y:S01]  /*3d00*/  IMAD R164, R7.reuse, R0, R164 ;  /* 0x0000000007a47224 */ /* 0x040fe200078e02a4 */
[----:B------:R-:W-:Y:S01]  /*3d10*/  IABS R168, R6 ;  /* 0x0000000600a87213 */ /* 0x000fe20000000000 */
[----:B------:R3:W-:Y:S01]  /*3d20*/  STL [R1+0x2d50], R26 ;  /* 0x002d501a01007387 */ /* 0x0007e20000100800 */
[----:B------:R-:W-:Y:S01]  /*3d30*/  IMAD R166, R7, R4, R166 ;  /* 0x0000000407a67224 */ /* 0x000fe200078e02a6 */
[----:B-1----:R-:W-:Y:S01]  /*3d40*/  IABS R25, R25 ;  /* 0x0000001900197213 */ /* 0x002fe20000000000 */
[----:B------:R-:W-:Y:S01]  /*3d50*/  IMAD.HI.U32 R2, R249, R118, RZ ;  /* 0x00000076f9027227 */ /* 0x000fe200078e00ff */
[----:B------:R1:W-:Y:S01]  /*3d60*/  STL [R1+0x2d78], R9 ;  /* 0x002d780901007387 */ /* 0x0003e20000100800 */
[----:B--2---:R-:W-:-:S02]  /*3d70*/  IADD3 R27, R228, 0xa0, RZ ;  /* 0x000000a0e41b7810 */ /* 0x004fc40007ffe0ff */
[C---:B------:R-:W-:Y:S01]  /*3d80*/  IMAD.HI.U32 R0, R249.reuse, R168, RZ ;  /* 0x000000a8f9007227 */ /* 0x040fe200078e00ff */
[----:B------:R2:W-:Y:S01]  /*3d90*/  STL [R1+0x2d7c], R6 ;  /* 0x002d7c0601007387 */ /* 0x0005e20000100800 */
[----:B------:R-:W-:Y:S02]  /*3da0*/  IABS R171, R27 ;  /* 0x0000001b00ab7213 */ /* 0x000fe40000000000 */
[C---:B---3--:R-:W-:Y:S01]  /*3db0*/  IADD3 R26, R228.reuse, 0xa1, RZ ;  /* 0x000000a1e41a7810 */ /* 0x048fe20007ffe0ff */
[----:B------:R3:W-:Y:S01]  /*3dc0*/  STL [R1+0x2d34], R28 ;  /* 0x002d341c01007387 */ /* 0x0007e20000100800 */
[----:B------:R-:W-:Y:S01]  /*3dd0*/  IMAD.MOV R0, RZ, RZ, -R0 ;  /* 0x000000ffff007224 */ /* 0x000fe200078e0a00 */
[----:B-1----:R-:W-:Y:S01]  /*3de0*/  IADD3 R9, R228, 0xa2, RZ ;  /* 0x000000a2e4097810 */ /* 0x002fe20007ffe0ff */
[----:B------:R-:W-:Y:S01]  /*3df0*/  IMAD.HI.U32 R4, R249, R171, RZ ;  /* 0x000000abf9047227 */ /* 0x000fe200078e00ff */
[----:B------:R1:W-:Y:S01]  /*3e00*/  STL [R1+0x2d4c], R27 ;  /* 0x002d4c1b01007387 */ /* 0x0003e20000100800 */
[----:B------:R-:W-:-:S02]  /*3e10*/  IABS R173, R26 ;  /* 0x0000001a00ad7213 */ /* 0x000fc40000000000 */
        /* <DEDUP_REMOVED lines=8> */
[C---:B-1----:R-:W-:Y:S01]  /*3ea0*/  IADD3 R27, R228.reuse, 0xa6, RZ ;  /* 0x000000a6e41b7810 */ /* 0x042fe20007ffe0ff */
[----:B------:R1:W-:Y:S01]  /*3eb0*/  STL [R1+0x2da4], R6 ;  /* 0x002da40601007387 */ /* 0x0003e20000100800 */
[----:B------:R-:W-:Y:S01]  /*3ec0*/  IABS R175, R28 ;  /* 0x0000001c00af7213 */ /* 0x000fe20000000000 */
[C---:B------:R-:W-:Y:S01]  /*3ed0*/  IMAD.HI.U32 R0, R249.reuse, R172, RZ ;  /* 0x000000acf9007227 */ /* 0x040fe200078e00ff */
[----:B--2---:R-:W-:Y:S01]  /*3ee0*/  IABS R26, R9 ;  /* 0x00000009001a7213 */ /* 0x004fe20000000000 */
[----:B------:R2:W-:Y:S01]  /*3ef0*/  STL [R1+0x2d44], R29 ;  /* 0x002d441d01007387 */ /* 0x0005e20000100800 */
[----:B------:R-:W-:Y:S01]  /*3f00*/  IABS R177, R27 ;  /* 0x0000001b00b17213 */ /* 0x000fe20000000000 */
[----:B------:R-:W-:Y:S01]  /*3f10*/  IMAD.HI.U32 R4, R249, R175, RZ ;  /* 0x000000aff9047227 */ /* 0x000fe200078e00ff */
[----:B---3--:R-:W-:Y:S01]  /*3f20*/  IADD3 R9, R228, 0xa7, RZ ;  /* 0x000000a7e4097810 */ /* 0x008fe20007ffe0ff */
[----:B------:R3:W-:Y:S01]  /*3f30*/  STL [R1+0x2d70], R28 ;  /* 0x002d701c01007387 */ /* 0x0007e20000100800 */
[----:B------:R-:W-:Y:S01]  /*3f40*/  IADD3 R2, -R2, RZ, RZ ;  /* 0x000000ff02027210 */ /* 0x000fe20007ffe1ff */
[----:B------:R-:W-:Y:S01]  /*3f50*/  IMAD.MOV R0, RZ, RZ, -R0 ;  /* 0x000000ffff007224 */ /* 0x000fe200078e0a00 */
[C---:B-1----:R-:W-:Y:S01]  /*3f60*/  IADD3 R6, R228.reuse, 0xa8, RZ ;  /* 0x000000a8e4067810 */ /* 0x042fe20007ffe0ff */
[----:B------:R1:W-:Y:S01]  /*3f70*/  STL [R1+0x2d98], R27 ;  /* 0x002d981b01007387 */ /* 0x0003e20000100800 */
[----:B------:R-:W-:Y:S01]  /*3f80*/  IMAD.MOV R4, RZ, RZ, -R4 ;  /* 0x000000ffff047224 */ /* 0x000fe200078e0a04 */
[C---:B--2---:R-:W-:Y:S01]  /*3f90*/  IADD3 R29, R228.reuse, 0xa9, RZ ;  /* 0x000000a9e41d7810 */ /* 0x044fe20007ffe0ff */
[C---:B------:R-:W-:Y:S01]  /*3fa0*/  IMAD R172, R7.reuse, R0, R172 ;  /* 0x0000000007ac7224 */ /* 0x040fe200078e02ac */
[----:B------:R2:W-:Y:S01]  /*3fb0*/  STL [R1+0x2db0], R9 ;  /* 0x002db00901007387 */ /* 0x0005e20000100800 */
[----:B------:R-:W-:Y:S01]  /*3fc0*/  IABS R178, R6 ;  /* 0x0000000600b27213 */ /* 0x000fe20000000000 */
[----:B------:R-:W-:Y:S01]  /*3fd0*/  IMAD R175, R7, R4, R175 ;  /* 0x0000000407af7224 */ /* 0x000fe200078e02af */
[C---:B---3--:R-:W-:Y:S01]  /*3fe0*/  IADD3 R28, R228.reuse, 0xaa, RZ ;  /* 0x000000aae41c7810 */ /* 0x048fe20007ffe0ff */
[----:B------:R3:W-:Y:S01]  /*3ff0*/  STL [R1+0x2dbc], R6 ;  /* 0x002dbc0601007387 */ /* 0x0007e20000100800 */
[----:B------:R-:W-:Y:S01]  /*4000*/  IABS R179, R29 ;  /* 0x0000001d00b37213 */ /* 0x000fe20000000000 */
[----:B------:R-:W-:Y:S01]  /*4010*/  IMAD.HI.U32 R0, R249, R178, RZ ;  /* 0x000000b2f9007227 */ /* 0x000fe200078e00ff */
[----:B------:R-:W-:Y:S01]  /*4020*/  IABS R176, R9 ;  /* 0x0000000900b07213 */ /* 0x000fe20000000000 */
[----:B------:R4:W-:Y:S01]  /*4030*/  STL [R1+0x2d30], R29 ;  /* 0x002d301d01007387 */ /* 0x0009e20000100800 */
[C---:B-1----:R-:W-:Y:S01]  /*4040*/  IADD3 R27, R228.reuse, 0xab, RZ ;  /* 0x000000abe41b7810 */ /* 0x042fe20007ffe0ff */
[----:B------:R-:W-:Y:S01]  /*4050*/  IMAD R118, R7, R2, R118 ;  /* 0x0000000207767224 */ /* 0x000fe200078e0276 */
[----:B--2---:R-:W-:Y:S01]  /*4060*/  IADD3 R9, R228, 0xac, RZ ;  /* 0x000000ace4097810 */ /* 0x004fe20007ffe0ff */
[----:B------:R1:W-:Y:S01]  /*4070*/  STL [R1+0x2d6c], R28 ;  /* 0x002d6c1c01007387 */ /* 0x0003e20000100800 */
[----:B------:R-:W-:Y:S01]  /*4080*/  IADD3 R0, -R0, RZ, RZ ;  /* 0x000000ff00007210 */ /* 0x000fe20007ffe1ff */
[----:B------:R-:W-:Y:S01]  /*4090*/  IMAD.HI.U32 R2, R249, R124, RZ ;  /* 0x0000007cf9027227 */ /* 0x000fe200078e00ff */
[C---:B---3--:R-:W-:Y:S01]  /*40a0*/  IADD3 R6, R228.reuse, 0xad, RZ ;  /* 0x000000ade4067810 */ /* 0x048fe20007ffe0ff */
[----:B------:R2:W-:Y:S01]  /*40b0*/  STL [R1+0x2d94], R27 ;  /* 0x002d941b01007387 */ /* 0x0005e20000100800 */
[----:B------:R-:W-:Y:S01]  /*40c0*/  IABS R181, R27 ;  /* 0x0000001b00b57213 */ /* 0x000fe20000000000 */
[----:B------:R-:W-:Y:S01]  /*40d0*/  IMAD R178, R7, R0, R178 ;  /* 0x0000000007b27224 */ /* 0x000fe200078e02b2 */
[C---:B----4-:R-:W-:Y:S01]  /*40e0*/  IADD3 R29, R228.reuse, 0xaf, RZ ;  /* 0x000000afe41d7810 */ /* 0x050fe20007ffe0ff */
[----:B------:R3:W-:Y:S01]  /*40f0*/  STL [R1+0x2db8], R9 ;  /* 0x002db80901007387 */ /* 0x0007e20000100800 */
[----:B------:R-:W-:Y:S01]  /*4100*/  IABS R182, R6 ;  /* 0x0000000600b67213 */ /* 0x000fe20000000000 */
[----:B------:R-:W-:Y:S01]  /*4110*/  IMAD.MOV R2, RZ, RZ, -R2 ;  /* 0x000000ffff027224 */ /* 0x000fe200078e0a02 */
[----:B-1----:R-:W-:Y:S01]  /*4120*/  IABS R28, R28 ;  /* 0x0000001c001c7213 */ /* 0x002fe20000000000 */
[----:B------:R1:W-:Y:S01]  /*4130*/  STL [R1+0x2dcc], R6 ;  /* 0x002dcc0601007387 */ /* 0x0003e20000100800 */
[----:B------:R-:W-:Y:S01]  /*4140*/  IABS R185, R29 ;  /* 0x0000001d00b97213 */ /* 0x000fe20000000000 */
[C---:B------:R-:W-:Y:S01]  /*4150*/  IMAD.HI.U32 R0, R249.reuse, R182, RZ ;  /* 0x000000b6f9007227 */ /* 0x040fe200078e00ff */
[C---:B--2---:R-:W-:Y:S01]  /*4160*/  IADD3 R27, R228.reuse, 0xb0, RZ ;  /* 0x000000b0e41b7810 */ /* 0x044fe20007ffe0ff */
[----:B------:R2:W-:Y:S01]  /*4170*/  STL [R1+0x2d2c], R30 ;  /* 0x002d2c1e01007387 */ /* 0x0005e20000100800 */
[----:B------:R-:W-:Y:S01]  /*4180*/  IABS R180, R9 ;  /* 0x0000000900b47213 */ /* 0x000fe20000000000 */
[----:B------:R-:W-:Y:S01]  /*4190*/  IMAD.HI.U32 R4, R249, R28, RZ ;  /* 0x0000001cf9047227 */ /* 0x000fe200078e00ff */
[C---:B---3--:R-:W-:Y:S01]  /*41a0*/  IADD3 R9, R228.reuse, 0xb1, RZ ;  /* 0x000000b1e4097810 */ /* 0x048fe20007ffe0ff */
[----:B------:R-:W-:Y:S01]  /*41b0*/  STL [R1+0x2d68], R29 ;  /* 0x002d681d01007387 */ /* 0x000fe20000100800 */
[----:B------:R-:W-:Y:S01]  /*41c0*/  IABS R184, R27 ;  /* 0x0000001b00b87213 */ /* 0x000fe20000000000 */
[----:B------:R-:W-:Y:S01]  /*41d0*/  IMAD.MOV R4, RZ, RZ, -R4 ;  /* 0x000000ffff047224 */ /* 0x000fe200078e0a04 */
[C---:B-1----:R-:W-:Y:S01]  /*41e0*/  IADD3 R6, R228.reuse, 0xb2, RZ ;  /* 0x000000b2e4067810 */ /* 0x042fe20007ffe0ff */
[----:B------:R1:W-:Y:S01]  /*41f0*/  STL [R1+0x2d90], R27 ;  /* 0x002d901b01007387 */ /* 0x0003e20000100800 */
[----:B------:R-:W-:Y:S01]  /*4200*/  IMAD.MOV R0, RZ, RZ, -R0 ;  /* 0x000000ffff007224 */ /* 0x000fe200078e0a00 */
[----:B--2---:R-:W-:Y:S01]  /*4210*/  IADD3 R30, R228, 0xb4, RZ ;  /* 0x000000b4e41e7810 */ /* 0x004fe20007ffe0ff */
[----:B------:R-:W-:Y:S01]  /*4220*/  IMAD R28, R7, R4, R28 ;  /* 0x00000004071c7224 */ /* 0x000fe200078e021c */
[----:B------:R-:W-:Y:S01]  /*4230*/  STL [R1+0x2db4], R9 ;  /* 0x002db40901007387 */ /* 0x000fe20000100800 */
[----:B------:R-:W-:Y:S01]  /*4240*/  IMAD.HI.U32 R4, R249, R185, RZ ;  /* 0x000000b9f9047227 */ /* 0x000fe200078e00ff */
[----:B------:R-:W-:-:S02]  /*4250*/  IABS R189, R30 ;  /* 0x0000001e00bd7213 */ /* 0x000fc40000000000 */
[----:B------:R2:W-:Y:S01]  /*4260*/  STL [R1+0x2dc8], R6 ;  /* 0x002dc80601007387 */ /* 0x0005e20000100800 */
[----:B------:R-:W-:Y:S01]  /*4270*/  IMAD.MOV R4, RZ, RZ, -R4 ;  /* 0x000000ffff047224 */ /* 0x000fe200078e0a04 */
[----:B-1----:R-:W-:Y:S01]  /*4280*/  IABS R27, R6 ;  /* 0x00000006001b7213 */ /* 0x002fe20000000000 */
[C---:B------:R-:W-:Y:S01]  /*4290*/  IMAD R182, R7.reuse, R0, R182 ;  /* 0x0000000007b67224 */ /* 0x040fe200078e02b6 */
[----:B------:R1:W-:Y:S01]  /*42a0*/  STL [R1+0x2d28], R31 ;  /* 0x002d281f01007387 */ /* 0x0003e20000100800 */
[----:B------:R-:W-:Y:S01]  /*42b0*/  IMAD R185, R7, R4, R185 ;  /* 0x0000000407b97224 */ /* 0x000fe200078e02b9 */
[----:B------:R-:W-:Y:S01]  /*42c0*/  IABS R186, R9 ;  /* 0x0000000900ba7213 */ /* 0x000fe20000000000 */
[C---:B------:R-:W-:Y:S01]  /*42d0*/  IMAD.HI.U32 R0, R249.reuse, R27, RZ ;  /* 0x0000001bf9007227 */ /* 0x040fe200078e00ff */
[C---:B------:R-:W-:Y:S01]  /*42e0*/  IADD3 R29, R228.reuse, 0xb5, RZ ;  /* 0x000000b5e41d7810 */ /* 0x040fe20007ffe0ff */
[----:B------:R3:W-:Y:S01]  /*42f0*/  STL [R1+0x2d60], R30 ;  /* 0x002d601e01007387 */ /* 0x0007e20000100800 */
[C---:B--2---:R-:W-:Y:S01]  /*4300*/  IADD3 R6, R228.reuse, 0xb7, RZ ;  /* 0x000000b7e4067810 */ /* 0x044fe20007ffe0ff */
[----:B------:R-:W-:Y:S01]  /*4310*/  IMAD.HI.U32 R4, R249, R189, RZ ;  /* 0x000000bdf9047227 */ /* 0x000fe200078e00ff */
[----:B------:R-:W-:Y:S01]  /*4320*/  IADD3 R9, R228, 0xb6, RZ ;  /* 0x000000b6e4097810 */ /* 0x000fe20007ffe0ff */
[----:B------:R-:W-:Y:S01]  /*4330*/  STL [R1+0x2d8c], R29 ;  /* 0x002d8c1d01007387 */ /* 0x000fe20000100800 */
[----:B------:R-:W-:Y:S01]  /*4340*/  IABS R191, R6 ;  /* 0x0000000600bf7213 */ /* 0x000fe20000000000 */
[----:B------:R-:W-:Y:S01]  /*4350*/  IMAD.MOV R0, RZ, RZ, -R0 ;  /* 0x000000ffff007224 */ /* 0x000fe200078e0a00 */
[----:B------:R-:W-:Y:S01]  /*4360*/  IADD3 R4, -R4, RZ, RZ ;  /* 0x000000ff04047210 */ /* 0x000fe20007ffe1ff */
[----:B------:R-:W-:Y:S01]  /*4370*/  STL [R1+0x2dac], R9 ;  /* 0x002dac0901007387 */ /* 0x000fe20000100800 */
[C---:B-1----:R-:W-:Y:S01]  /*4380*/  IADD3 R31, R228.reuse, 0xb8, RZ ;  /* 0x000000b8e41f7810 */ /* 0x042fe20007ffe0ff */
[----:B------:R-:W-:Y:S01]  /*4390*/  IMAD R27, R7, R0, R27 ;  /* 0x00000000071b7224 */ /* 0x000fe200078e021b */
[----:B---3--:R-:W-:Y:S01]  /*43a0*/  IADD3 R30, R228, 0xb9, RZ ;  /* 0x000000b9e41e7810 */ /* 0x008fe20007ffe0ff */
[----:B------:R1:W-:Y:S01]  /*43b0*/  STL [R1+0x2dc4], R6 ;  /* 0x002dc40601007387 */ /* 0x0003e20000100800 */
[----:B------:R-:W-:Y:S01]  /*43c0*/  IMAD.HI.U32 R0, R249, R191, RZ ;  /* 0x000000bff9007227 */ /* 0x000fe200078e00ff */
[----:B------:R-:W-:-:S02]  /*43d0*/  IABS R188, R29 ;  /* 0x0000001d00bc7213 */ /* 0x000fc40000000000 */
[----:B------:R-:W-:Y:S01]  /*43e0*/  IABS R192, R30 ;  /* 0x0000001e00c07213 */ /* 0x000fe20000000000 */
[----:B------:R-:W-:Y:S01]  /*43f0*/  IMAD R189, R7, R4, R189 ;  /* 0x0000000407bd7224 */ /* 0x000fe200078e02bd */
[----:B------:R2:W-:Y:S01]  /*4400*/  STL [R1+0x2d24], R31 ;  /* 0x002d241f01007387 */ /* 0x0005e20000100800 */
[----:B------:R-:W-:Y:S01]  /*4410*/  IABS R193, R31 ;  /* 0x0000001f00c17213 */ /* 0x000fe20000000000 */
[----:B------:R-:W-:Y:S01]  /*4420*/  IMAD.MOV R0, RZ, RZ, -R0 ;  /* 0x000000ffff007224 */ /* 0x000fe200078e0a00 */
[----:B------:R-:W-:Y:S01]  /*4430*/  IABS R190, R9 ;  /* 0x0000000900be7213 */ /* 0x000fe20000000000 */
[----:B------:R-:W-:Y:S01]  /*4440*/  IMAD.HI.U32 R4, R249, R192, RZ ;  /* 0x000000c0f9047227 */ /* 0x000fe200078e00ff */
[C---:B-1----:R-:W-:Y:S01]  /*4450*/  IADD3 R6, R228.reuse, 0xbc, RZ ;  /* 0x000000bce4067810 */ /* 0x042fe20007ffe0ff */
[----:B------:R1:W-:Y:S01]  /*4460*/  STL [R1+0x2d5c], R30 ;  /* 0x002d5c1e01007387 */ /* 0x0003e20000100800 */
[C---:B------:R-:W-:Y:S01]  /*4470*/  IADD3 R29, R228.reuse, 0xba, RZ ;  /* 0x000000bae41d7810 */ /* 0x040fe20007ffe0ff */
[----:B------:R-:W-:Y:S01]  /*4480*/  IMAD.MOV R4, RZ, RZ, -R4 ;  /* 0x000000ffff047224 */ /* 0x000fe200078e0a04 */
[C---:B------:R-:W-:Y:S01]  /*4490*/  IADD3 R9, R228.reuse, 0xbb, RZ ;  /* 0x000000bbe4097810 */ /* 0x040fe20007ffe0ff */
[C---:B------:R-:W-:Y:S01]  /*44a0*/  IMAD R191, R7.reuse, R0, R191 ;  /* 0x0000000007bf7224 */ /* 0x040fe200078e02bf */
[C---:B--2---:R-:W-:Y:S01]  /*44b0*/  IADD3 R31, R228.reuse, 0xbe, RZ ;  /* 0x000000bee41f7810 */ /* 0x044fe20007ffe0ff */
[----:B------:R-:W-:Y:S01]  /*44c0*/  STL [R1+0x2d88], R29 ;  /* 0x002d881d01007387 */ /* 0x000fe20000100800 */
[----:B------:R-:W-:Y:S01]  /*44d0*/  IABS R196, R6 ;  /* 0x0000000600c47213 */ /* 0x000fe20000000000 */
[----:B------:R-:W-:Y:S01]  /*44e0*/  IMAD R192, R7, R4, R192 ;  /* 0x0000000407c07224 */ /* 0x000fe200078e02c0 */
[----:B------:R-:W-:Y:S01]  /*44f0*/  IABS R195, R31 ;  /* 0x0000001f00c37213 */ /* 0x000fe20000000000 */
[----:B------:R2:W-:Y:S01]  /*4500*/  STL [R1+0x2da8], R9 ;  /* 0x002da80901007387 */ /* 0x0005e20000100800 */
[----:B-1----:R-:W-:Y:S01]  /*4510*/  IADD3 R30, R228, 0xbf, RZ ;  /* 0x000000bfe41e7810 */ /* 0x002fe20007ffe0ff */
[C---:B------:R-:W-:Y:S01]  /*4520*/  IMAD.HI.U32 R0, R249.reuse, R196, RZ ;  /* 0x000000c4f9007227 */ /* 0x040fe200078e00ff */
[----:B------:R-:W-:Y:S01]  /*4530*/  IABS R194, R9 ;  /* 0x0000000900c27213 */ /* 0x000fe20000000000 */
[----:B------:R1:W-:Y:S01]  /*4540*/  STL [R1+0x2dc0], R6 ;  /* 0x002dc00601007387 */ /* 0x0003e20000100800 */
[----:B------:R-:W-:Y:S01]  /*4550*/  IABS R197, R30 ;  /* 0x0000001e00c57213 */ /* 0x000fe20000000000 */
[----:B------:R-:W-:Y:S01]  /*4560*/  IMAD.HI.U32 R4, R249, R195, RZ ;  /* 0x000000c3f9047227 */ /* 0x000fe200078e00ff */
[----:B------:R-:W-:Y:S01]  /*4570*/  IADD3 R0, -R0, RZ, RZ ;  /* 0x000000ff00007210 */ /* 0x000fe20007ffe1ff */
[----:B------:R3:W-:Y:S01]  /*4580*/  STL [R1+0x2d20], R32 ;  /* 0x002d202001007387 */ /* 0x0007e20000100800 */
[----:B------:R-:W-:Y:S01]  /*4590*/  IABS R23, R23 ;  /* 0x0000001700177213 */ /* 0x000fe20000000000 */
[----:B------:R-:W-:Y:S01]  /*45a0*/  IMAD.MOV R4, RZ, RZ, -R4 ;  /* 0x000000ffff047224 */ /* 0x000fe200078e0a04 */
[C---:B--2---:R-:W-:Y:S01]  /*45b0*/  IADD3 R9, R228.reuse, 0xc0, RZ ;  /* 0x000000c0e4097810 */ /* 0x044fe20007ffe0ff */
[----:B------:R2:W-:Y:S01]  /*45c0*/  STL [R1+0x2d58], R31 ;  /* 0x002d581f01007387 */ /* 0x0005e20000100800 */
[C---:B------:R-:W-:Y:S01]  /*45d0*/  IMAD R196, R7.reuse, R0, R196 ;  /* 0x0000000007c47224 */ /* 0x040fe200078e02c4 */
[C---:B-1----:R-:W-:Y:S01]  /*45e0*/  IADD3 R6, R228.reuse, 0xc1, RZ ;  /* 0x000000c1e4067810 */ /* 0x042fe20007ffe0ff */
[C---:B------:R-:W-:Y:S01]  /*45f0*/  IMAD R195, R7.reuse, R4, R195 ;  /* 0x0000000407c37224 */ /* 0x040fe200078e02c3 */
[----:B------:R1:W-:Y:S01]  /*4600*/  STL [R1+0x2d84], R30 ;  /* 0x002d841e01007387 */ /* 0x0003e20000100800 */
[----:B------:R-:W-:Y:S01]  /*4610*/  IABS R199, R9 ;  /* 0x0000000900c77213 */ /* 0x000fe20000000000 */
[----:B------:R-:W-:Y:S01]  /*4620*/  IMAD R124, R7, R2, R124 ;  /* 0x00000002077c7224 */ /* 0x000fe200078e027c */
[C---:B---3--:R-:W-:Y:S01]  /*4630*/  IADD3 R32, R228.reuse, 0xc3, RZ ;  /* 0x000000c3e4207810 */ /* 0x048fe20007ffe0ff */
[----:B------:R3:W-:Y:S01]  /*4640*/  STL [R1+0x2da0], R9 ;  /* 0x002da00901007387 */ /* 0x0007e20000100800 */
[----:B------:R-:W-:Y:S01]  /*4650*/  IABS R200, R6 ;  /* 0x0000000600c87213 */ /* 0x000fe20000000000 */
[C---:B------:R-:W-:Y:S01]  /*4660*/  IMAD.HI.U32 R2, R249.reuse, R128, RZ ;  /* 0x00000080f9027227 */ /* 0x040fe200078e00ff */
[----:B------:R-:W-:Y:S01]  /*4670*/  IABS R202, R32 ;  /* 0x0000002000ca7213 */ /* 0x000fe20000000000 */
[----:B------:R4:W-:Y:S01]  /*4680*/  STL [R1+0x2d80], R6 ;  /* 0x002d800601007387 */ /* 0x0009e20000100800 */
[C---:B--2---:R-:W-:Y:S01]  /*4690*/  IADD3 R31, R228.reuse, 0xc4, RZ ;  /* 0x000000c4e41f7810 */ /* 0x044fe20007ffe0ff */
[----:B------:R-:W-:Y:S01]  /*46a0*/  IMAD.HI.U32 R0, R249, R200, RZ ;  /* 0x000000c8f9007227 */ /* 0x000fe200078e00ff */
[----:B-1----:R-:W-:-:S02]  /*46b0*/  IADD3 R30, R228, 0xc2, RZ ;  /* 0x000000c2e41e7810 */ /* 0x002fc40007ffe0ff */
[----:B------:R-:W-:Y:S01]  /*46c0*/  IABS R201, R31 ;  /* 0x0000001f00c97213 */ /* 0x000fe20000000000 */
[----:B------:R-:W-:Y:S01]  /*46d0*/  IMAD.HI.U32 R4, R249, R202, RZ ;  /* 0x000000caf9047227 */ /* 0x000fe200078e00ff */
[C---:B---3--:R-:W-:Y:S01]  /*46e0*/  IADD3 R9, R228.reuse, 0xc5, RZ ;  /* 0x000000c5e4097810 */ /* 0x048fe20007ffe0ff */
[----:B------:R1:W-:Y:S01]  /*46f0*/  STL [R1+0x2ccc], R30 ;  /* 0x002ccc1e01007387 */ /* 0x0003e20000100800 */
[----:B------:R-:W-:Y:S01]  /*4700*/  IABS R29, R29 ;  /* 0x0000001d001d7213 */ /* 0x000fe20000000000 */
[----:B------:R-:W-:Y:S01]  /*4710*/  IMAD.MOV R0, RZ, RZ, -R0 ;  /* 0x000000ffff007224 */ /* 0x000fe200078e0a00 */
[C---:B----4-:R-:W-:Y:S01]  /*4720*/  IADD3 R6, R228.reuse, 0xc6, RZ ;  /* 0x000000c6e4067810 */ /* 0x050fe20007ffe0ff */
        /* <DEDUP_REMOVED lines=8> */
[----:B------:R-:W-:Y:S01]  /*47b0*/  IMAD.MOV R2, RZ, RZ, -R2 ;  /* 0x000000ffff027224 */ /* 0x000fe200078e0a02 */
[----:B------:R1:W-:Y:S01]  /*47c0*/  STL [R1+0x2ca4], R9 ;  /* 0x002ca40901007387 */ /* 0x0003e20000100800 */
[----:B--2---:R-:W-:Y:S01]  /*47d0*/  IADD3 R32, R228, 0xc8, RZ ;  /* 0x000000c8e4207810 */ /* 0x004fe20007ffe0ff */
[----:B------:R-:W-:-:S02]  /*47e0*/  IMAD.HI.U32 R0, R249, R204, RZ ;  /* 0x000000ccf9007227 */ /* 0x000fc400078e00ff */
[----:B------:R2:W-:Y:S01]  /*47f0*/  STL [R1+0x2c98], R6 ;  /* 0x002c980601007387 */ /* 0x0005e20000100800 */
[----:B------:R-:W-:Y:S01]  /*4800*/  IABS R205, R32 ;  /* 0x0000002000cd7213 */ /* 0x000fe20000000000 */
[----:B------:R-:W-:Y:S01]  /*4810*/  IMAD.MOV R0, RZ, RZ, -R0 ;  /* 0x000000ffff007224 */ /* 0x000fe200078e0a00 */
[C---:B---3--:R-:W-:Y:S01]  /*4820*/  IADD3 R31, R228.reuse, 0xc9, RZ ;  /* 0x000000c9e41f7810 */ /* 0x048fe20007ffe0ff */
[----:B------:R3:W-:Y:S01]  /*4830*/  STL [R1+0x2c84], R33 ;  /* 0x002c842101007387 */ /* 0x0007e20000100800 */
[C---:B------:R-:W-:Y:S01]  /*4840*/  IMAD.HI.U32 R5, R249.reuse, R135, RZ ;  /* 0x00000087f9057227 */ /* 0x040fe200078e00ff */
[C---:B-1----:R-:W-:Y:S02]  /*4850*/  IADD3 R9, R228.reuse, 0xca, RZ ;  /* 0x000000cae4097810 */ /* 0x042fe40007ffe0ff */
[----:B------:R1:W-:Y:S01]  /*4860*/  STL [R1+0x2c80], R32 ;  /* 0x002c802001007387 */ /* 0x0003e20000100800 */
[----:B------:R-:W-:Y:S01]  /*4870*/  IMAD.HI.U32 R4, R249, R205, RZ ;  /* 0x000000cdf9047227 */ /* 0x000fe200078e00ff */
[----:B--2---:R-:W-:-:S02]  /*4880*/  IADD3 R6, R228, 0xcb, RZ ;  /* 0x000000cbe4067810 */ /* 0x004fc40007ffe0ff */
[----:B------:R2:W-:Y:S01]  /*4890*/  STL [R1+0x2c7c], R31 ;  /* 0x002c7c1f01007387 */ /* 0x0005e20000100800 */
[----:B------:R-:W-:Y:S01]  /*48a0*/  IABS R207, R31 ;  /* 0x0000001f00cf7213 */ /* 0x000fe20000000000 */
[C---:B------:R-:W-:Y:S01]  /*48b0*/  IMAD R204, R7.reuse, R0, R204 ;  /* 0x0000000007cc7224 */ /* 0x040fe200078e02cc */
[----:B---3--:R-:W-:Y:S01]  /*48c0*/  IADD3 R33, R228, 0xcd, RZ ;  /* 0x000000cde4217810 */ /* 0x008fe20007ffe0ff */
[----:B------:R3:W-:Y:S01]  /*48d0*/  STL [R1+0x2c78], R9 ;  /* 0x002c780901007387 */ /* 0x0007e20000100800 */
[----:B------:R-:W-:Y:S01]  /*48e0*/  IABS R208, R6 ;  /* 0x0000000600d07213 */ /* 0x000fe20000000000 */
[----:B------:R-:W-:Y:S01]  /*48f0*/  IMAD R128, R7, R2, R128 ;  /* 0x0000000207807224 */ /* 0x000fe200078e0280 */
[----:B-1----:R-:W-:Y:S01]  /*4900*/  IABS R32, R9 ;  /* 0x0000000900207213 */ /* 0x002fe20000000000 */
[----:B------:R1:W-:Y:S01]  /*4910*/  STL [R1+0x2c74], R6 ;  /* 0x002c740601007387 */ /* 0x0003e20000100800 */
[----:B------:R-:W-:Y:S01]  /*4920*/  IADD3 R4, -R4, RZ, RZ ;  /* 0x000000ff04047210 */ /* 0x000fe20007ffe1ff */
[----:B------:R-:W-:Y:S01]  /*4930*/  IMAD.HI.U32 R0, R249, R208, RZ ;  /* 0x000000d0f9007227 */ /* 0x000fe200078e00ff */
[C---:B--2---:R-:W-:Y:S01]  /*4940*/  IADD3 R31, R228.reuse, 0xce, RZ ;  /* 0x000000cee41f7810 */ /* 0x044fe20007ffe0ff */
[----:B------:R2:W-:Y:S01]  /*4950*/  STL [R1+0x2c5c], R209 ;  /* 0x002c5cd101007387 */ /* 0x0005e20000100800 */
[----:B---3--:R-:W-:Y:S01]  /*4960*/  IADD3 R9, R228, 0xcf, RZ ;  /* 0x000000cfe4097810 */ /* 0x008fe20007ffe0ff */
[----:B------:R-:W-:-:S02]  /*4970*/  IMAD R205, R7, R4, R205 ;  /* 0x0000000407cd7224 */ /* 0x000fc400078e02cd */
[----:B------:R3:W-:Y:S01]  /*4980*/  STL [R1+0x2c58], R33 ;  /* 0x002c582101007387 */ /* 0x0007e20000100800 */
[----:B------:R-:W-:Y:S01]  /*4990*/  IABS R211, R31 ;  /* 0x0000001f00d37213 */ /* 0x000fe20000000000 */
[----:B------:R-:W-:Y:S01]  /*49a0*/  IMAD.MOV R0, RZ, RZ, -R0 ;  /* 0x000000ffff007224 */ /* 0x000fe200078e0a00 */
[C---:B-1----:R-:W-:Y:S01]  /*49b0*/  IADD3 R6, R228.reuse, 0xd0, RZ ;  /* 0x000000d0e4067810 */ /* 0x042fe20007ffe0ff */
[----:B------:R1:W-:Y:S01]  /*49c0*/  STL [R1+0x2c54], R31 ;  /* 0x002c541f01007387 */ /* 0x0003e20000100800 */
[----:B------:R-:W-:Y:S01]  /*49d0*/  IABS R212, R9 ;  /* 0x0000000900d47213 */ /* 0x000fe20000000000 */
[----:B------:R-:W-:Y:S01]  /*49e0*/  IMAD R208, R7, R0, R208 ;  /* 0x0000000007d07224 */ /* 0x000fe200078e02d0 */
[----:B--2---:R-:W-:Y:S01]  /*49f0*/  IABS R209, R33 ;  /* 0x0000002100d17213 */ /* 0x004fe20000000000 */
[----:B------:R2:W-:Y:S01]  /*4a00*/  STL [R1+0x2c50], R9 ;  /* 0x002c500901007387 */ /* 0x0005e20000100800 */
[----:B------:R-:W-:Y:S01]  /*4a10*/  IABS R214, R6 ;  /* 0x0000000600d67213 */ /* 0x000fe20000000000 */
[C---:B------:R-:W-:Y:S01]  /*4a20*/  IMAD.HI.U32 R2, R249.reuse, R132, RZ ;  /* 0x00000084f9027227 */ /* 0x040fe200078e00ff */
[C---:B---3--:R-:W-:Y:S01]  /*4a30*/  IADD3 R33, R228.reuse, 0xd3, RZ ;  /* 0x000000d3e4217810 */ /* 0x048fe20007ffe0ff */
[----:B------:R3:W-:Y:S01]  /*4a40*/  STL [R1+0x2c4c], R6 ;  /* 0x002c4c0601007387 */ /* 0x0007e20000100800 */
[----:B-1----:R-:W-:Y:S01]  /*4a50*/  IADD3 R31, R228, 0xd2, RZ ;  /* 0x000000d2e41f7810 */ /* 0x002fe20007ffe0ff */
[----:B------:R-:W-:-:S02]  /*4a60*/  IMAD.HI.U32 R4, R249, R209, RZ ;  /* 0x000000d1f9047227 */ /* 0x000fc400078e00ff */
[----:B------:R-:W-:Y:S01]  /*4a70*/  STL [R1+0x2c34], R213 ;  /* 0x002c34d501007387 */ /* 0x000fe20000100800 */
[----:B------:R-:W-:Y:S01]  /*4a80*/  IABS R215, R33 ;  /* 0x0000002100d77213 */ /* 0x000fe20000000000 */
[----:B------:R-:W-:Y:S02]  /*4a90*/  IMAD.MOV R4, RZ, RZ, -R4 ;  /* 0x000000ffff047224 */ /* 0x000fe400078e0a04 */
[----:B------:R1:W-:Y:S01]  /*4aa0*/  STL [R1+0x2c30], R31 ;  /* 0x002c301f01007387 */ /* 0x0003e20000100800 */
[C---:B--2---:R-:W-:Y:S01]  /*4ab0*/  IADD3 R9, R228.reuse, 0xd4, RZ ;  /* 0x000000d4e4097810 */ /* 0x044fe20007ffe0ff */
[----:B------:R-:W-:Y:S01]  /*4ac0*/  IMAD.HI.U32 R0, R249, R214, RZ ;  /* 0x000000d6f9007227 */ /* 0x000fe200078e00ff */
[----:B---3--:R-:W-:Y:S01]  /*4ad0*/  IADD3 R6, R228, 0xd5, RZ ;  /* 0x000000d5e4067810 */ /* 0x008fe20007ffe0ff */
[----:B------:R2:W-:Y:S01]  /*4ae0*/  STL [R1+0x2c2c], R33 ;  /* 0x002c2c2101007387 */ /* 0x0005e20000100800 */
[----:B------:R-:W-:Y:S01]  /*4af0*/  IABS R216, R9 ;  /* 0x0000000900d87213 */ /* 0x000fe20000000000 */
[C---:B------:R-:W-:Y:S01]  /*4b00*/  IMAD R209, R7.reuse, R4, R209 ;  /* 0x0000000407d17224 */ /* 0x040fe200078e02d1 */
[----:B------:R-:W-:Y:S01]  /*4b10*/  IADD3 R0, -R0, RZ, RZ ;  /* 0x000000ff00007210 */ /* 0x000fe20007ffe1ff */
[----:B------:R3:W-:Y:S01]  /*4b20*/  STL [R1+0x2c28], R9 ;  /* 0x002c280901007387 */ /* 0x0007e20000100800 */
[----:B------:R-:W-:Y:S01]  /*4b30*/  IABS R218, R6 ;  /* 0x0000000600da7213 */ /* 0x000fe20000000000 */
[----:B------:R-:W-:Y:S01]  /*4b40*/  IMAD.MOV R5, RZ, RZ, -R5 ;  /* 0x000000ffff057224 */ /* 0x000fe200078e0a05 */
[----:B-1----:R-:W-:Y:S01]  /*4b50*/  IABS R31, R31 ;  /* 0x0000001f001f7213 */ /* 0x002fe20000000000 */
[----:B------:R1:W-:Y:S01]  /*4b60*/  STL [R1+0x2c24], R6 ;  /* 0x002c240601007387 */ /* 0x0003e20000100800 */
[----:B------:R-:W-:Y:S01]  /*4b70*/  IMAD R214, R7, R0, R214 ;  /* 0x0000000007d67224 */ /* 0x000fe200078e02d6 */
[----:B--2---:R-:W-:Y:S01]  /*4b80*/  IADD3 R33, R228, 0xd8, RZ ;  /* 0x000000d8e4217810 */ /* 0x004fe20007ffe0ff */
[----:B------:R-:W-:Y:S01]  /*4b90*/  IMAD.HI.U32 R0, R249, R218, RZ ;  /* 0x000000daf9007227 */ /* 0x000fe200078e00ff */
[----:B------:R-:W-:Y:S01]  /*4ba0*/  STL [R1+0x2c0c], R217 ;  /* 0x002c0cd901007387 */ /* 0x000fe20000100800 */
[----:B------:R-:W-:-:S02]  /*4bb0*/  IABS R213, R213 ;  /* 0x000000d500d57213 */ /* 0x000fc40000000000 */
[----:B------:R-:W-:Y:S01]  /*4bc0*/  IMAD.HI.U32 R4, R249, R31, RZ ;  /* 0x0000001ff9047227 */ /* 0x000fe200078e00ff */
[----:B------:R2:W-:Y:S01]  /*4bd0*/  STL [R1+0x2c08], R219 ;  /* 0x002c08db01007387 */ /* 0x0005e20000100800 */
[C---:B---3--:R-:W-:Y:S02]  /*4be0*/  IADD3 R9, R228.reuse, 0xd9, RZ ;  /* 0x000000d9e4097810 */ /* 0x048fe40007ffe0ff */
[----:B------:R-:W-:Y:S01]  /*4bf0*/  IMAD.MOV R4, RZ, RZ, -R4 ;  /* 0x000000ffff047224 */ /* 0x000fe200078e0a04 */
[C---:B-1----:R-:W-:Y:S01]  /*4c00*/  IADD3 R6, R228.reuse, 0xda, RZ ;  /* 0x000000dae4067810 */ /* 0x042fe20007ffe0ff */
[----:B------:R1:W-:Y:S01]  /*4c10*/  STL [R1+0x2c04], R33 ;  /* 0x002c042101007387 */ /* 0x0003e20000100800 */
[----:B------:R-:W-:Y:S01]  /*4c20*/  IABS R220, R33 ;  /* 0x0000002100dc7213 */ /* 0x000fe20000000000 */
[----:B------:R-:W-:Y:S01]  /*4c30*/  IMAD R31, R7, R4, R31 ;  /* 0x00000004071f7224 */ /* 0x000fe200078e021f */
[----:B------:R-:W-:Y:S01]  /*4c40*/  IABS R222, R9 ;  /* 0x0000000900de7213 */ /* 0x000fe20000000000 */
[----:B------:R3:W-:Y:S01]  /*4c50*/  STL [R1+0x2c00], R9 ;  /* 0x002c000901007387 */ /* 0x0007e20000100800 */
[----:B--2---:R-:W-:Y:S01]  /*4c60*/  IABS R219, R219 ;  /* 0x000000db00db7213 */ /* 0x004fe20000000000 */
[----:B------:R-:W-:Y:S01]  /*4c70*/  IMAD.MOV R0, RZ, RZ, -R0 ;  /* 0x000000ffff007224 */ /* 0x000fe200078e0a00 */
[----:B------:R-:W-:Y:S01]  /*4c80*/  IABS R217, R217 ;  /* 0x000000d900d97213 */ /* 0x000fe20000000000 */
[----:B------:R2:W-:Y:S01]  /*4c90*/  STL [R1+0x2bfc], R6 ;  /* 0x002bfc0601007387 */ /* 0x0005e20000100800 */
[----:B------:R-:W-:Y:S01]  /*4ca0*/  IMAD.MOV R2, RZ, RZ, -R2 ;  /* 0x000000ffff027224 */ /* 0x000fe200078e0a02 */
[----:B-1----:R-:W-:Y:S01]  /*4cb0*/  IABS R33, R6 ;  /* 0x0000000600217213 */ /* 0x002fe20000000000 */
[----:B------:R-:W-:Y:S01]  /*4cc0*/  IMAD.HI.U32 R4, R249, R219, RZ ;  /* 0x000000dbf9047227 */ /* 0x000fe200078e00ff */
[----:B------:R-:W-:Y:S01]  /*4cd0*/  STL [R1+0x2bec], R221 ;  /* 0x002becdd01007387 */ /* 0x000fe20000100800 */
[----:B---3--:R-:W-:-:S02]  /*4ce0*/  IADD3 R9, R228, 0xde, RZ ;  /* 0x000000dee4097810 */ /* 0x008fc40007ffe0ff */
[----:B------:R-:W-:Y:S01]  /*4cf0*/  IMAD.MOV R4, RZ, RZ, -R4 ;  /* 0x000000ffff047224 */ /* 0x000fe200078e0a04 */
[----:B------:R1:W-:Y:S01]  /*4d00*/  STL [R1+0x2be0], R223 ;  /* 0x002be0df01007387 */ /* 0x0003e20000100800 */
[C---:B------:R-:W-:Y:S01]  /*4d10*/  IMAD R218, R7.reuse, R0, R218 ;  /* 0x0000000007da7224 */ /* 0x040fe200078e02da */
[----:B--2---:R-:W-:Y:S01]  /*4d20*/  IADD3 R6, R228, 0xdf, RZ ;  /* 0x000000dfe4067810 */ /* 0x004fe20007ffe0ff */
[----:B------:R-:W-:Y:S01]  /*4d30*/  IMAD R219, R7, R4, R219 ;  /* 0x0000000407db7224 */ /* 0x000fe200078e02db */
[----:B------:R-:W-:Y:S01]  /*4d40*/  STL [R1+0x2bdc], R224 ;  /* 0x002bdce001007387 */ /* 0x000fe20000100800 */
[----:B------:R-:W-:Y:S01]  /*4d50*/  IMAD.HI.U32 R0, R249, R33, RZ ;  /* 0x00000021f9007227 */ /* 0x000fe200078e00ff */
[----:B------:R-:W-:Y:S02]  /*4d60*/  IABS R226, R6 ;  /* 0x0000000600e27213 */ /* 0x000fe40000000000 */
[----:B------:R2:W-:Y:S01]  /*4d70*/  STL [R1+0x2bd8], R9 ;  /* 0x002bd80901007387 */ /* 0x0005e20000100800 */
[----:B------:R-:W-:Y:S01]  /*4d80*/  IMAD.MOV R0, RZ, RZ, -R0 ;  /* 0x000000ffff007224 */ /* 0x000fe200078e0a00 */
[----:B-1----:R-:W-:Y:S01]  /*4d90*/  IABS R223, R223 ;  /* 0x000000df00df7213 */ /* 0x002fe20000000000 */
[C---:B------:R-:W-:Y:S01]  /*4da0*/  IMAD R135, R7.reuse, R5, R135 ;  /* 0x0000000507877224 */ /* 0x040fe200078e0287 */
[----:B------:R1:W-:Y:S01]  /*4db0*/  STL [R1+0x2bd4], R6 ;  /* 0x002bd40601007387 */ /* 0x0003e20000100800 */
[----:B------:R-:W-:Y:S01]  /*4dc0*/  IMAD R33, R7, R0, R33 ;  /* 0x0000000007217224 */ /* 0x000fe200078e0221 */
[----:B------:R-:W-:Y:S01]  /*4dd0*/  IABS R248, R9 ;  /* 0x0000000900f87213 */ /* 0x000fe20000000000 */
[----:B------:R-:W-:Y:S01]  /*4de0*/  IMAD.HI.U32 R4, R249, R223, RZ ;  /* 0x000000dff9047227 */ /* 0x000fe200078e00ff */
[----:B------:R3:W-:Y:S01]  /*4df0*/  STL [R1+0x2bc4], R225 ;  /* 0x002bc4e101007387 */ /* 0x0007e20000100800 */
[----:B------:R-:W-:-:S02]  /*4e00*/  IABS R221, R221 ;  /* 0x000000dd00dd7213 */ /* 0x000fc40000000000 */
[----:B------:R-:W-:Y:S01]  /*4e10*/  IMAD.HI.U32 R0, R249, R226, RZ ;  /* 0x000000e2f9007227 */ /* 0x000fe200078e00ff */
[----:B------:R-:W-:Y:S01]  /*4e20*/  IADD3 R4, -R4, RZ, RZ ;  /* 0x000000ff04047210 */ /* 0x000fe20007ffe1ff */
[----:B------:R4:W-:Y:S01]  /*4e30*/  STL [R1+0x2bb8], R227 ;  /* 0x002bb8e301007387 */ /* 0x0009e20000100800 */
[C---:B--2---:R-:W-:Y:S01]  /*4e40*/  IADD3 R9, R228.reuse, 0xe2, RZ ;  /* 0x000000e2e4097810 */ /* 0x044fe20007ffe0ff */
[----:B------:R-:W-:Y:S01]  /*4e50*/  IMAD.MOV R0, RZ, RZ, -R0 ;  /* 0x000000ffff007224 */ /* 0x000fe200078e0a00 */
[C---:B-1----:R-:W-:Y:S01]  /*4e60*/  IADD3 R6, R228.reuse, 0xe3, RZ ;  /* 0x000000e3e4067810 */ /* 0x042fe20007ffe0ff */
[C---:B------:R-:W-:Y:S01]  /*4e70*/  IMAD R223, R7.reuse, R4, R223 ;  /* 0x0000000407df7224 */ /* 0x040fe200078e02df */
[----:B---3--:R-:W-:Y:S01]  /*4e80*/  IABS R225, R225 ;  /* 0x000000e100e17213 */ /* 0x008fe20000000000 */
[----:B------:R-:W-:Y:S01]  /*4e90*/  IMAD R226, R7, R0, R226 ;  /* 0x0000000007e27224 */ /* 0x000fe200078e02e2 */
[----:B------:R-:W-:Y:S01]  /*4ea0*/  IADD3 R0, R228, 0xe4, RZ ;  /* 0x000000e4e4007810 */ /* 0x000fe20007ffe0ff */
[----:B------:R1:W-:Y:S01]  /*4eb0*/  STL [R1+0x2bb4], R9 ;  /* 0x002bb40901007387 */ /* 0x0003e20000100800 */
[----:B------:R-:W-:Y:S01]  /*4ec0*/  IMAD.HI.U32 R5, R249, R139, RZ ;  /* 0x0000008bf9057227 */ /* 0x000fe200078e00ff */
[----:B----4-:R-:W-:-:S02]  /*4ed0*/  IABS R227, R227 ;  /* 0x000000e300e37213 */ /* 0x010fc40000000000 */
[----:B------:R-:W-:Y:S01]  /*4ee0*/  STL [R1+0x2bb0], R6 ;  /* 0x002bb00601007387 */ /* 0x000fe20000100800 */
[----:B------:R-:W-:Y:S01]  /*4ef0*/  IMAD R132, R7, R2, R132 ;  /* 0x0000000207847224 */ /* 0x000fe200078e0284 */
[----:B------:R-:W-:Y:S01]  /*4f00*/  IADD3 R5, -R5, RZ, RZ ;  /* 0x000000ff05057210 */ /* 0x000fe20007ffe1ff */
[C---:B------:R-:W-:Y:S01]  /*4f10*/  IMAD.HI.U32 R4, R249.reuse, R227, RZ ;  /* 0x000000e3f9047227 */ /* 0x040fe200078e00ff */
[----:B------:R-:W-:Y:S01]  /*4f20*/  STL [R1+0x2bac], R0 ;  /* 0x002bac0001007387 */ /* 0x000fe20000100800 */
[----:B------:R-:W-:Y:S02]  /*4f30*/  IABS R228, R9 ;  /* 0x0000000900e47213 */ /* 0x000fe40000000000 */
[----:B------:R-:W-:Y:S01]  /*4f40*/  IMAD.MOV R4, RZ, RZ, -R4 ;  /* 0x000000ffff047224 */ /* 0x000fe200078e0a04 */
[----:B-1----:R-:W-:Y:S01]  /*4f50*/  IABS R9, R6 ;  /* 0x0000000600097213 */ /* 0x002fe20000000000 */
[----:B------:R-:W-:Y:S01]  /*4f60*/  IMAD.HI.U32 R2, R249, R21, RZ ;  /* 0x00000015f9027227 */ /* 0x000fe200078e00ff */
[----:B------:R-:W1:Y:S01]  /*4f70*/  S2R R240, SR_TID.X ;  /* 0x0000000000f07919 */ /* 0x000e620000002100 */
[----:B------:R-:W-:-:S02]  /*4f80*/  IABS R224, R224 ;  /* 0x000000e000e07213 */ /* 0x000fc40000000000 */
[C---:B------:R-:W-:Y:S02]  /*4f90*/  IMAD R227, R7.reuse, R4, R227 ;  /* 0x0000000407e37224 */ /* 0x040fe400078e02e3 */
[----:B------:R-:W-:Y:S02]  /*4fa0*/  IMAD.MOV R2, RZ, RZ, -R2 ;  /* 0x000000ffff027224 */ /* 0x000fe400078e0a02 */
[C---:B------:R-:W-:Y:S01]  /*4fb0*/  IMAD R139, R7.reuse, R5, R139 ;  /* 0x00000005078b7224 */ /* 0x040fe200078e028b */
[----:B------:R2:W-:Y:S01]  /*4fc0*/  STL [R1+0x3228], R227 ;  /* 0x003228e301007387 */ /* 0x0005e20000100800 */
[----:B------:R-:W-:Y:S02]  /*4fd0*/  IMAD R21, R7, R2, R21 ;  /* 0x0000000207157224 */ /* 0x000fe400078e0215 */
[----:B------:R-:W-:-:S04]  /*4fe0*/  IMAD.HI.U32 R2, R249, R142, RZ ;  /* 0x0000008ef9027227 */ /* 0x000fc800078e00ff */
[C---:B------:R-:W-:Y:S01]  /*4ff0*/  IMAD.HI.U32 R5, R249.reuse, R145, RZ ;  /* 0x00000091f9057227 */ /* 0x040fe200078e00ff */
[----:B--2---:R-:W2:Y:S03]  /*5000*/  LDL R227, [R1+0xa10] ;  /* 0x000a100001e37983 */ /* 0x004ea60000100800 */
[----:B------:R-:W-:-:S04]  /*5010*/  IMAD.HI.U32 R3, R249, R130, RZ ;  /* 0x00000082f9037227 */ /* 0x000fc800078e00ff */
[----:B------:R-:W-:Y:S01]  /*5020*/  IMAD.MOV R2, RZ, RZ, -R2 ;  /* 0x000000ffff027224 */ /* 0x000fe200078e0a02 */
[----:B------:R-:W-:Y:S01]  /*5030*/  IADD3 R3, -R3, RZ, RZ ;  /* 0x000000ff03037210 */ /* 0x000fe20007ffe1ff */
[----:B------:R-:W-:Y:S02]  /*5040*/  IMAD.MOV R5, RZ, RZ, -R5 ;  /* 0x000000ffff057224 */ /* 0x000fe400078e0a05 */
[C---:B------:R-:W-:Y:S02]  /*5050*/  IMAD R142, R7.reuse, R2, R142 ;  /* 0x00000002078e7224 */ /* 0x040fe400078e028e */
[----:B------:R-:W-:Y:S02]  /*5060*/  IMAD R145, R7, R5, R145 ;  /* 0x0000000507917224 */ /* 0x000fe400078e0291 */
[----:B------:R-:W-:-:S04]  /*5070*/  IMAD.HI.U32 R2, R249, R146, RZ ;  /* 0x00000092f9027227 */ /* 0x000fc800078e00ff */
[----:B------:R-:W-:Y:S01]  /*5080*/  IMAD.HI.U32 R5, R249, R149, RZ ;  /* 0x00000095f9057227 */ /* 0x000fe200078e00ff */
[----:B------:R-:W-:-:S03]  /*5090*/  IADD3 R2, -R2, RZ, RZ ;  /* 0x000000ff02027210 */ /* 0x000fc60007ffe1ff */
[----:B------:R-:W-:Y:S02]  /*50a0*/  IMAD.MOV R5, RZ, RZ, -R5 ;  /* 0x000000ffff057224 */ /* 0x000fe400078e0a05 */
[----:B------:R-:W-:Y:S02]  /*50b0*/  IMAD R130, R7, R3, R130 ;  /* 0x0000000307827224 */ /* 0x000fe400078e0282 */
[----:B------:R-:W-:-:S04]  /*50c0*/  IMAD.HI.U32 R3, R249, R136, RZ ;  /* 0x00000088f9037227 */ /* 0x000fc800078e00ff */
[----:B------:R-:W-:Y:S02]  /*50d0*/  IMAD R149, R7, R5, R149 ;  /* 0x0000000507957224 */ /* 0x000fe400078e0295 */
[----:B------:R-:W-:-:S04]  /*50e0*/  IMAD.HI.U32 R5, R249, R153, RZ ;  /* 0x00000099f9057227 */ /* 0x000fc800078e00ff */
[----:B------:R-:W-:Y:S02]  /*50f0*/  IMAD.MOV R3, RZ, RZ, -R3 ;  /* 0x000000ffff037224 */ /* 0x000fe400078e0a03 */
        /* <DEDUP_REMOVED lines=8> */
[----:B------:R-:W-:Y:S01]  /*5180*/  IMAD.MOV R3, RZ, RZ, -R3 ;  /* 0x000000ffff037224 */ /* 0x000fe200078e0a03 */
[----:B------:R-:W-:Y:S01]  /*5190*/  IADD3 R5, -R5, RZ, RZ ;  /* 0x000000ff05057210 */ /* 0x000fe20007ffe1ff */
[----:B------:R-:W-:Y:S02]  /*51a0*/  IMAD R151, R7, R2, R151 ;  /* 0x0000000207977224 */ /* 0x000fe400078e0297 */
[----:B------:R-:W-:-:S04]  /*51b0*/  IMAD.HI.U32 R2, R249, R155, RZ ;  /* 0x0000009bf9027227 */ /* 0x000fc800078e00ff */
[----:B------:R-:W-:Y:S02]  /*51c0*/  IMAD R140, R7, R3, R140 ;  /* 0x00000003078c7224 */ /* 0x000fe400078e028c */
[----:B------:R-:W-:-:S04]  /*51d0*/  IMAD.HI.U32 R3, R249, R144, RZ ;  /* 0x00000090f9037227 */ /* 0x000fc800078e00ff */
[----:B------:R-:W-:Y:S02]  /*51e0*/  IMAD.MOV R2, RZ, RZ, -R2 ;  /* 0x000000ffff027224 */ /* 0x000fe400078e0a02 */
[----:B------:R-:W-:Y:S02]  /*51f0*/  IMAD.MOV R3, RZ, RZ, -R3 ;  /* 0x000000ffff037224 */ /* 0x000fe400078e0a03 */
[C---:B------:R-:W-:Y:S02]  /*5200*/  IMAD R155, R7.reuse, R2, R155 ;  /* 0x00000002079b7224 */ /* 0x040fe400078e029b */
[----:B------:R-:W-:Y:S02]  /*5210*/  IMAD R156, R7, R5, R156 ;  /* 0x00000005079c7224 */ /* 0x000fe400078e029c */
[----:B------:R-:W-:-:S04]  /*5220*/  IMAD.HI.U32 R2, R249, R159, RZ ;  /* 0x0000009ff9027227 */ /* 0x000fc800078e00ff */
[----:B------:R-:W-:-:S04]  /*5230*/  IMAD.HI.U32 R5, R249, R160, RZ ;  /* 0x000000a0f9057227 */ /* 0x000fc800078e00ff */
[----:B------:R-:W-:Y:S02]  /*5240*/  IMAD R144, R7, R3, R144 ;  /* 0x0000000307907224 */ /* 0x000fe400078e0290 */
        /* <DEDUP_REMOVED lines=129> */
[C---:B------:R-:W-:Y:S01]  /*5a60*/  IMAD R221, R7.reuse, R5, R221 ;  /* 0x0000000507dd7224 */ /* 0x040fe200078e02dd */
[----:B------:R-:W-:Y:S01]  /*5a70*/  IABS R5, R0 ;  /* 0x0000000000057213 */ /* 0x000fe20000000000 */
[----:B------:R-:W-:Y:S02]  /*5a80*/  IMAD.MOV R3, RZ, RZ, -R3 ;  /* 0x000000ffff037224 */ /* 0x000fe400078e0a03 */
[----:B------:R-:W-:Y:S02]  /*5a90*/  IMAD R222, R7, R2, R222 ;  /* 0x0000000207de7224 */ /* 0x000fe400078e02de */
[----:B------:R-:W-:-:S04]  /*5aa0*/  IMAD.HI.U32 R2, R249, R248, RZ ;  /* 0x000000f8f9027227 */ /* 0x000fc800078e00ff */
[----:B------:R-:W-:Y:S02]  /*5ab0*/  IMAD R211, R7, R3, R211 ;  /* 0x0000000307d37224 */ /* 0x000fe400078e02d3 */
[----:B------:R-:W-:-:S04]  /*5ac0*/  IMAD.HI.U32 R0, R249, R5, RZ ;  /* 0x00000005f9007227 */ /* 0x000fc800078e00ff */
[----:B------:R-:W-:Y:S01]  /*5ad0*/  IMAD.HI.U32 R3, R249, R215, RZ ;  /* 0x000000d7f9037227 */ /* 0x000fe200078e00ff */
[----:B------:R-:W-:-:S03]  /*5ae0*/  IADD3 R0, -R0, RZ, RZ ;  /* 0x000000ff00007210 */ /* 0x000fc60007ffe1ff */
[----:B------:R-:W-:Y:S02]  /*5af0*/  IMAD.MOV R2, RZ, RZ, -R2 ;  /* 0x000000ffff027224 */ /* 0x000fe400078e0a02 */
[----:B------:R-:W-:Y:S01]  /*5b00*/  IMAD.HI.U32 R6, R249, R225, RZ ;  /* 0x000000e1f9067227 */ /* 0x000fe200078e00ff */
[----:B--2---:R-:W-:-:S03]  /*5b10*/  IADD3 R235, R227, 0xe5, RZ ;  /* 0x000000e5e3eb7810 */ /* 0x004fc60007ffe0ff */
[----:B------:R-:W-:Y:S01]  /*5b20*/  IMAD.MOV R3, RZ, RZ, -R3 ;  /* 0x000000ffff037224 */ /* 0x000fe200078e0a03 */
[----:B------:R-:W-:Y:S01]  /*5b30*/  IADD3 R233, R227, 0xe6, RZ ;  /* 0x000000e6e3e97810 */ /* 0x000fe20007ffe0ff */
[----:B------:R-:W-:Y:S01]  /*5b40*/  IMAD R248, R7, R2, R248 ;  /* 0x0000000207f87224 */ /* 0x000fe200078e02f8 */
[----:B------:R-:W-:Y:S01]  /*5b50*/  IADD3 R231, R227, 0xe8, RZ ;  /* 0x000000e8e3e77810 */ /* 0x000fe20007ffe0ff */
[----:B------:R-:W-:Y:S01]  /*5b60*/  IMAD.HI.U32 R2, R249, R9, RZ ;  /* 0x00000009f9027227 */ /* 0x000fe200078e00ff */
[----:B------:R-:W-:Y:S02]  /*5b70*/  IADD3 R232, R227, 0xe7, RZ ;  /* 0x000000e7e3e87810 */ /* 0x000fe40007ffe0ff */
[----:B------:R-:W-:Y:S01]  /*5b80*/  IADD3 R6, -R6, RZ, RZ ;  /* 0x000000ff06067210 */ /* 0x000fe20007ffe1ff */
[----:B------:R-:W-:Y:S01]  /*5b90*/  IMAD R215, R7, R3, R215 ;  /* 0x0000000307d77224 */ /* 0x000fe200078e02d7 */
[----:B------:R-:W-:Y:S01]  /*5ba0*/  IADD3 R230, R227, 0xe9, RZ ;  /* 0x000000e9e3e67810 */ /* 0x000fe20007ffe0ff */
[----:B------:R-:W-:Y:S01]  /*5bb0*/  IMAD.HI.U32 R3, R249, R220, RZ ;  /* 0x000000dcf9037227 */ /* 0x000fe200078e00ff */
[----:B------:R-:W-:Y:S03]  /*5bc0*/  STL [R1+0x2b9c], R235 ;  /* 0x002b9ceb01007387 */ /* 0x000fe60000100800 */
[----:B------:R-:W-:-:S02]  /*5bd0*/  IMAD.MOV R2, RZ, RZ, -R2 ;  /* 0x000000ffff027224 */ /* 0x000fc400078e0a02 */
[C---:B------:R-:W-:Y:S01]  /*5be0*/  IMAD R5, R7.reuse, R0, R5 ;  /* 0x0000000007057224 */ /* 0x040fe200078e0205 */
[----:B------:R-:W-:Y:S01]  /*5bf0*/  IABS R0, R231 ;  /* 0x000000e700007213 */ /* 0x000fe20000000000 */
[----:B------:R-:W-:Y:S01]  /*5c00*/  STL [R1+0x2b98], R233 ;  /* 0x002b98e901007387 */ /* 0x000fe20000100800 */
[----:B------:R-:W-:Y:S01]  /*5c10*/  IMAD R225, R7, R6, R225 ;  /* 0x0000000607e17224 */ /* 0x000fe200078e02e1 */
[----:B------:R-:W-:Y:S01]  /*5c20*/  IADD3 R3, -R3, RZ, RZ ;  /* 0x000000ff03037210 */ /* 0x000fe20007ffe1ff */
[C---:B------:R-:W-:Y:S01]  /*5c30*/  IMAD R9, R7.reuse, R2, R9 ;  /* 0x0000000207097224 */ /* 0x040fe200078e0209 */
[----:B------:R2:W-:Y:S01]  /*5c40*/  STL [R1+0x2b94], R232 ;  /* 0x002b94e801007387 */ /* 0x0005e20000100800 */
[----:B------:R-:W-:Y:S02]  /*5c50*/  IABS R2, R232 ;  /* 0x000000e800027213 */ /* 0x000fe40000000000 */
[----:B------:R-:W-:Y:S01]  /*5c60*/  IABS R6, R230 ;  /* 0x000000e600067213 */ /* 0x000fe20000000000 */
[----:B------:R-:W-:Y:S01]  /*5c70*/  STL [R1+0x2b88], R231 ;  /* 0x002b88e701007387 */ /* 0x000fe20000100800 */
[----:B------:R-:W-:Y:S01]  /*5c80*/  IABS R4, R235 ;  /* 0x000000eb00047213 */ /* 0x000fe20000000000 */
[----:B------:R-:W-:-:S02]  /*5c90*/  IMAD R220, R7, R3, R220 ;  /* 0x0000000307dc7224 */ /* 0x000fc400078e02dc */
[----:B------:R3:W-:Y:S01]  /*5ca0*/  STL [R1+0x2b84], R230 ;  /* 0x002b84e601007387 */ /* 0x0007e20000100800 */
[----:B------:R-:W-:Y:S01]  /*5cb0*/  IMAD.HI.U32 R3, R249, R224, RZ ;  /* 0x000000e0f9037227 */ /* 0x000fe200078e00ff */
[----:B------:R-:W-:-:S03]  /*5cc0*/  IADD3 R243, R227, 0xea, RZ ;  /* 0x000000eae3f37810 */ /* 0x000fc60007ffe0ff */
[----:B--2---:R-:W-:-:S04]  /*5cd0*/  IMAD.HI.U32 R232, R249, R2, RZ ;  /* 0x00000002f9e87227 */ /* 0x004fc800078e00ff */
[----:B---3--:R-:W-:-:S04]  /*5ce0*/  IMAD.HI.U32 R230, R249, R0, RZ ;  /* 0x00000000f9e67227 */ /* 0x008fc800078e00ff */
[----:B------:R-:W-:Y:S01]  /*5cf0*/  IMAD.HI.U32 R235, R249, R4, RZ ;  /* 0x00000004f9eb7227 */ /* 0x000fe200078e00ff */
[----:B------:R-:W-:-:S03]  /*5d00*/  IADD3 R230, -R230, RZ, RZ ;  /* 0x000000ffe6e67210 */ /* 0x000fc60007ffe1ff */
[----:B------:R-:W-:-:S04]  /*5d10*/  IMAD.HI.U32 R231, R249, R6, RZ ;  /* 0x00000006f9e77227 */ /* 0x000fc800078e00ff */
[----:B------:R-:W-:Y:S02]  /*5d20*/  IMAD.MOV R232, RZ, RZ, -R232 ;  /* 0x000000ffffe87224 */ /* 0x000fe400078e0ae8 */
[----:B------:R-:W-:Y:S02]  /*5d30*/  IMAD.MOV R3, RZ, RZ, -R3 ;  /* 0x000000ffff037224 */ /* 0x000fe400078e0a03 */
[----:B------:R-:W-:Y:S01]  /*5d40*/  IMAD R0, R7, R230, R0 ;  /* 0x000000e607007224 */ /* 0x000fe200078e0200 */
[----:B------:R-:W-:Y:S01]  /*5d50*/  IABS R230, R243 ;  /* 0x000000f300e67213 */ /* 0x000fe20000000000 */
[----:B------:R-:W-:Y:S01]  /*5d60*/  IMAD.MOV R235, RZ, RZ, -R235 ;  /* 0x000000ffffeb7224 */ /* 0x000fe200078e0aeb */
[----:B------:R-:W-:Y:S01]  /*5d70*/  IADD3 R241, R227, 0xeb, RZ ;  /* 0x000000ebe3f17810 */ /* 0x000fe20007ffe0ff */
[----:B------:R-:W-:Y:S02]  /*5d80*/  IMAD.MOV R231, RZ, RZ, -R231 ;  /* 0x000000ffffe77224 */ /* 0x000fe400078e0ae7 */
[----:B------:R-:W-:-:S02]  /*5d90*/  IMAD R2, R7, R232, R2 ;  /* 0x000000e807027224 */ /* 0x000fc400078e0202 */
[----:B------:R-:W-:Y:S02]  /*5da0*/  IMAD R224, R7, R3, R224 ;  /* 0x0000000307e07224 */ /* 0x000fe400078e02e0 */
[----:B------:R-:W-:Y:S02]  /*5db0*/  IMAD.SHL.U32 R232, R35, 0x80, RZ ;  /* 0x0000008023e87824 */ /* 0x000fe400078e00ff */
[----:B------:R-:W-:Y:S01]  /*5dc0*/  IMAD.HI.U32 R3, R249, R228, RZ ;  /* 0x000000e4f9037227 */ /* 0x000fe200078e00ff */
[----:B-1----:R-:W-:Y:S01]  /*5dd0*/  LOP3.LUT R237, R240, 0x3f, RZ, 0xc0, !PT ;  /* 0x0000003ff0ed7812 */ /* 0x002fe200078ec0ff */
[----:B------:R-:W-:Y:S02]  /*5de0*/  STL [R1+0x2b78], R243 ;  /* 0x002b78f301007387 */ /* 0x000fe40000100800 */
[C---:B------:R-:W-:Y:S02]  /*5df0*/  IMAD R4, R7.reuse, R235, R4 ;  /* 0x000000eb07047224 */ /* 0x040fe400078e0204 */
[----:B------:R-:W-:Y:S01]  /*5e00*/  IMAD R6, R7, R231, R6 ;  /* 0x000000e707067224 */ /* 0x000fe200078e0206 */
[----:B------:R1:W-:Y:S01]  /*5e10*/  STL [R1+0x2b70], R241 ;  /* 0x002b70f101007387 */ /* 0x0003e20000100800 */
[----:B------:R-:W-:Y:S01]  /*5e20*/  IMAD.HI.U32 R235, R249, R230, RZ ;  /* 0x000000e6f9eb7227 */ /* 0x000fe200078e00ff */
[----:B------:R-:W-:-:S03]  /*5e30*/  IABS R231, R241 ;  /* 0x000000f100e77213 */ /* 0x000fc60000000000 */
[----:B------:R-:W-:Y:S01]  /*5e40*/  IMAD.MOV R3, RZ, RZ, -R3 ;  /* 0x000000ffff037224 */ /* 0x000fe200078e0a03 */
[----:B------:R-:W-:Y:S02]  /*5e50*/  IADD3 R235, -R235, RZ, RZ ;  /* 0x000000ffebeb7210 */ /* 0x000fe40007ffe1ff */
[C---:B-1----:R-:W-:Y:S02]  /*5e60*/  LOP3.LUT R241, R232.reuse, 0x3f, R240, 0xf8, !PT ;  /* 0x0000003fe8f17812 */ /* 0x042fe400078ef8f0 */
[----:B------:R-:W-:Y:S01]  /*5e70*/  LOP3.LUT R240, R232, 0x40, R237, 0xfe, !PT ;  /* 0x00000040e8f07812 */ /* 0x000fe200078efeed */
[C---:B------:R-:W-:Y:S01]  /*5e80*/  IMAD R228, R7.reuse, R3, R228 ;  /* 0x0000000307e47224 */ /* 0x040fe200078e02e4 */
[----:B------:R-:W-:Y:S02]  /*5e90*/  IABS R244, R241 ;  /* 0x000000f100f47213 */ /* 0x000fe40000000000 */
[----:B------:R-:W-:Y:S02]  /*5ea0*/  IABS R3, R233 ;  /* 0x000000e900037213 */ /* 0x000fe40000000000 */
[----:B------:R-:W-:Y:S01]  /*5eb0*/  IABS R243, R240 ;  /* 0x000000f000f37213 */ /* 0x000fe20000000000 */
[----:B------:R-:W-:-:S02]  /*5ec0*/  IMAD R230, R7, R235, R230 ;  /* 0x000000eb07e67224 */ /* 0x000fc400078e02e6 */
[----:B------:R-:W-:-:S04]  /*5ed0*/  IMAD.HI.U32 R235, R234, R244, RZ ;  /* 0x000000f4eaeb7227 */ /* 0x000fc800078e00ff */
[----:B------:R-:W-:-:S04]  /*5ee0*/  IMAD.HI.U32 R233, R249, R3, RZ ;  /* 0x00000003f9e97227 */ /* 0x000fc800078e00ff */
[----:B------:R-:W-:-:S04]  /*5ef0*/  IMAD.HI.U32 R234, R234, R243, RZ ;  /* 0x000000f3eaea7227 */ /* 0x000fc800078e00ff */
[----:B------:R-:W-:Y:S02]  /*5f00*/  IMAD.MOV R235, RZ, RZ, -R235 ;  /* 0x000000ffffeb7224 */ /* 0x000fe400078e0aeb */
[----:B------:R-:W-:Y:S01]  /*5f10*/  IMAD.MOV R233, RZ, RZ, -R233 ;  /* 0x000000ffffe97224 */ /* 0x000fe200078e0ae9 */
[----:B------:R-:W-:Y:S01]  /*5f20*/  IADD3 R234, -R234, RZ, RZ ;  /* 0x000000ffeaea7210 */ /* 0x000fe20007ffe1ff */
[----:B------:R-:W-:Y:S02]  /*5f30*/  IMAD R244, R251, R235, R244 ;  /* 0x000000ebfbf47224 */ /* 0x000fe400078e02f4 */
[----:B------:R-:W-:Y:S01]  /*5f40*/  IMAD R3, R7, R233, R3 ;  /* 0x000000e907037224 */ /* 0x000fe200078e0203 */
[----:B------:R-:W-:Y:S01]  /*5f50*/  IADD3 R233, R227, 0xec, RZ ;  /* 0x000000ece3e97810 */ /* 0x000fe20007ffe0ff */
[----:B------:R-:W-:Y:S01]  /*5f60*/  IMAD.MOV.U32 R35, RZ, RZ, R231 ;  /* 0x000000ffff237224 */ /* 0x000fe200078e00e7 */
[C---:B------:R-:W-:Y:S01]  /*5f70*/  ISETP.GT.U32.AND P0, PT, R251.reuse, R244, PT ;  /* 0x000000f4fb00720c */ /* 0x040fe20003f04070 */
[C---:B------:R-:W-:Y:S01]  /*5f80*/  IMAD R243, R251.reuse, R234, R243 ;  /* 0x000000eafbf37224 */ /* 0x040fe200078e02f3 */
[----:B------:R-:W-:Y:S01]  /*5f90*/  IABS R231, R233 ;  /* 0x000000e900e77213 */ /* 0x000fe20000000000 */
[----:B------:R1:W-:Y:S03]  /*5fa0*/  STL [R1+0x2b6c], R233 ;  /* 0x002b6ce901007387 */ /* 0x0003e60000100800 */
[----:B------:R-:W-:-:S02]  /*5fb0*/  ISETP.GT.U32.AND P1, PT, R251, R243, PT ;  /* 0x000000f3fb00720c */ /* 0x000fc40003f24070 */
[----:B------:R-:W-:Y:S01]  /*5fc0*/  IADD3 R245, R227, 0xed, RZ ;  /* 0x000000ede3f57810 */ /* 0x000fe20007ffe0ff */
[----:B-1----:R-:W-:Y:S01]  /*5fd0*/  IMAD.HI.U32 R233, R249, R35, RZ ;  /* 0x00000023f9e97227 */ /* 0x002fe200078e00ff */
[----:B------:R-:W-:-:S03]  /*5fe0*/  ISETP.GT.U32.AND P5, PT, R7, R236, PT ;  /* 0x000000ec0700720c */ /* 0x000fc60003fa4070 */
[----:B------:R-:W-:Y:S01]  /*5ff0*/  IMAD.MOV R233, RZ, RZ, -R233 ;  /* 0x000000ffffe97224 */ /* 0x000fe200078e0ae9 */
[----:B------:R-:W-:Y:S01]  /*6000*/  ISETP.GT.U32.AND P3, PT, R7, R34, PT ;  /* 0x000000220700720c */ /* 0x000fe20003f64070 */
[----:B------:R-:W-:Y:S01]  /*6010*/  IMAD.HI.U32 R232, R249, R231, RZ ;  /* 0x000000e7f9e87227 */ /* 0x000fe200078e00ff */
[----:B------:R-:W-:Y:S03]  /*6020*/  STL [R1+0xa14], R241 ;  /* 0x000a14f101007387 */ /* 0x000fe60000100800 */
[----:B------:R-:W-:Y:S01]  /*6030*/  IMAD R35, R7, R233, R35 ;  /* 0x000000e907237224 */ /* 0x000fe200078e0223 */
[----:B------:R-:W-:Y:S01]  /*6040*/  IABS R233, R245 ;  /* 0x000000f500e97213 */ /* 0x000fe20000000000 */
[----:B------:R-:W-:Y:S01]  /*6050*/  @!P0 IMAD.IADD R244, R244, 0x1, -R251 ;  /* 0x00000001f4f48824 */ /* 0x000fe200078e0afb */
[----:B------:R-:W-:Y:S01]  /*6060*/  STL [R1+0xa18], R240 ;  /* 0x000a18f001007387 */ /* 0x000fe20000100800 */
[----:B------:R-:W-:Y:S01]  /*6070*/  IMAD.MOV R232, RZ, RZ, -R232 ;  /* 0x000000ffffe87224 */ /* 0x000fe200078e0ae8 */
[----:B------:R-:W-:-:S02]  /*6080*/  IADD3 R237, R227, 0xee, RZ ;  /* 0x000000eee3ed7810 */ /* 0x000fc40007ffe0ff */
[----:B------:R1:W-:Y:S01]  /*6090*/  STL [R1+0x2b60], R245 ;  /* 0x002b60f501007387 */ /* 0x0003e20000100800 */
[----:B------:R-:W-:Y:S02]  /*60a0*/  IADD3 R250, R227, 0xf0, RZ ;  /* 0x000000f0e3fa7810 */ /* 0x000fe40007ffe0ff */
[----:B------:R-:W-:Y:S01]  /*60b0*/  @!P1 IADD3 R243, R243, -R251, RZ ;  /* 0x800000fbf3f39210 */ /* 0x000fe20007ffe0ff */
[----:B------:R-:W-:Y:S01]  /*60c0*/  IMAD R231, R7, R232, R231 ;  /* 0x000000e807e77224 */ /* 0x000fe200078e02e7 */
[----:B------:R-:W-:Y:S01]  /*60d0*/  ISETP.GT.U32.AND P1, PT, R251, R244, PT ;  /* 0x000000f4fb00720c */ /* 0x000fe20003f24070 */
[----:B------:R2:W-:Y:S01]  /*60e0*/  STL [R1+0x2b5c], R237 ;  /* 0x002b5ced01007387 */ /* 0x0005e20000100800 */
[----:B------:R-:W-:Y:S01]  /*60f0*/  IABS R232, R237 ;  /* 0x000000ed00e87213 */ /* 0x000fe20000000000 */
[----:B-1----:R-:W-:Y:S01]  /*6100*/  IMAD.HI.U32 R245, R249, R233, RZ ;  /* 0x000000e9f9f57227 */ /* 0x002fe200078e00ff */
[----:B------:R-:W-:Y:S02]  /*6110*/  IADD3 R247, R227, 0xef, RZ ;  /* 0x000000efe3f77810 */ /* 0x000fe40007ffe0ff */
[----:B------:R-:W-:Y:S01]  /*6120*/  IABS R235, R250 ;  /* 0x000000fa00eb7213 */ /* 0x000fe20000000000 */
[----:B------:R-:W-:Y:S01]  /*6130*/  IMAD.MOV R245, RZ, RZ, -R245 ;  /* 0x000000fffff57224 */ /* 0x000fe200078e0af5 */
[----:B------:R-:W-:Y:S01]  /*6140*/  ISETP.GT.U32.AND P2, PT, R251, R243, PT ;  /* 0x000000f3fb00720c */ /* 0x000fe20003f44070 */
[----:B------:R-:W-:Y:S01]  /*6150*/  @!P5 IMAD.IADD R236, R236, 0x1, -R7 ;  /* 0x00000001ececd824 */ /* 0x000fe200078e0a07 */
[----:B--2---:R-:W-:-:S02]  /*6160*/  IADD3 R237, R227, 0xf1, RZ ;  /* 0x000000f1e3ed7810 */ /* 0x004fc40007ffe0ff */
[----:B------:R-:W-:Y:S01]  /*6170*/  ISETP.GE.AND P5, PT, R241, RZ, PT ;  /* 0x000000fff100720c */ /* 0x000fe20003fa6270 */
[----:B------:R1:W-:Y:S01]  /*6180*/  STL [R1+0x2b4c], R247 ;  /* 0x002b4cf701007387 */ /* 0x0003e20000100800 */
[----:B------:R-:W-:-:S03]  /*6190*/  IMAD.HI.U32 R234, R249, R232, RZ ;  /* 0x000000e8f9ea7227 */ /* 0x000fc600078e00ff */
[----:B------:R-:W-:Y:S01]  /*61a0*/  STL [R1+0x2b48], R250 ;  /* 0x002b48fa01007387 */ /* 0x000fe20000100800 */
[----:B------:R-:W-:Y:S02]  /*61b0*/  IMAD R233, R7, R245, R233 ;  /* 0x000000f507e97224 */ /* 0x000fe400078e02e9 */
[----:B------:R-:W-:Y:S01]  /*61c0*/  @!P3 IMAD.IADD R34, R34, 0x1, -R7 ;  /* 0x000000012222b824 */ /* 0x000fe200078e0a07 */
[----:B------:R-:W-:Y:S01]  /*61d0*/  ISETP.GE.AND P3, PT, R240, RZ, PT ;  /* 0x000000fff000720c */ /* 0x000fe20003f66270 */
[----:B------:R-:W-:Y:S01]  /*61e0*/  IMAD.HI.U32 R245, R249, R235, RZ ;  /* 0x000000ebf9f57227 */ /* 0x000fe200078e00ff */
[----:B------:R2:W-:Y:S01]  /*61f0*/  STL [R1+0x2b44], R237 ;  /* 0x002b44ed01007387 */ /* 0x0005e20000100800 */
[----:B-1----:R-:W-:Y:S02]  /*6200*/  IABS R247, R247 ;  /* 0x000000f700f77213 */ /* 0x002fe40000000000 */
[----:B------:R-:W-:Y:S01]  /*6210*/  IMAD.MOV R234, RZ, RZ, -R234 ;  /* 0x000000ffffea7224 */ /* 0x000fe200078e0aea */
[----:B------:R-:W3:Y:S01]  /*6220*/  LDL.LU R241, [R1+0x3230] ;  /* 0x0032300001f17983 */ /* 0x000ee20000300800 */
[----:B------:R-:W-:Y:S01]  /*6230*/  IMAD.MOV R245, RZ, RZ, -R245 ;  /* 0x000000fffff57224 */ /* 0x000fe200078e0af5 */
[----:B------:R-:W-:-:S02]  /*6240*/  @!P1 IADD3 R244, R244, -R251, RZ ;  /* 0x800000fbf4f49210 */ /* 0x000fc40007ffe0ff */
[----:B------:R-:W4:Y:S01]  /*6250*/  LDL.LU R240, [R1+0x322c] ;  /* 0x00322c0001f07983 */ /* 0x000f220000300800 */
[----:B--2---:R-:W-:Y:S01]  /*6260*/  IABS R237, R237 ;  /* 0x000000ed00ed7213 */ /* 0x004fe20000000000 */
[----:B------:R-:W-:Y:S01]  /*6270*/  IMAD R232, R7, R234, R232 ;  /* 0x000000ea07e87224 */ /* 0x000fe200078e02e8 */
[----:B------:R-:W-:Y:S01]  /*6280*/  @!P5 IADD3 R244, -R244, RZ, RZ ;  /* 0x000000fff4f4d210 */ /* 0x000fe20007ffe1ff */
[----:B------:R-:W-:-:S04]  /*6290*/  IMAD.HI.U32 R234, R249, R247, RZ ;  /* 0x000000f7f9ea7227 */ /* 0x000fc800078e00ff */
[----:B------:R-:W-:-:S04]  /*62a0*/  IMAD.HI.U32 R250, R249, R237, RZ ;  /* 0x000000edf9fa7227 */ /* 0x000fc800078e00ff */
[----:B------:R-:W-:Y:S01]  /*62b0*/  IMAD R235, R7, R245, R235 ;  /* 0x000000f507eb7224 */ /* 0x000fe200078e02eb */
[----:B------:R-:W-:Y:S01]  /*62c0*/  LOP3.LUT R245, RZ, c[0x0][0x178], RZ, 0x33, !PT ;  /* 0x00005e00fff57a12 */ /* 0x000fe200078e33ff */
[----:B------:R-:W-:Y:S01]  /*62d0*/  @!P2 IMAD.IADD R243, R243, 0x1, -R251 ;  /* 0x00000001f3f3a824 */ /* 0x000fe200078e0afb */
[----:B------:R-:W-:Y:S01]  /*62e0*/  ISETP.NE.AND P2, PT, RZ, c[0x0][0x178], PT ;  /* 0x00005e00ff007a0c */ /* 0x000fe20003f45270 */
[----:B------:R-:W-:Y:S01]  /*62f0*/  IMAD.MOV R250, RZ, RZ, -R250 ;  /* 0x000000fffffa7224 */ /* 0x000fe200078e0afa */
[----:B------:R-:W2:Y:S01]  /*6300*/  LDL R251, [R1+0x29dc] ;  /* 0x0029dc0001fb7983 */ /* 0x000ea20000100800 */
[----:B------:R-:W-:Y:S01]  /*6310*/  IMAD.MOV R234, RZ, RZ, -R234 ;  /* 0x000000ffffea7224 */ /* 0x000fe200078e0aea */
[----:B------:R-:W-:Y:S01]  /*6320*/  SEL R244, R245, R244, !P2 ;  /* 0x000000f4f5f47207 */ /* 0x000fe20005000000 */
[----:B------:R-:W-:Y:S02]  /*6330*/  @!P3 IMAD.MOV R243, RZ, RZ, -R243 ;  /* 0x000000fffff3b224 */ /* 0x000fe400078e0af3 */
[----:B------:R-:W-:-:S02]  /*6340*/  IMAD R234, R7, R234, R247 ;  /* 0x000000ea07ea7224 */ /* 0x000fc400078e02f7 */
[----:B------:R-:W-:Y:S01]  /*6350*/  IMAD R237, R7, R250, R237 ;  /* 0x000000fa07ed7224 */ /* 0x000fe200078e02ed */
[----:B------:R-:W2:Y:S01]  /*6360*/  LDL R247, [R1+0x29e4] ;  /* 0x0029e40001f77983 */ /* 0x000ea20000100800 */
[----:B------:R-:W-:-:S03]  /*6370*/  SEL R243, R245, R243, !P2 ;  /* 0x000000f3f5f37207 */ /* 0x000fc60005000000 */
[----:B------:R-:W2:Y:S04]  /*6380*/  LDL R250, [R1+0x29e0] ;  /* 0x0029e00001fa7983 */ /* 0x000ea80000100800 */
[----:B------:R1:W-:Y:S04]  /*6390*/  STL [R1+0x18], R244 ;  /* 0x000018f401007387 */ /* 0x0003e80000100800 */
[----:B------:R-:W2:Y:S04]  /*63a0*/  LDL R245, [R1+0x2dd0] ;  /* 0x002dd00001f57983 */ /* 0x000ea80000100800 */
[----:B-1----:R-:W2:Y:S01]  /*63b0*/  LDL R244, [R1+0x29d8] ;  /* 0x0029d80001f47983 */ /* 0x002ea20000100800 */
[----:B------:R-:W-:-:S02]  /*63c0*/  ISETP.GT.U32.AND P4, PT, R7, R238, PT ;  /* 0x000000ee0700720c */ /* 0x000fc40003f84070 */
[C---:B------:R-:W-:Y:S02]  /*63d0*/  ISETP.GT.U32.AND P6, PT, R7.reuse, R37, PT ;  /* 0x000000250700720c */ /* 0x040fe40003fc4070 */
[C---:B------:R-:W-:Y:S02]  /*63e0*/  ISETP.GT.U32.AND P0, PT, R7.reuse, R36, PT ;  /* 0x000000240700720c */ /* 0x040fe40003f04070 */
[----:B------:R-:W-:-:S07]  /*63f0*/  ISETP.GT.U32.AND P1, PT, R7, R239, PT ;  /* 0x000000ef0700720c */ /* 0x000fce0003f24070 */
[--C-:B------:R-:W-:Y:S01]  /*6400*/  @!P4 IMAD.IADD R238, R238, 0x1, -R7.reuse ;  /* 0x00000001eeeec824 */ /* 0x100fe200078e0a07 */
[----:B------:R-:W-:Y:S01]  /*6410*/  ISETP.GT.U32.AND P4, PT, R7, R236, PT ;  /* 0x000000ec0700720c */ /* 0x000fe20003f84070 */
[----:B------:R-:W-:Y:S02]  /*6420*/  @!P6 IMAD.IADD R37, R37, 0x1, -R7 ;  /* 0x000000012525e824 */ /* 0x000fe400078e0a07 */
[----:B------:R-:W-:-:S03]  /*6430*/  @!P0 IADD3 R36, R36, -R7, RZ ;  /* 0x8000000724248210 */ /* 0x000fc60007ffe0ff */
[----:B------:R-:W-:Y:S01]  /*6440*/  ISETP.GT.U32.AND P3, PT, R7, R37, PT ;  /* 0x000000250700720c */ /* 0x000fe20003f64070 */
[----:B------:R-:W-:Y:S01]  /*6450*/  @!P1 IMAD.IADD R239, R239, 0x1, -R7 ;  /* 0x00000001efef9824 */ /* 0x000fe200078e0a07 */
[C---:B------:R-:W-:Y:S02]  /*6460*/  ISETP.GT.U32.AND P0, PT, R7.reuse, R34, PT ;  /* 0x000000220700720c */ /* 0x040fe40003f04070 */
[----:B------:R-:W-:-:S03]  /*6470*/  ISETP.GT.U32.AND P1, PT, R7, R36, PT ;  /* 0x000000240700720c */ /* 0x000fc60003f24070 */
[----:B------:R-:W-:-:S06]  /*6480*/  @!P4 IMAD.IADD R236, R236, 0x1, -R7 ;  /* 0x00000001ececc824 */ /* 0x000fcc00078e0a07 */
[--C-:B------:R-:W-:Y:S01]  /*6490*/  @!P3 IMAD.IADD R37, R37, 0x1, -R7.reuse ;  /* 0x000000012525b824 */ /* 0x100fe200078e0a07 */
[----:B------:R-:W-:Y:S01]  /*64a0*/  ISETP.GE.AND P3, PT, R227, RZ, PT ;  /* 0x000000ffe300720c */ /* 0x000fe20003f66270 */
[----:B------:R-:W-:Y:S01]  /*64b0*/  @!P0 IMAD.IADD R34, R34, 0x1, -R7 ;  /* 0x0000000122228824 */ /* 0x000fe200078e0a07 */
[C---:B------:R-:W-:Y:S02]  /*64c0*/  ISETP.GT.U32.AND P0, PT, R7.reuse, R242, PT ;  /* 0x000000f20700720c */ /* 0x040fe40003f04070 */
[C---:B------:R-:W-:Y:S02]  /*64d0*/  ISETP.GT.U32.AND P6, PT, R7.reuse, R238, PT ;  /* 0x000000ee0700720c */ /* 0x040fe40003fc4070 */
[----:B------:R-:W-:Y:S02]  /*64e0*/  @!P1 IADD3 R36, R36, -R7, RZ ;  /* 0x8000000724249210 */ /* 0x000fe40007ffe0ff */
[----:B------:R-:W-:Y:S01]  /*64f0*/  ISETP.GT.U32.AND P1, PT, R7, R39, PT ;  /* 0x000000270700720c */ /* 0x000fe20003f24070 */
[----:B------:R1:W-:Y:S02]  /*6500*/  STL [R1+0x1c], R243 ;  /* 0x00001cf301007387 */ /* 0x0003e40000100800 */
[----:B-1----:R-:W-:-:S04]  /*6510*/  IADD3 R243, R227, 0xf2, RZ ;  /* 0x000000f2e3f37810 */ /* 0x002fc80007ffe0ff */
[--C-:B------:R-:W-:Y:S02]  /*6520*/  @!P0 IMAD.IADD R242, R242, 0x1, -R7.reuse ;  /* 0x00000001f2f28824 */ /* 0x100fe400078e0a07 */
[--C-:B------:R-:W-:Y:S01]  /*6530*/  @!P6 IMAD.IADD R238, R238, 0x1, -R7.reuse ;  /* 0x00000001eeeee824 */ /* 0x100fe200078e0a07 */
[----:B------:R-:W-:Y:S01]  /*6540*/  STL [R1+0x2b34], R243 ;  /* 0x002b34f301007387 */ /* 0x000fe20000100800 */
[----:B------:R-:W-:Y:S02]  /*6550*/  ISETP.GT.U32.AND P6, PT, R7, R38, PT ;  /* 0x000000260700720c */ /* 0x000fe40003fc4070 */
[----:B------:R-:W-:-:S11]  /*6560*/  @!P1 IMAD.IADD R39, R39, 0x1, -R7 ;  /* 0x0000000127279824 */ /* 0x000fd600078e0a07 */
[----:B------:R-:W-:Y:S02]  /*6570*/  @!P6 IADD3 R38, R38, -R7, RZ ;  /* 0x800000072626e210 */ /* 0x000fe40007ffe0ff */
[C---:B----4-:R-:W-:Y:S02]  /*6580*/  ISETP.GT.U32.AND P2, PT, R7.reuse, R240, PT ;  /* 0x000000f00700720c */ /* 0x050fe40003f44070 */
[----:B---3--:R-:W-:-:S11]  /*6590*/  ISETP.GT.U32.AND P4, PT, R7, R241, PT ;  /* 0x000000f10700720c */ /* 0x008fd60003f84070 */
[----:B------:R-:W-:Y:S02]  /*65a0*/  @!P2 IADD3 R240, R240, -R7, RZ ;  /* 0x80000007f0f0a210 */ /* 0x000fe40007ffe0ff */
[----:B------:R-:W-:Y:S01]  /*65b0*/  @!P4 IMAD.IADD R241, R241, 0x1, -R7 ;  /* 0x00000001f1f1c824 */ /* 0x000fe200078e0a07 */
[----:B--2---:R-:W-:Y:S02]  /*65c0*/  ISETP.GE.AND P0, PT, R251, RZ, PT ;  /* 0x000000fffb00720c */ /* 0x004fe40003f06270 */
[----:B------:R-:W-:Y:S02]  /*65d0*/  ISETP.GE.AND P2, PT, R245, RZ, PT ;  /* 0x000000fff500720c */ /* 0x000fe40003f46270 */
[----:B------:R-:W2:Y:S01]  /*65e0*/  LDL R245, [R1+0x29e8] ;  /* 0x0029e80001f57983 */ /* 0x000ea20000100800 */
[----:B------:R-:W-:Y:S01]  /*65f0*/  ISETP.GE.AND P4, PT, R244, RZ, PT ;  /* 0x000000fff400720c */ /* 0x000fe20003f86270 */
[----:B------:R-:W-:Y:S02]  /*6600*/  IMAD.MOV.U32 R244, RZ, RZ, R34 ;  /* 0x000000fffff47224 */ /* 0x000fe400078e0022 */
[----:B------:R-:W-:-:S03]  /*6610*/  IMAD.MOV.U32 R34, RZ, RZ, R236 ;  /* 0x000000ffff227224 */ /* 0x000fc600078e00ec */
[----:B------:R-:W-:-:S04]  /*6620*/  @!P3 IADD3 R244, -R244, RZ, RZ ;  /* 0x000000fff4f4b210 */ /* 0x000fc80007ffe1ff */
[----:B------:R-:W-:Y:S01]  /*6630*/  @!P2 IMAD.MOV R34, RZ, RZ, -R34 ;  /* 0x000000ffff22a224 */ /* 0x000fe200078e0a22 */
[----:B------:R-:W-:Y:S01]  /*6640*/  ISETP.GE.AND P1, PT, R250, RZ, PT ;  /* 0x000000fffa00720c */ /* 0x000fe20003f26270 */
[----:B------:R1:W-:Y:S04]  /*6650*/  STL [R1+0x14], R244 ;  /* 0x000014f401007387 */ /* 0x0003e80000100800 */
[----:B------:R-:W3:Y:S04]  /*6660*/  LDL R251, [R1+0x29f4] ;  /* 0x0029f40001fb7983 */ /* 0x000ee80000100800 */
[----:B-1----:R-:W4:Y:S04]  /*6670*/  LDL R244, [R1+0x29f8] ;  /* 0x0029f80001f47983 */ /* 0x002f280000100800 */
[----:B------:R1:W-:Y:S04]  /*6680*/  STL [R1+0x10], R34 ;  /* 0x0000102201007387 */ /* 0x0003e80000100800 */
[----:B------:R-:W2:Y:S01]  /*6690*/  LDL R250, [R1+0x29f0] ;  /* 0x0029f00001fa7983 */ /* 0x000ea20000100800 */
[----:B------:R-:W-:-:S03]  /*66a0*/  ISETP.GE.AND P6, PT, R247, RZ, PT ;  /* 0x000000fff700720c */ /* 0x000fc60003fc6270 */
[----:B------:R-:W3:Y:S01]  /*66b0*/  LDL R247, [R1+0x29ec] ;  /* 0x0029ec0001f77983 */ /* 0x000ee20000100800 */
[----:B------:R-:W-:Y:S01]  /*66c0*/  @!P4 IMAD.MOV R36, RZ, RZ, -R36 ;  /* 0x000000ffff24c224 */ /* 0x000fe200078e0a24 */
[C---:B------:R-:W-:Y:S02]  /*66d0*/  ISETP.GT.U32.AND P4, PT, R7.reuse, R242, PT ;  /* 0x000000f20700720c */ /* 0x040fe40003f84070 */
[----:B------:R-:W-:Y:S01]  /*66e0*/  ISETP.GT.U32.AND P5, PT, R7, R239, PT ;  /* 0x000000ef0700720c */ /* 0x000fe20003fa4070 */
[----:B-1----:R-:W-:-:S04]  /*66f0*/  IMAD.MOV.U32 R34, RZ, RZ, R238 ;  /* 0x000000ffff227224 */ /* 0x002fc800078e00ee */
[----:B------:R-:W-:Y:S01]  /*6700*/  @!P0 IMAD.MOV R34, RZ, RZ, -R34 ;  /* 0x000000ffff228224 */ /* 0x000fe200078e0a22 */
[C---:B------:R-:W-:Y:S01]  /*6710*/  ISETP.GT.U32.AND P0, PT, R7.reuse, R39, PT ;  /* 0x000000270700720c */ /* 0x040fe20003f04070 */
[----:B------:R1:W-:Y:S04]  /*6720*/  STL [R1+0xc], R36 ;  /* 0x00000c2401007387 */ /* 0x0003e80000100800 */
[--C-:B------:R-:W-:Y:S01]  /*6730*/  @!P4 IMAD.IADD R242, R242, 0x1, -R7.reuse ;  /* 0x00000001f2f2c824 */ /* 0x100fe200078e0a07 */
[----:B------:R-:W-:Y:S01]  /*6740*/  ISETP.GT.U32.AND P4, PT, R7, R43, PT ;  /* 0x0000002b0700720c */ /* 0x000fe20003f84070 */
[----:B------:R-:W-:Y:S01]  /*6750*/  @!P5 IMAD.IADD R239, R239, 0x1, -R7 ;  /* 0x00000001efefd824 */ /* 0x000fe200078e0a07 */
[----:B------:R1:W-:Y:S02]  /*6760*/  STL [R1+0x8], R34 ;  /* 0x0000082201007387 */ /* 0x0003e40000100800 */
[----:B-1----:R-:W-:Y:S01]  /*6770*/  MOV R36, R37 ;  /* 0x0000002500247202 */ /* 0x002fe20000000f00 */
[----:B------:R-:W-:-:S04]  /*6780*/  IMAD.MOV.U32 R34, RZ, RZ, R239 ;  /* 0x000000ffff227224 */ /* 0x000fc800078e00ef */
[----:B------:R-:W-:Y:S01]  /*6790*/  @!P1 IMAD.MOV R36, RZ, RZ, -R36 ;  /* 0x000000ffff249224 */ /* 0x000fe200078e0a24 */
[----:B------:R-:W-:-:S03]  /*67a0*/  @!P6 IADD3 R34, -R34, RZ, RZ ;  /* 0x000000ff2222e210 */ /* 0x000fc60007ffe1ff */
[----:B------:R-:W-:Y:S01]  /*67b0*/  @!P4 IMAD.IADD R43, R43, 0x1, -R7 ;  /* 0x000000012b2bc824 */ /* 0x000fe200078e0a07 */
[----:B------:R-:W-:Y:S01]  /*67c0*/  @!P0 IADD3 R39, R39, -R7, RZ ;  /* 0x8000000727278210 */ /* 0x000fe20007ffe0ff */
[----:B------:R1:W-:Y:S01]  /*67d0*/  STL [R1+0x4], R36 ;  /* 0x0000042401007387 */ /* 0x0003e20000100800 */
[----:B------:R-:W-:-:S03]  /*67e0*/  ISETP.GT.U32.AND P0, PT, R7, R42, PT ;  /* 0x0000002a0700720c */ /* 0x000fc60003f04070 */
[----:B------:R-:W-:Y:S01]  /*67f0*/  STL [R1], R34 ;  /* 0x0000002201007387 */ /* 0x000fe20000100800 */
[C---:B------:R-:W-:Y:S02]  /*6800*/  ISETP.GT.U32.AND P5, PT, R7.reuse, R229, PT ;  /* 0x000000e50700720c */ /* 0x040fe40003fa4070 */
[C---:B------:R-:W-:Y:S02]  /*6810*/  ISETP.GT.U32.AND P2, PT, R7.reuse, R241, PT ;  /* 0x000000f10700720c */ /* 0x040fe40003f44070 */
[C---:B------:R-:W-:Y:S02]  /*6820*/  ISETP.GT.U32.AND P3, PT, R7.reuse, R240, PT ;  /* 0x000000f00700720c */ /* 0x040fe40003f64070 */
[----:B------:R-:W-:Y:S01]  /*6830*/  IABS R236, R243 ;  /* 0x000000f300ec7213 */ /* 0x000fe20000000000 */
[----:B------:R-:W-:Y:S01]  /*6840*/  IMAD.MOV.U32 R37, RZ, RZ, R242 ;  /* 0x000000ffff257224 */ /* 0x000fe200078e00f2 */
[----:B------:R-:W-:Y:S01]  /*6850*/  ISETP.GT.U32.AND P1, PT, R7, R38, PT ;  /* 0x000000260700720c */ /* 0x000fe20003f24070 */
[--C-:B------:R-:W-:Y:S01]  /*6860*/  @!P0 IMAD.IADD R42, R42, 0x1, -R7.reuse ;  /* 0x000000012a2a8824 */ /* 0x100fe200078e0a07 */
[----:B------:R-:W4:Y:S03]  /*6870*/  LDL R243, [R1+0x2a08] ;  /* 0x002a080001f37983 */ /* 0x000f260000100800 */
[----:B------:R-:W-:Y:S01]  /*6880*/  @!P5 IMAD.IADD R229, R229, 0x1, -R7 ;  /* 0x00000001e5e5d824 */ /* 0x000fe200078e0a07 */
[----:B-1----:R-:W4:Y:S01]  /*6890*/  LDL R36, [R1+0x2a00] ;  /* 0x002a000001247983 */ /* 0x002f220000100800 */
[----:B--2---:R-:W-:-:S03]  /*68a0*/  ISETP.GE.AND P4, PT, R250, RZ, PT ;  /* 0x000000fffa00720c */ /* 0x004fc60003f86270 */
[----:B------:R-:W2:Y:S01]  /*68b0*/  LDL R250, [R1+0x2a10] ;  /* 0x002a100001fa7983 */ /* 0x000ea20000100800 */
[----:B---3--:R-:W-:-:S03]  /*68c0*/  ISETP.GE.AND P0, PT, R247, RZ, PT ;  /* 0x000000fff700720c */ /* 0x008fc60003f06270 */
[----:B------:R-:W3:Y:S01]  /*68d0*/  LDL R247, [R1+0x2a14] ;  /* 0x002a140001f77983 */ /* 0x000ee20000100800 */
[----:B------:R-:W-:Y:S01]  /*68e0*/  ISETP.GT.U32.AND P5, PT, R7, R229, PT ;  /* 0x000000e50700720c */ /* 0x000fe20003fa4070 */
[--C-:B------:R-:W-:Y:S01]  /*68f0*/  @!P2 IMAD.IADD R241, R241, 0x1, -R7.reuse ;  /* 0x00000001f1f1a824 */ /* 0x100fe200078e0a07 */
[----:B------:R-:W-:Y:S01]  /*6900*/  ISETP.GT.U32.AND P2, PT, R7, R41, PT ;  /* 0x000000290700720c */ /* 0x000fe20003f44070 */
[--C-:B------:R-:W-:Y:S01]  /*6910*/  @!P3 IMAD.IADD R240, R240, 0x1, -R7.reuse ;  /* 0x00000001f0f0b824 */ /* 0x100fe200078e0a07 */
[----:B------:R-:W-:Y:S02]  /*6920*/  ISETP.GE.AND P3, PT, R245, RZ, PT ;  /* 0x000000fff500720c */ /* 0x000fe40003f66270 */
[----:B------:R-:W3:Y:S07]  /*6930*/  LDL R245, [R1+0x2a04] ;  /* 0x002a040001f57983 */ /* 0x000eee0000100800 */
[----:B------:R-:W-:Y:S01]  /*6940*/  @!P5 IMAD.IADD R229, R229, 0x1, -R7 ;  /* 0x00000001e5e5d824 */ /* 0x000fe200078e0a07 */
[----:B----4-:R-:W-:-:S02]  /*6950*/  ISETP.GE.AND P5, PT, R244, RZ, PT ;  /* 0x000000fff400720c */ /* 0x010fc40003fa6270 */
[----:B------:R-:W-:Y:S01]  /*6960*/  @!P2 IADD3 R41, R41, -R7, RZ ;  /* 0x800000072929a210 */ /* 0x000fe20007ffe0ff */
[----:B------:R-:W4:Y:S01]  /*6970*/  LDL R244, [R1+0x2a0c] ;  /* 0x002a0c0001f47983 */ /* 0x000f220000100800 */
[----:B------:R-:W-:Y:S01]  /*6980*/  ISETP.GE.AND P2, PT, R251, RZ, PT ;  /* 0x000000fffb00720c */ /* 0x000fe20003f46270 */
[----:B------:R-:W-:Y:S01]  /*6990*/  @!P1 IMAD.IADD R38, R38, 0x1, -R7 ;  /* 0x0000000126269824 */ /* 0x000fe200078e0a07 */
[----:B------:R-:W-:-:S11]  /*69a0*/  ISETP.GT.U32.AND P1, PT, R7, R44, PT ;  /* 0x0000002c0700720c */ /* 0x000fd60003f24070 */
[----:B------:R-:W-:Y:S01]  /*69b0*/  @!P2 IMAD.MOV R37, RZ, RZ, -R37 ;  /* 0x000000ffff25a224 */ /* 0x000fe200078e0a25 */
[----:B------:R-:W-:Y:S01]  /*69c0*/  ISETP.GT.U32.AND P2, PT, R7, R43, PT ;  /* 0x0000002b0700720c */ /* 0x000fe20003f44070 */
[----:B------:R-:W-:Y:S01]  /*69d0*/  @!P1 IMAD.IADD R44, R44, 0x1, -R7 ;  /* 0x000000012c2c9824 */ /* 0x000fe200078e0a07 */
[----:B------:R-:W-:Y:S02]  /*69e0*/  ISETP.GE.AND P1, PT, R252, RZ, PT ;  /* 0x000000fffc00720c */ /* 0x000fe40003f26270 */
[----:B------:R-:W-:Y:S02]  /*69f0*/  @!P4 IADD3 R39, -R39, RZ, RZ ;  /* 0x000000ff2727c210 */ /* 0x000fe40007ffe1ff */
[----:B------:R-:W-:Y:S01]  /*6a00*/  ISETP.GT.U32.AND P4, PT, R7, R42, PT ;  /* 0x0000002a0700720c */ /* 0x000fe20003f84070 */
[----:B------:R-:W-:Y:S01]  /*6a10*/  IMAD.MOV.U32 R251, RZ, RZ, R241 ;  /* 0x000000fffffb7224 */ /* 0x000fe200078e00f1 */
[----:B------:R-:W-:-:S05]  /*6a20*/  MOV R252, R240 ;  /* 0x000000f000fc7202 */ /* 0x000fca0000000f00 */
[----:B------:R-:W-:Y:S01]  /*6a30*/  @!P2 IMAD.IADD R43, R43, 0x1, -R7 ;  /* 0x000000012b2ba824 */ /* 0x000fe200078e0a07 */
[----:B------:R-:W-:Y:S01]  /*6a40*/  ISETP.GT.U32.AND P2, PT, R7, R48, PT ;  /* 0x000000300700720c */ /* 0x000fe20003f44070 */
[----:B------:R-:W-:Y:S01]  /*6a50*/  @!P5 IMAD.MOV R251, RZ, RZ, -R251 ;  /* 0x000000fffffbd224 */ /* 0x000fe200078e0afb */
[----:B------:R-:W-:Y:S01]  /*6a60*/  @!P3 IADD3 R252, -R252, RZ, RZ ;  /* 0x000000fffcfcb210 */ /* 0x000fe20007ffe1ff */
[----:B------:R-:W-:Y:S02]  /*6a70*/  @!P0 IMAD.MOV R38, RZ, RZ, -R38 ;  /* 0x000000ffff268224 */ /* 0x000fe400078e0a26 */
[----:B------:R-:W-:Y:S02]  /*6a80*/  @!P1 IMAD.MOV R229, RZ, RZ, -R229 ;  /* 0x000000ffffe59224 */ /* 0x000fe400078e0ae5 */
[----:B------:R-:W-:Y:S01]  /*6a90*/  STL [R1+0x3208], R252 ;  /* 0x003208fc01007387 */ /* 0x000fe20000100800 */
[----:B------:R-:W-:-:S03]  /*6aa0*/  @!P4 IMAD.IADD R42, R42, 0x1, -R7 ;  /* 0x000000012a2ac824 */ /* 0x000fc600078e0a07 */
[----:B------:R-:W-:Y:S01]  /*6ab0*/  STL [R1+0x320c], R251 ;  /* 0x00320cfb01007387 */ /* 0x000fe20000100800 */
[----:B------:R-:W-:-:S03]  /*6ac0*/  ISETP.GT.U32.AND P4, PT, R7, R49, PT ;  /* 0x000000310700720c */ /* 0x000fc60003f84070 */
[----:B------:R-:W-:Y:S01]  /*6ad0*/  STL [R1+0x3210], R37 ;  /* 0x0032102501007387 */ /* 0x000fe20000100800 */
[----:B------:R-:W-:-:S03]  /*6ae0*/  @!P2 IADD3 R48, R48, -R7, RZ ;  /* 0x800000073030a210 */ /* 0x000fc60007ffe0ff */
[----:B------:R-:W-:Y:S04]  /*6af0*/  STL [R1+0x3214], R39 ;  /* 0x0032142701007387 */ /* 0x000fe80000100800 */
[----:B------:R-:W-:Y:S04]  /*6b00*/  STL [R1+0x3218], R38 ;  /* 0x0032182601007387 */ /* 0x000fe80000100800 */
[----:B------:R-:W-:Y:S01]  /*6b10*/  STL [R1+0x321c], R229 ;  /* 0x00321ce501007387 */ /* 0x000fe20000100800 */
[----:B------:R-:W-:Y:S01]  /*6b20*/  @!P4 IMAD.IADD R49, R49, 0x1, -R7 ;  /* 0x000000013131c824 */ /* 0x000fe200078e0a07 */
[----:B------:R-:W-:-:S02]  /*6b30*/  ISETP.GT.U32.AND P6, PT, R7, R40, PT ;  /* 0x000000280700720c */ /* 0x000fc40003fc4070 */
[----:B--2---:R-:W-:Y:S02]  /*6b40*/  ISETP.GE.AND P2, PT, R250, RZ, PT ;  /* 0x000000fffa00720c */ /* 0x004fe40003f46270 */
[----:B------:R-:W2:Y:S01]  /*6b50*/  LDL R250, [R1+0x2a28] ;  /* 0x002a280001fa7983 */ /* 0x000ea20000100800 */
[----:B---3--:R-:W-:-:S03]  /*6b60*/  ISETP.GE.AND P4, PT, R247, RZ, PT ;  /* 0x000000fff700720c */ /* 0x008fc60003f86270 */
[----:B------:R-:W3:Y:S05]  /*6b70*/  LDL R247, [R1+0x2a2c] ;  /* 0x002a2c0001f77983 */ /* 0x000eea0000100800 */
[----:B------:R-:W-:Y:S01]  /*6b80*/  @!P6 IMAD.IADD R40, R40, 0x1, -R7 ;  /* 0x000000012828e824 */ /* 0x000fe200078e0a07 */
[----:B------:R-:W-:-:S04]  /*6b90*/  ISETP.GT.U32.AND P5, PT, R7, R41, PT ;  /* 0x000000290700720c */ /* 0x000fc80003fa4070 */
[C---:B------:R-:W-:Y:S02]  /*6ba0*/  ISETP.GT.U32.AND P3, PT, R7.reuse, R40, PT ;  /* 0x000000280700720c */ /* 0x040fe40003f64070 */
[C---:B------:R-:W-:Y:S02]  /*6bb0*/  ISETP.GT.U32.AND P6, PT, R7.reuse, R45, PT ;  /* 0x0000002d0700720c */ /* 0x040fe40003fc4070 */
[----:B------:R-:W-:-:S05]  /*6bc0*/  ISETP.GT.U32.AND P1, PT, R7, R47, PT ;  /* 0x0000002f0700720c */ /* 0x000fca0003f24070 */
[----:B------:R-:W-:Y:S02]  /*6bd0*/  @!P5 IADD3 R41, R41, -R7, RZ ;  /* 0x800000072929d210 */ /* 0x000fe40007ffe0ff */
[C---:B------:R-:W-:Y:S02]  /*6be0*/  ISETP.GT.U32.AND P5, PT, R7.reuse, R46, PT ;  /* 0x0000002e0700720c */ /* 0x040fe40003fa4070 */
[--C-:B------:R-:W-:Y:S01]  /*6bf0*/  @!P3 IMAD.IADD R40, R40, 0x1, -R7.reuse ;  /* 0x000000012828b824 */ /* 0x100fe200078e0a07 */
[----:B------:R-:W-:Y:S01]  /*6c00*/  ISETP.GT.U32.AND P3, PT, R7, R246, PT ;  /* 0x000000f60700720c */ /* 0x000fe20003f64070 */
[--C-:B------:R-:W-:Y:S02]  /*6c10*/  @!P6 IMAD.IADD R45, R45, 0x1, -R7.reuse ;  /* 0x000000012d2de824 */ /* 0x100fe400078e0a07 */
[--C-:B------:R-:W-:Y:S01]  /*6c20*/  @!P1 IMAD.IADD R47, R47, 0x1, -R7.reuse ;  /* 0x000000012f2f9824 */ /* 0x100fe200078e0a07 */
[----:B------:R-:W-:Y:S02]  /*6c30*/  ISETP.GE.AND P1, PT, R245, RZ, PT ;  /* 0x000000fff500720c */ /* 0x000fe40003f26270 */
[----:B------:R-:W-:Y:S01]  /*6c40*/  ISETP.GT.U32.AND P6, PT, R7, R45, PT ;  /* 0x0000002d0700720c */ /* 0x000fe20003fc4070 */
[----:B------:R-:W3:Y:S03]  /*6c50*/  LDL R245, [R1+0x2a1c] ;  /* 0x002a1c0001f57983 */ /* 0x000ee60000100800 */
[----:B------:R-:W-:Y:S01]  /*6c60*/  @!P5 IMAD.IADD R46, R46, 0x1, -R7 ;  /* 0x000000012e2ed824 */ /* 0x000fe200078e0a07 */
[----:B----4-:R-:W-:-:S02]  /*6c70*/  ISETP.GE.AND P5, PT, R244, RZ, PT ;  /* 0x000000fff400720c */ /* 0x010fc40003fa6270 */
[----:B------:R-:W-:Y:S01]  /*6c80*/  @!P3 IMAD.IADD R246, R246, 0x1, -R7 ;  /* 0x00000001f6f6b824 */ /* 0x000fe200078e0a07 */
[----:B------:R-:W-:Y:S01]  /*6c90*/  ISETP.GE.AND P3, PT, R243, RZ, PT ;  /* 0x000000fff300720c */ /* 0x000fe20003f66270 */
[----:B------:R-:W4:Y:S04]  /*6ca0*/  LDL R244, [R1+0x2a24] ;  /* 0x002a240001f47983 */ /* 0x000f280000100800 */
[----:B------:R-:W4:Y:S01]  /*6cb0*/  LDL R243, [R1+0x2a20] ;  /* 0x002a200001f37983 */ /* 0x000f220000100800 */
[----:B------:R-:W-:Y:S02]  /*6cc0*/  @!P6 IADD3 R45, R45, -R7, RZ ;  /* 0x800000072d2de210 */ /* 0x000fe40007ffe0ff */
[----:B------:R-:W-:Y:S02]  /*6cd0*/  ISETP.GE.AND P6, PT, R36, RZ, PT ;  /* 0x000000ff2400720c */ /* 0x000fe40003fc6270 */
[----:B------:R-:W-:Y:S01]  /*6ce0*/  @!P1 IADD3 R41, -R41, RZ, RZ ;  /* 0x000000ff29299210 */ /* 0x000fe20007ffe1ff */
[----:B------:R-:W4:Y:S02]  /*6cf0*/  LDL R36, [R1+0x2a18] ;  /* 0x002a180001247983 */ /* 0x000f240000100800 */
[----:B------:R-:W-:Y:S01]  /*6d00*/  @!P3 IMAD.MOV R43, RZ, RZ, -R43 ;  /* 0x000000ffff2bb224 */ /* 0x000fe200078e0a2b */
[----:B------:R-:W-:-:S07]  /*6d10*/  ISETP.GT.U32.AND P3, PT, R7, R46, PT ;  /* 0x0000002e0700720c */ /* 0x000fce0003f64070 */
[----:B------:R-:W-:Y:S01]  /*6d20*/  @!P6 IMAD.MOV R40, RZ, RZ, -R40 ;  /* 0x000000ffff28e224 */ /* 0x000fe200078e0a28 */
[----:B------:R-:W-:-:S05]  /*6d30*/  ISETP.GT.U32.AND P6, PT, R7, R48, PT ;  /* 0x000000300700720c */ /* 0x000fca0003fc4070 */
[----:B------:R-:W-:Y:S01]  /*6d40*/  @!P3 IMAD.IADD R46, R46, 0x1, -R7 ;  /* 0x000000012e2eb824 */ /* 0x000fe200078e0a07 */
[C---:B------:R-:W-:Y:S01]  /*6d50*/  ISETP.GT.U32.AND P3, PT, R7.reuse, R8, PT ;  /* 0x000000080700720c */ /* 0x040fe20003f64070 */
[----:B------:R-:W-:Y:S04]  /*6d60*/  STL [R1+0x3220], R40 ;  /* 0x0032202801007387 */ /* 0x000fe80000100800 */
[----:B------:R1:W-:Y:S02]  /*6d70*/  STL [R1+0x3224], R41 ;  /* 0x0032242901007387 */ /* 0x0003e40000100800 */
[----:B------:R-:W-:Y:S02]  /*6d80*/  @!P6 IADD3 R48, R48, -R7, RZ ;  /* 0x800000073030e210 */ /* 0x000fe40007ffe0ff */
[----:B------:R-:W-:-:S02]  /*6d90*/  ISETP.GT.U32.AND P6, PT, R7, R55, PT ;  /* 0x000000370700720c */ /* 0x000fc40003fc4070 */
[----:B-1----:R-:W-:Y:S02]  /*6da0*/  IADD3 R41, R227, 0xf3, RZ ;  /* 0x000000f3e3297810 */ /* 0x002fe40007ffe0ff */
[----:B------:R-:W-:-:S03]  /*6db0*/  @!P3 IMAD.IADD R8, R8, 0x1, -R7 ;  /* 0x000000010808b824 */ /* 0x000fc600078e0a07 */
[----:B------:R-:W-:Y:S06]  /*6dc0*/  STL [R1+0x2b20], R41 ;  /* 0x002b202901007387 */ /* 0x000fec0000100800 */
[----:B------:R-:W-:Y:S01]  /*6dd0*/  @!P6 IMAD.IADD R55, R55, 0x1, -R7 ;  /* 0x000000013737e824 */ /* 0x000fe200078e0a07 */
[C---:B------:R-:W-:Y:S01]  /*6de0*/  ISETP.GT.U32.AND P0, PT, R7.reuse, R44, PT ;  /* 0x0000002c0700720c */ /* 0x040fe20003f04070 */
[----:B------:R-:W-:Y:S01]  /*6df0*/  @!P5 IMAD.MOV R42, RZ, RZ, -R42 ;  /* 0x000000ffff2ad224 */ /* 0x000fe200078e0a2a */
[----:B------:R-:W-:Y:S01]  /*6e00*/  ISETP.GT.U32.AND P1, PT, R7, R246, PT ;  /* 0x000000f60700720c */ /* 0x000fe20003f24070 */
[----:B------:R-:W4:Y:S01]  /*6e10*/  LDL R238, [R1+0x2a48] ;  /* 0x002a480001ee7983 */ /* 0x000f220000100800 */
[----:B--2---:R-:W-:-:S03]  /*6e20*/  ISETP.GE.AND P3, PT, R250, RZ, PT ;  /* 0x000000fffa00720c */ /* 0x004fc60003f66270 */
[----:B------:R-:W2:Y:S01]  /*6e30*/  LDL R250, [R1+0x2a40] ;  /* 0x002a400001fa7983 */ /* 0x000ea20000100800 */
[----:B---3--:R-:W-:-:S03]  /*6e40*/  ISETP.GE.AND P6, PT, R247, RZ, PT ;  /* 0x000000fff700720c */ /* 0x008fc60003fc6270 */
[----:B------:R-:W3:Y:S02]  /*6e50*/  LDL R247, [R1+0x2a44] ;  /* 0x002a440001f77983 */ /* 0x000ee40000100800 */
[----:B------:R-:W-:Y:S01]  /*6e60*/  @!P0 IMAD.IADD R44, R44, 0x1, -R7 ;  /* 0x000000012c2c8824 */ /* 0x000fe200078e0a07 */
[----:B------:R-:W-:-:S13]  /*6e70*/  ISETP.GT.U32.AND P0, PT, R7, R51, PT ;  /* 0x000000330700720c */ /* 0x000fda0003f04070 */
[--C-:B------:R-:W-:Y:S01]  /*6e80*/  @!P0 IMAD.IADD R51, R51, 0x1, -R7.reuse ;  /* 0x0000000133338824 */ /* 0x100fe200078e0a07 */
[----:B------:R-:W-:Y:S01]  /*6e90*/  ISETP.GT.U32.AND P0, PT, R7, R47, PT ;  /* 0x0000002f0700720c */ /* 0x000fe20003f04070 */
[----:B------:R-:W-:Y:S01]  /*6ea0*/  @!P1 IMAD.IADD R246, R246, 0x1, -R7 ;  /* 0x00000001f6f69824 */ /* 0x000fe200078e0a07 */
[----:B------:R-:W-:Y:S02]  /*6eb0*/  @!P4 IADD3 R45, -R45, RZ, RZ ;  /* 0x000000ff2d2dc210 */ /* 0x000fe40007ffe1ff */
[C---:B------:R-:W-:Y:S02]  /*6ec0*/  ISETP.GT.U32.AND P4, PT, R7.reuse, R50, PT ;  /* 0x000000320700720c */ /* 0x040fe40003f84070 */
[----:B------:R-:W-:-:S07]  /*6ed0*/  ISETP.GT.U32.AND P1, PT, R7, R53, PT ;  /* 0x000000350700720c */ /* 0x000fce0003f24070 */
[----:B------:R-:W-:Y:S01]  /*6ee0*/  @!P0 IMAD.IADD R47, R47, 0x1, -R7 ;  /* 0x000000012f2f8824 */ /* 0x000fe200078e0a07 */
[----:B------:R-:W-:-:S03]  /*6ef0*/  ISETP.GT.U32.AND P0, PT, R7, R52, PT ;  /* 0x000000340700720c */ /* 0x000fc60003f04070 */
[--C-:B------:R-:W-:Y:S01]  /*6f00*/  @!P4 IMAD.IADD R50, R50, 0x1, -R7.reuse ;  /* 0x000000013232c824 */ /* 0x100fe200078e0a07 */
[----:B------:R-:W-:Y:S01]  /*6f10*/  ISETP.GE.AND P4, PT, R245, RZ, PT ;  /* 0x000000fff500720c */ /* 0x000fe20003f86270 */
[----:B------:R-:W-:Y:S01]  /*6f20*/  @!P1 IMAD.IADD R53, R53, 0x1, -R7 ;  /* 0x0000000135359824 */ /* 0x000fe200078e0a07 */
[----:B----4-:R-:W-:Y:S01]  /*6f30*/  ISETP.GE.AND P1, PT, R244, RZ, PT ;  /* 0x000000fff400720c */ /* 0x010fe20003f26270 */
[----:B------:R-:W4:Y:S04]  /*6f40*/  LDL R245, [R1+0x2a34] ;  /* 0x002a340001f57983 */ /* 0x000f280000100800 */
[----:B------:R-:W4:Y:S02]  /*6f50*/  LDL R244, [R1+0x2a3c] ;  /* 0x002a3c0001f47983 */ /* 0x000f240000100800 */
[----:B------:R-:W-:-:S02]  /*6f60*/  @!P0 IADD3 R52, R52, -R7, RZ ;  /* 0x8000000734348210 */ /* 0x000fc40007ffe0ff */
[----:B------:R-:W-:Y:S02]  /*6f70*/  ISETP.GE.AND P0, PT, R243, RZ, PT ;  /* 0x000000fff300720c */ /* 0x000fe40003f06270 */
[----:B------:R-:W4:Y:S01]  /*6f80*/  LDL R243, [R1+0x2a38] ;  /* 0x002a380001f37983 */ /* 0x000f220000100800 */
[----:B------:R-:W-:Y:S01]  /*6f90*/  @!P2 IMAD.MOV R44, RZ, RZ, -R44 ;  /* 0x000000ffff2ca224 */ /* 0x000fe200078e0a2c */
[C---:B------:R-:W-:Y:S02]  /*6fa0*/  ISETP.GT.U32.AND P2, PT, R7.reuse, R49, PT ;  /* 0x000000310700720c */ /* 0x040fe40003f44070 */
[----:B------:R-:W-:Y:S02]  /*6fb0*/  @!P1 IADD3 R48, -R48, RZ, RZ ;  /* 0x000000ff30309210 */ /* 0x000fe40007ffe1ff */
[----:B------:R-:W-:-:S09]  /*6fc0*/  ISETP.GT.U32.AND P1, PT, R7, R8, PT ;  /* 0x000000080700720c */ /* 0x000fd20003f24070 */
[----:B------:R-:W-:-:S04]  /*6fd0*/  @!P2 IMAD.IADD R49, R49, 0x1, -R7 ;  /* 0x000000013131a824 */ /* 0x000fc800078e0a07 */
[----:B------:R-:W-:Y:S01]  /*6fe0*/  @!P3 IMAD.MOV R49, RZ, RZ, -R49 ;  /* 0x000000ffff31b224 */ /* 0x000fe200078e0a31 */
[C---:B------:R-:W-:Y:S01]  /*6ff0*/  ISETP.GT.U32.AND P3, PT, R7.reuse, R55, PT ;  /* 0x000000370700720c */ /* 0x040fe20003f64070 */
[----:B------:R-:W-:Y:S01]  /*7000*/  @!P1 IMAD.IADD R8, R8, 0x1, -R7 ;  /* 0x0000000108089824 */ /* 0x000fe200078e0a07 */
[----:B------:R-:W-:-:S11]  /*7010*/  ISETP.GT.U32.AND P1, PT, R7, R58, PT ;  /* 0x0000003a0700720c */ /* 0x000fd60003f24070 */
[----:B------:R-:W-:Y:S01]  /*7020*/  @!P3 IMAD.IADD R55, R55, 0x1, -R7 ;  /* 0x000000013737b824 */ /* 0x000fe200078e0a07 */
[----:B------:R-:W-:Y:S02]  /*7030*/  ISETP.GT.U32.AND P3, PT, R7, R60, PT ;  /* 0x0000003c0700720c */ /* 0x000fe40003f64070 */
[----:B------:R-:W-:-:S11]  /*7040*/  @!P1 IADD3 R58, R58, -R7, RZ ;  /* 0x800000073a3a9210 */ /* 0x000fd60007ffe0ff */
[----:B------:R-:W-:Y:S01]  /*7050*/  @!P3 IMAD.IADD R60, R60, 0x1, -R7 ;  /* 0x000000013c3cb824 */ /* 0x000fe200078e0a07 */
[----:B--2---:R-:W-:Y:S02]  /*7060*/  ISETP.GE.AND P1, PT, R250, RZ, PT ;  /* 0x000000fffa00720c */ /* 0x004fe40003f26270 */
[----:B------:R-:W2:Y:S01]  /*7070*/  LDL R250, [R1+0x2a58] ;  /* 0x002a580001fa7983 */ /* 0x000ea20000100800 */
[----:B---3--:R-:W-:-:S03]  /*7080*/  ISETP.GE.AND P3, PT, R247, RZ, PT ;  /* 0x000000fff700720c */ /* 0x008fc60003f66270 */
[----:B------:R-:W3:Y:S01]  /*7090*/  LDL R247, [R1+0x2a5c] ;  /* 0x002a5c0001f77983 */ /* 0x000ee20000100800 */
[C---:B------:R-:W-:Y:S02]  /*70a0*/  ISETP.GT.U32.AND P5, PT, R7.reuse, R51, PT ;  /* 0x000000330700720c */ /* 0x040fe40003fa4070 */
[----:B------:R-:W-:-:S11]  /*70b0*/  ISETP.GT.U32.AND P2, PT, R7, R54, PT ;  /* 0x000000360700720c */ /* 0x000fd60003f44070 */
[----:B------:R-:W-:Y:S01]  /*70c0*/  @!P5 IMAD.IADD R51, R51, 0x1, -R7 ;  /* 0x000000013333d824 */ /* 0x000fe200078e0a07 */
[----:B------:R-:W-:Y:S02]  /*70d0*/  ISETP.GE.AND P5, PT, R36, RZ, PT ;  /* 0x000000ff2400720c */ /* 0x000fe40003fa6270 */
[----:B------:R-:W3:Y:S01]  /*70e0*/  LDL R36, [R1+0x2a30] ;  /* 0x002a300001247983 */ /* 0x000ee20000100800 */
[----:B------:R-:W-:Y:S01]  /*70f0*/  @!P0 IMAD.MOV R46, RZ, RZ, -R46 ;  /* 0x000000ffff2e8224 */ /* 0x000fe200078e0a2e */
[C---:B------:R-:W-:Y:S01]  /*7100*/  ISETP.GT.U32.AND P0, PT, R7.reuse, R53, PT ;  /* 0x000000350700720c */ /* 0x040fe20003f04070 */
[----:B------:R-:W-:Y:S01]  /*7110*/  @!P4 IMAD.MOV R246, RZ, RZ, -R246 ;  /* 0x000000fffff6c224 */ /* 0x000fe200078e0af6 */
[----:B------:R-:W-:Y:S02]  /*7120*/  ISETP.GT.U32.AND P4, PT, R7, R52, PT ;  /* 0x000000340700720c */ /* 0x000fe40003f84070 */
[----:B------:R-:W-:-:S05]  /*7130*/  @!P2 IADD3 R54, R54, -R7, RZ ;  /* 0x800000073636a210 */ /* 0x000fca0007ffe0ff */
[----:B------:R-:W-:Y:S01]  /*7140*/  @!P5 IMAD.MOV R47, RZ, RZ, -R47 ;  /* 0x000000ffff2fd224 */ /* 0x000fe200078e0a2f */
[----:B------:R-:W-:-:S03]  /*7150*/  ISETP.GT.U32.AND P5, PT, R7, R54, PT ;  /* 0x000000360700720c */ /* 0x000fc60003fa4070 */
[----:B------:R-:W-:Y:S01]  /*7160*/  @!P0 IMAD.IADD R53, R53, 0x1, -R7 ;  /* 0x0000000135358824 */ /* 0x000fe200078e0a07 */
[C---:B------:R-:W-:Y:S02]  /*7170*/  ISETP.GT.U32.AND P0, PT, R7.reuse, R59, PT ;  /* 0x0000003b0700720c */ /* 0x040fe40003f04070 */
[----:B------:R-:W-:Y:S02]  /*7180*/  @!P4 IADD3 R52, R52, -R7, RZ ;  /* 0x800000073434c210 */ /* 0x000fe40007ffe0ff */
[----:B------:R-:W-:-:S05]  /*7190*/  ISETP.GT.U32.AND P4, PT, R7, R57, PT ;  /* 0x000000390700720c */ /* 0x000fca0003f84070 */
[----:B------:R-:W-:Y:S02]  /*71a0*/  @!P5 IADD3 R54, R54, -R7, RZ ;  /* 0x800000073636d210 */ /* 0x000fe40007ffe0ff */
[----:B----4-:R-:W-:Y:S02]  /*71b0*/  ISETP.GE.AND P5, PT, R245, RZ, PT ;  /* 0x000000fff500720c */ /* 0x010fe40003fa6270 */
[--C-:B------:R-:W-:Y:S01]  /*71c0*/  @!P0 IMAD.IADD R59, R59, 0x1, -R7.reuse ;  /* 0x000000013b3b8824 */ /* 0x100fe200078e0a07 */
[----:B------:R-:W-:Y:S01]  /*71d0*/  ISETP.GE.AND P0, PT, R244, RZ, PT ;  /* 0x000000fff400720c */ /* 0x000fe20003f06270 */
[----:B------:R-:W4:Y:S02]  /*71e0*/  LDL R245, [R1+0x2a4c] ;  /* 0x002a4c0001f57983 */ /* 0x000f240000100800 */
[----:B------:R-:W-:Y:S01]  /*71f0*/  @!P4 IMAD.IADD R57, R57, 0x1, -R7 ;  /* 0x000000013939c824 */ /* 0x000fe200078e0a07 */
[----:B------:R-:W-:Y:S01]  /*7200*/  ISETP.GE.AND P4, PT, R243, RZ, PT ;  /* 0x000000fff300720c */ /* 0x000fe20003f86270 */
[----:B------:R-:W4:Y:S04]  /*7210*/  LDL R244, [R1+0x2a54] ;  /* 0x002a540001f47983 */ /* 0x000f280000100800 */
[----:B------:R-:W4:Y:S08]  /*7220*/  LDL R243, [R1+0x2a50] ;  /* 0x002a500001f37983 */ /* 0x000f300000100800 */
[----:B------:R-:W-:Y:S01]  /*7230*/  @!P4 IMAD.MOV R53, RZ, RZ, -R53 ;  /* 0x000000ffff35c224 */ /* 0x000fe200078e0a35 */
[C---:B------:R-:W-:Y:S01]  /*7240*/  ISETP.GT.U32.AND P4, PT, R7.reuse, R59, PT ;  /* 0x0000003b0700720c */ /* 0x040fe20003f84070 */
[----:B------:R-:W-:Y:S01]  /*7250*/  @!P0 IMAD.MOV R8, RZ, RZ, -R8 ;  /* 0x000000ffff088224 */ /* 0x000fe200078e0a08 */
[----:B------:R-:W-:-:S11]  /*7260*/  ISETP.GT.U32.AND P0, PT, R7, R58, PT ;  /* 0x0000003a0700720c */ /* 0x000fd60003f04070 */
[----:B------:R-:W-:Y:S02]  /*7270*/  @!P4 IADD3 R59, R59, -R7, RZ ;  /* 0x800000073b3bc210 */ /* 0x000fe40007ffe0ff */
[C---:B------:R-:W-:Y:S01]  /*7280*/  ISETP.GT.U32.AND P4, PT, R7.reuse, R62, PT ;  /* 0x0000003e0700720c */ /* 0x040fe20003f84070 */
[----:B------:R-:W-:Y:S01]  /*7290*/  @!P0 IMAD.IADD R58, R58, 0x1, -R7 ;  /* 0x000000013a3a8824 */ /* 0x000fe200078e0a07 */
[----:B------:R-:W-:-:S11]  /*72a0*/  ISETP.GT.U32.AND P0, PT, R7, R68, PT ;  /* 0x000000440700720c */ /* 0x000fd60003f04070 */
[----:B------:R-:W-:Y:S02]  /*72b0*/  @!P4 IMAD.IADD R62, R62, 0x1, -R7 ;  /* 0x000000013e3ec824 */ /* 0x000fe400078e0a07 */
[----:B------:R-:W-:Y:S02]  /*72c0*/  @!P0 IADD3 R68, R68, -R7, RZ ;  /* 0x8000000744448210 */ /* 0x000fe40007ffe0ff */
[----:B--2---:R-:W-:Y:S02]  /*72d0*/  ISETP.GE.AND P4, PT, R250, RZ, PT ;  /* 0x000000fffa00720c */ /* 0x004fe40003f86270 */
[----:B------:R-:W2:Y:S01]  /*72e0*/  LDL R250, [R1+0x2a70] ;  /* 0x002a700001fa7983 */ /* 0x000ea20000100800 */
[----:B---3--:R-:W-:-:S03]  /*72f0*/  ISETP.GE.AND P0, PT, R247, RZ, PT ;  /* 0x000000fff700720c */ /* 0x008fc60003f06270 */
[----:B------:R-:W3:Y:S01]  /*7300*/  LDL R247, [R1+0x2a78] ;  /* 0x002a780001f77983 */ /* 0x000ee20000100800 */
[C---:B------:R-:W-:Y:S01]  /*7310*/  ISETP.GT.U32.AND P2, PT, R7.reuse, R50, PT ;  /* 0x000000320700720c */ /* 0x040fe20003f44070 */
[----:B------:R-:W-:Y:S01]  /*7320*/  @!P6 IMAD.MOV R51, RZ, RZ, -R51 ;  /* 0x000000ffff33e224 */ /* 0x000fe200078e0a33 */
[----:B------:R-:W-:-:S11]  /*7330*/  ISETP.GT.U32.AND P6, PT, R7, R56, PT ;  /* 0x000000380700720c */ /* 0x000fd60003fc4070 */
[--C-:B------:R-:W-:Y:S01]  /*7340*/  @!P2 IMAD.IADD R50, R50, 0x1, -R7.reuse ;  /* 0x000000013232a824 */ /* 0x100fe200078e0a07 */
[----:B------:R-:W-:Y:S01]  /*7350*/  ISETP.GE.AND P2, PT, R36, RZ, PT ;  /* 0x000000ff2400720c */ /* 0x000fe20003f46270 */
[----:B------:R-:W-:Y:S02]  /*7360*/  @!P6 IMAD.IADD R56, R56, 0x1, -R7 ;  /* 0x000000013838e824 */ /* 0x000fe400078e0a07 */
[----:B------:R-:W-:Y:S01]  /*7370*/  @!P5 IMAD.MOV R52, RZ, RZ, -R52 ;  /* 0x000000ffff34d224 */ /* 0x000fe200078e0a34 */
[----:B------:R-:W-:-:S09]  /*7380*/  ISETP.GT.U32.AND P5, PT, R7, R57, PT ;  /* 0x000000390700720c */ /* 0x000fd20003fa4070 */
[----:B------:R-:W-:Y:S02]  /*7390*/  @!P2 IADD3 R50, -R50, RZ, RZ ;  /* 0x000000ff3232a210 */ /* 0x000fe40007ffe1ff */
[C---:B------:R-:W-:Y:S02]  /*73a0*/  ISETP.GT.U32.AND P2, PT, R7.reuse, R56, PT ;  /* 0x000000380700720c */ /* 0x040fe40003f44070 */
[C---:B------:R-:W-:Y:S01]  /*73b0*/  ISETP.GT.U32.AND P6, PT, R7.reuse, R10, PT ;  /* 0x0000000a0700720c */ /* 0x040fe20003fc4070 */
[----:B------:R-:W-:Y:S01]  /*73c0*/  @!P3 IMAD.MOV R54, RZ, RZ, -R54 ;  /* 0x000000ffff36b224 */ /* 0x000fe200078e0a36 */
[----:B------:R-:W-:Y:S01]  /*73d0*/  ISETP.GT.U32.AND P3, PT, R7, R61, PT ;  /* 0x0000003d0700720c */ /* 0x000fe20003f64070 */
[----:B------:R-:W-:Y:S01]  /*73e0*/  @!P5 IMAD.IADD R57, R57, 0x1, -R7 ;  /* 0x000000013939d824 */ /* 0x000fe200078e0a07 */
[----:B------:R-:W-:-:S07]  /*73f0*/  ISETP.GT.U32.AND P5, PT, R7, R64, PT ;  /* 0x000000400700720c */ /* 0x000fce0003fa4070 */
[--C-:B------:R-:W-:Y:S01]  /*7400*/  @!P2 IMAD.IADD R56, R56, 0x1, -R7.reuse ;  /* 0x000000013838a824 */ /* 0x100fe200078e0a07 */
[----:B------:R-:W-:Y:S01]  /*7410*/  ISETP.GT.U32.AND P2, PT, R7, R63, PT ;  /* 0x0000003f0700720c */ /* 0x000fe20003f44070 */
[--C-:B------:R-:W-:Y:S02]  /*7420*/  @!P6 IMAD.IADD R10, R10, 0x1, -R7.reuse ;  /* 0x000000010a0ae824 */ /* 0x100fe400078e0a07 */
[----:B------:R-:W-:Y:S02]  /*7430*/  @!P3 IADD3 R61, R61, -R7, RZ ;  /* 0x800000073d3db210 */ /* 0x000fe40007ffe0ff */
[--C-:B------:R-:W-:Y:S01]  /*7440*/  @!P5 IMAD.IADD R64, R64, 0x1, -R7.reuse ;  /* 0x000000014040d824 */ /* 0x100fe200078e0a07 */
[----:B------:R-:W-:Y:S02]  /*7450*/  ISETP.GT.U32.AND P6, PT, R7, R10, PT ;  /* 0x0000000a0700720c */ /* 0x000fe40003fc4070 */
[----:B----4-:R-:W-:Y:S02]  /*7460*/  ISETP.GE.AND P3, PT, R245, RZ, PT ;  /* 0x000000fff500720c */ /* 0x010fe40003f66270 */
[----:B------:R-:W-:Y:S01]  /*7470*/  ISETP.GE.AND P5, PT, R244, RZ, PT ;  /* 0x000000fff400720c */ /* 0x000fe20003fa6270 */
[----:B------:R-:W4:Y:S02]  /*7480*/  LDL R245, [R1+0x2a64] ;  /* 0x002a640001f57983 */ /* 0x000f240000100800 */
[--C-:B------:R-:W-:Y:S01]  /*7490*/  @!P2 IMAD.IADD R63, R63, 0x1, -R7.reuse ;  /* 0x000000013f3fa824 */ /* 0x100fe200078e0a07 */
[----:B------:R-:W-:Y:S01]  /*74a0*/  ISETP.GE.AND P2, PT, R243, RZ, PT ;  /* 0x000000fff300720c */ /* 0x000fe20003f46270 */
[----:B------:R-:W4:Y:S04]  /*74b0*/  LDL R244, [R1+0x2a6c] ;  /* 0x002a6c0001f47983 */ /* 0x000f280000100800 */
[----:B------:R-:W4:Y:S01]  /*74c0*/  LDL R243, [R1+0x2a68] ;  /* 0x002a680001f37983 */ /* 0x000f220000100800 */
[----:B------:R-:W-:Y:S01]  /*74d0*/  @!P6 IMAD.IADD R10, R10, 0x1, -R7 ;  /* 0x000000010a0ae824 */ /* 0x000fe200078e0a07 */
[----:B------:R-:W-:-:S02]  /*74e0*/  ISETP.GE.AND P6, PT, R238, RZ, PT ;  /* 0x000000ffee00720c */ /* 0x000fc40003fc6270 */
[----:B------:R-:W-:Y:S01]  /*74f0*/  IADD3 R40, R227, 0xf4, RZ ;  /* 0x000000f4e3287810 */ /* 0x000fe20007ffe0ff */
[----:B------:R-:W4:Y:S03]  /*7500*/  LDL R238, [R1+0x2a60] ;  /* 0x002a600001ee7983 */ /* 0x000f260000100800 */
[----:B------:R-:W-:Y:S02]  /*7510*/  @!P2 IADD3 R59, -R59, RZ, RZ ;  /* 0x000000ff3b3ba210 */ /* 0x000fe40007ffe1ff */
[----:B------:R-:W-:-:S05]  /*7520*/  ISETP.GT.U32.AND P2, PT, R7, R64, PT ;  /* 0x000000400700720c */ /* 0x000fca0003f44070 */
[----:B------:R-:W-:Y:S01]  /*7530*/  @!P6 IMAD.MOV R56, RZ, RZ, -R56 ;  /* 0x000000ffff38e224 */ /* 0x000fe200078e0a38 */
[----:B------:R-:W-:-:S07]  /*7540*/  ISETP.GT.U32.AND P6, PT, R7, R62, PT ;  /* 0x0000003e0700720c */ /* 0x000fce0003fc4070 */
[--C-:B------:R-:W-:Y:S01]  /*7550*/  @!P2 IMAD.IADD R64, R64, 0x1, -R7.reuse ;  /* 0x000000014040a824 */ /* 0x100fe200078e0a07 */
[C---:B------:R-:W-:Y:S01]  /*7560*/  ISETP.GT.U32.AND P2, PT, R7.reuse, R69, PT ;  /* 0x000000450700720c */ /* 0x040fe20003f44070 */
[----:B------:R-:W-:Y:S04]  /*7570*/  STL [R1+0x2b10], R40 ;  /* 0x002b102801007387 */ /* 0x000fe80000100800 */
[----:B------:R-:W-:Y:S01]  /*7580*/  @!P6 IMAD.IADD R62, R62, 0x1, -R7 ;  /* 0x000000013e3ee824 */ /* 0x000fe200078e0a07 */
[----:B------:R-:W-:Y:S02]  /*7590*/  ISETP.GT.U32.AND P6, PT, R7, R70, PT ;  /* 0x000000460700720c */ /* 0x000fe40003fc4070 */
[----:B------:R-:W-:Y:S01]  /*75a0*/  @!P1 IADD3 R55, -R55, RZ, RZ ;  /* 0x000000ff37379210 */ /* 0x000fe20007ffe1ff */
[----:B------:R-:W-:Y:S01]  /*75b0*/  @!P3 IMAD.MOV R57, RZ, RZ, -R57 ;  /* 0x000000ffff39b224 */ /* 0x000fe200078e0a39 */
[----:B------:R-:W4:Y:S03]  /*75c0*/  LDL R239, [R1+0x2a9c] ;  /* 0x002a9c0001ef7983 */ /* 0x000f260000100800 */
[----:B------:R-:W-:-:S06]  /*75d0*/  @!P2 IMAD.IADD R69, R69, 0x1, -R7 ;  /* 0x000000014545a824 */ /* 0x000fcc00078e0a07 */
[----:B------:R-:W-:Y:S01]  /*75e0*/  @!P6 IMAD.IADD R70, R70, 0x1, -R7 ;  /* 0x000000014646e824 */ /* 0x000fe200078e0a07 */
[----:B--2---:R-:W-:Y:S02]  /*75f0*/  ISETP.GE.AND P2, PT, R250, RZ, PT ;  /* 0x000000fffa00720c */ /* 0x004fe40003f46270 */
[----:B------:R-:W2:Y:S01]  /*7600*/  LDL R250, [R1+0x2a90] ;  /* 0x002a900001fa7983 */ /* 0x000ea20000100800 */
[----:B---3--:R-:W-:-:S03]  /*7610*/  ISETP.GE.AND P6, PT, R247, RZ, PT ;  /* 0x000000fff700720c */ /* 0x008fc60003fc6270 */
[----:B------:R-:W3:Y:S01]  /*7620*/  LDL R247, [R1+0x2a94] ;  /* 0x002a940001f77983 */ /* 0x000ee20000100800 */
[----:B------:R-:W-:-:S13]  /*7630*/  ISETP.GT.U32.AND P1, PT, R7, R60, PT ;  /* 0x0000003c0700720c */ /* 0x000fda0003f24070 */
[----:B------:R-:W-:Y:S01]  /*7640*/  @!P1 IMAD.IADD R60, R60, 0x1, -R7 ;  /* 0x000000013c3c9824 */ /* 0x000fe200078e0a07 */
[C---:B------:R-:W-:Y:S02]  /*7650*/  ISETP.GT.U32.AND P1, PT, R7.reuse, R65, PT ;  /* 0x000000410700720c */ /* 0x040fe40003f24070 */
[----:B------:R-:W-:-:S11]  /*7660*/  ISETP.GT.U32.AND P3, PT, R7, R63, PT ;  /* 0x0000003f0700720c */ /* 0x000fd60003f64070 */
[--C-:B------:R-:W-:Y:S01]  /*7670*/  @!P1 IMAD.IADD R65, R65, 0x1, -R7.reuse ;  /* 0x0000000141419824 */ /* 0x100fe200078e0a07 */
[C---:B------:R-:W-:Y:S01]  /*7680*/  ISETP.GT.U32.AND P1, PT, R7.reuse, R61, PT ;  /* 0x0000003d0700720c */ /* 0x040fe20003f24070 */
[----:B------:R-:W-:Y:S01]  /*7690*/  @!P0 IMAD.MOV R10, RZ, RZ, -R10 ;  /* 0x000000ffff0a8224 */ /* 0x000fe200078e0a0a */
[----:B------:R-:W-:Y:S01]  /*76a0*/  ISETP.GT.U32.AND P0, PT, R7, R66, PT ;  /* 0x000000420700720c */ /* 0x000fe20003f04070 */
[----:B------:R-:W-:Y:S01]  /*76b0*/  @!P3 IMAD.IADD R63, R63, 0x1, -R7 ;  /* 0x000000013f3fb824 */ /* 0x000fe200078e0a07 */
[----:B------:R-:W-:-:S09]  /*76c0*/  ISETP.GT.U32.AND P3, PT, R7, R67, PT ;  /* 0x000000430700720c */ /* 0x000fd20003f64070 */
[-C--:B------:R-:W-:Y:S02]  /*76d0*/  @!P1 IADD3 R61, R61, -R7.reuse, RZ ;  /* 0x800000073d3d9210 */ /* 0x080fe40007ffe0ff */
[----:B------:R-:W-:Y:S01]  /*76e0*/  ISETP.GT.U32.AND P1, PT, R7, R12, PT ;  /* 0x0000000c0700720c */ /* 0x000fe20003f24070 */
[--C-:B------:R-:W-:Y:S01]  /*76f0*/  @!P0 IMAD.IADD R66, R66, 0x1, -R7.reuse ;  /* 0x0000000142428824 */ /* 0x100fe200078e0a07 */
[----:B------:R-:W-:Y:S02]  /*7700*/  @!P3 IADD3 R67, R67, -R7, RZ ;  /* 0x800000074343b210 */ /* 0x000fe40007ffe0ff */
[----:B----4-:R-:W-:Y:S02]  /*7710*/  ISETP.GE.AND P0, PT, R245, RZ, PT ;  /* 0x000000fff500720c */ /* 0x010fe40003f06270 */
[----:B------:R-:W4:Y:S07]  /*7720*/  LDL R245, [R1+0x2a84] ;  /* 0x002a840001f57983 */ /* 0x000f2e0000100800 */
[----:B------:R-:W-:Y:S01]  /*7730*/  @!P1 IMAD.IADD R12, R12, 0x1, -R7 ;  /* 0x000000010c0c9824 */ /* 0x000fe200078e0a07 */
[----:B------:R-:W-:-:S02]  /*7740*/  ISETP.GE.AND P3, PT, R244, RZ, PT ;  /* 0x000000fff400720c */ /* 0x000fc40003f66270 */
[----:B------:R-:W4:Y:S01]  /*7750*/  LDL R244, [R1+0x2a8c] ;  /* 0x002a8c0001f47983 */ /* 0x000f220000100800 */
[----:B------:R-:W-:-:S03]  /*7760*/  ISETP.GE.AND P1, PT, R243, RZ, PT ;  /* 0x000000fff300720c */ /* 0x000fc60003f26270 */
[----:B------:R-:W4:Y:S01]  /*7770*/  LDL R243, [R1+0x2a88] ;  /* 0x002a880001f37983 */ /* 0x000f220000100800 */
[----:B------:R-:W-:Y:S01]  /*7780*/  @!P4 IMAD.MOV R60, RZ, RZ, -R60 ;  /* 0x000000ffff3cc224 */ /* 0x000fe200078e0a3c */
[----:B------:R-:W-:-:S05]  /*7790*/  ISETP.GT.U32.AND P4, PT, R7, R68, PT ;  /* 0x000000440700720c */ /* 0x000fca0003f84070 */
[----:B------:R-:W-:Y:S01]  /*77a0*/  @!P3 IMAD.MOV R62, RZ, RZ, -R62 ;  /* 0x000000ffff3eb224 */ /* 0x000fe200078e0a3e */
[----:B------:R-:W-:-:S07]  /*77b0*/  ISETP.GT.U32.AND P3, PT, R7, R69, PT ;  /* 0x000000450700720c */ /* 0x000fce0003f64070 */
[----:B------:R-:W-:-:S04]  /*77c0*/  @!P4 IADD3 R68, R68, -R7, RZ ;  /* 0x800000074444c210 */ /* 0x000fc80007ffe0ff */
[----:B------:R-:W-:Y:S02]  /*77d0*/  @!P2 IADD3 R68, -R68, RZ, RZ ;  /* 0x000000ff4444a210 */ /* 0x000fe40007ffe1ff */
[----:B------:R-:W-:Y:S01]  /*77e0*/  ISETP.GT.U32.AND P2, PT, R7, R70, PT ;  /* 0x000000460700720c */ /* 0x000fe20003f44070 */
[----:B------:R-:W-:Y:S01]  /*77f0*/  @!P3 IMAD.IADD R69, R69, 0x1, -R7 ;  /* 0x000000014545b824 */ /* 0x000fe200078e0a07 */
[----:B------:R-:W-:-:S11]  /*7800*/  ISETP.GT.U32.AND P3, PT, R7, R11, PT ;  /* 0x0000000b0700720c */ /* 0x000fd60003f64070 */
[--C-:B------:R-:W-:Y:S01]  /*7810*/  @!P2 IMAD.IADD R70, R70, 0x1, -R7.reuse ;  /* 0x000000014646a824 */ /* 0x100fe200078e0a07 */
[----:B------:R-:W-:Y:S01]  /*7820*/  ISETP.GT.U32.AND P2, PT, R7, R76, PT ;  /* 0x0000004c0700720c */ /* 0x000fe20003f44070 */
[----:B------:R-:W-:-:S12]  /*7830*/  @!P3 IMAD.IADD R11, R11, 0x1, -R7 ;  /* 0x000000010b0bb824 */ /* 0x000fd800078e0a07 */
[----:B------:R-:W-:Y:S02]  /*7840*/  @!P2 IADD3 R76, R76, -R7, RZ ;  /* 0x800000074c4ca210 */ /* 0x000fe40007ffe0ff */
[----:B--2---:R-:W-:Y:S02]  /*7850*/  ISETP.GE.AND P3, PT, R250, RZ, PT ;  /* 0x000000fffa00720c */ /* 0x004fe40003f66270 */
[----:B------:R-:W2:Y:S01]  /*7860*/  LDL R250, [R1+0x2ab0] ;  /* 0x002ab00001fa7983 */ /* 0x000ea20000100800 */
[----:B---3--:R-:W-:-:S03]  /*7870*/  ISETP.GE.AND P2, PT, R247, RZ, PT ;  /* 0x000000fff700720c */ /* 0x008fc60003f46270 */
[----:B------:R-:W3:Y:S01]  /*7880*/  LDL R247, [R1+0x2ab8] ;  /* 0x002ab80001f77983 */ /* 0x000ee20000100800 */
[----:B------:R-:W-:Y:S01]  /*7890*/  @!P5 IMAD.MOV R58, RZ, RZ, -R58 ;  /* 0x000000ffff3ad224 */ /* 0x000fe200078e0a3a */
        /* <DEDUP_REMOVED lines=8> */
[----:B------:R-:W-:Y:S01]  /*7920*/  ISETP.GT.U32.AND P0, PT, R7, R12, PT ;  /* 0x0000000c0700720c */ /* 0x000fe20003f04070 */
[----:B------:R-:W-:-:S06]  /*7930*/  @!P4 IMAD.IADD R72, R72, 0x1, -R7 ;  /* 0x000000014848c824 */ /* 0x000fcc00078e0a07 */
[----:B------:R-:W-:Y:S02]  /*7940*/  @!P5 IADD3 R61, -R61, RZ, RZ ;  /* 0x000000ff3d3dd210 */ /* 0x000fe40007ffe1ff */
[----:B------:R-:W-:Y:S02]  /*7950*/  ISETP.GT.U32.AND P5, PT, R7, R72, PT ;  /* 0x000000480700720c */ /* 0x000fe40003fa4070 */
[----:B------:R-:W-:Y:S02]  /*7960*/  @!P1 IADD3 R67, R67, -R7, RZ ;  /* 0x8000000743439210 */ /* 0x000fe40007ffe0ff */
[----:B------:R-:W-:Y:S01]  /*7970*/  @!P0 IMAD.IADD R12, R12, 0x1, -R7 ;  /* 0x000000010c0c8824 */ /* 0x000fe200078e0a07 */
[C---:B------:R-:W-:Y:S02]  /*7980*/  ISETP.GT.U32.AND P1, PT, R7.reuse, R74, PT ;  /* 0x0000004a0700720c */ /* 0x040fe40003f24070 */
[C---:B------:R-:W-:Y:S01]  /*7990*/  ISETP.GT.U32.AND P0, PT, R7.reuse, R73, PT ;  /* 0x000000490700720c */ /* 0x040fe20003f04070 */
[----:B------:R-:W-:Y:S01]  /*79a0*/  @!P6 IMAD.MOV R65, RZ, RZ, -R65 ;  /* 0x000000ffff41e224 */ /* 0x000fe200078e0a41 */
[----:B------:R-:W-:-:S04]  /*79b0*/  ISETP.GT.U32.AND P6, PT, R7, R71, PT ;  /* 0x000000470700720c */ /* 0x000fc80003fc4070 */
[----:B------:R-:W-:-:S05]  /*79c0*/  @!P5 IMAD.IADD R72, R72, 0x1, -R7 ;  /* 0x000000014848d824 */ /* 0x000fca00078e0a07 */
[--C-:B------:R-:W-:Y:S02]  /*79d0*/  @!P1 IMAD.IADD R74, R74, 0x1, -R7.reuse ;  /* 0x000000014a4a9824 */ /* 0x100fe400078e0a07 */
[----:B------:R-:W-:Y:S01]  /*79e0*/  @!P0 IMAD.IADD R73, R73, 0x1, -R7 ;  /* 0x0000000149498824 */ /* 0x000fe200078e0a07 */
[----:B----4-:R-:W-:Y:S02]  /*79f0*/  ISETP.GE.AND P5, PT, R245, RZ, PT ;  /* 0x000000fff500720c */ /* 0x010fe40003fa6270 */
[----:B------:R-:W4:Y:S01]  /*7a00*/  LDL R245, [R1+0x2aa0] ;  /* 0x002aa00001f57983 */ /* 0x000f220000100800 */
[----:B------:R-:W-:-:S03]  /*7a10*/  ISETP.GE.AND P1, PT, R244, RZ, PT ;  /* 0x000000fff400720c */ /* 0x000fc60003f26270 */
[----:B------:R-:W4:Y:S01]  /*7a20*/  LDL R244, [R1+0x2aac] ;  /* 0x002aac0001f47983 */ /* 0x000f220000100800 */
[----:B------:R-:W-:-:S03]  /*7a30*/  ISETP.GE.AND P0, PT, R243, RZ, PT ;  /* 0x000000fff300720c */ /* 0x000fc60003f06270 */
[----:B------:R-:W4:Y:S01]  /*7a40*/  LDL R243, [R1+0x2aa8] ;  /* 0x002aa80001f37983 */ /* 0x000f220000100800 */
[----:B------:R-:W-:Y:S02]  /*7a50*/  @!P6 IADD3 R71, R71, -R7, RZ ;  /* 0x800000074747e210 */ /* 0x000fe40007ffe0ff */
[----:B------:R-:W-:-:S07]  /*7a60*/  ISETP.GT.U32.AND P6, PT, R7, R75, PT ;  /* 0x0000004b0700720c */ /* 0x000fce0003fc4070 */
[----:B------:R-:W-:Y:S01]  /*7a70*/  @!P0 IMAD.MOV R67, RZ, RZ, -R67 ;  /* 0x000000ffff438224 */ /* 0x000fe200078e0a43 */
[----:B------:R-:W-:-:S05]  /*7a80*/  ISETP.GT.U32.AND P0, PT, R7, R74, PT ;  /* 0x0000004a0700720c */ /* 0x000fca0003f04070 */
[----:B------:R-:W-:Y:S02]  /*7a90*/  @!P6 IMAD.IADD R75, R75, 0x1, -R7 ;  /* 0x000000014b4be824 */ /* 0x000fe400078e0a07 */
[----:B------:R-:W-:Y:S01]  /*7aa0*/  @!P1 IMAD.MOV R69, RZ, RZ, -R69 ;  /* 0x000000ffff459224 */ /* 0x000fe200078e0a45 */
[C---:B------:R-:W-:Y:S02]  /*7ab0*/  ISETP.GT.U32.AND P1, PT, R7.reuse, R11, PT ;  /* 0x0000000b0700720c */ /* 0x040fe40003f24070 */
[----:B------:R-:W-:-:S03]  /*7ac0*/  ISETP.GT.U32.AND P6, PT, R7, R75, PT ;  /* 0x0000004b0700720c */ /* 0x000fc60003fc4070 */
[----:B------:R-:W-:Y:S01]  /*7ad0*/  @!P0 IMAD.IADD R74, R74, 0x1, -R7 ;  /* 0x000000014a4a8824 */ /* 0x000fe200078e0a07 */
[----:B------:R-:W-:-:S07]  /*7ae0*/  ISETP.GT.U32.AND P0, PT, R7, R79, PT ;  /* 0x0000004f0700720c */ /* 0x000fce0003f04070 */
[----:B------:R-:W-:Y:S02]  /*7af0*/  @!P1 IADD3 R11, R11, -R7, RZ ;  /* 0x800000070b0b9210 */ /* 0x000fe40007ffe0ff */
[--C-:B------:R-:W-:Y:S01]  /*7b00*/  @!P6 IMAD.IADD R75, R75, 0x1, -R7.reuse ;  /* 0x000000014b4be824 */ /* 0x100fe200078e0a07 */
[----:B------:R-:W-:Y:S02]  /*7b10*/  ISETP.GT.U32.AND P1, PT, R7, R81, PT ;  /* 0x000000510700720c */ /* 0x000fe40003f24070 */
[----:B------:R-:W-:Y:S01]  /*7b20*/  ISETP.GE.AND P6, PT, R239, RZ, PT ;  /* 0x000000ffef00720c */ /* 0x000fe20003fc6270 */
[--C-:B------:R-:W-:Y:S01]  /*7b30*/  @!P0 IMAD.IADD R79, R79, 0x1, -R7.reuse ;  /* 0x000000014f4f8824 */ /* 0x100fe200078e0a07 */
[----:B------:R-:W4:Y:S09]  /*7b40*/  LDL R239, [R1+0x2abc] ;  /* 0x002abc0001ef7983 */ /* 0x000f320000100800 */
[----:B------:R-:W-:Y:S01]  /*7b50*/  @!P1 IMAD.IADD R81, R81, 0x1, -R7 ;  /* 0x0000000151519824 */ /* 0x000fe200078e0a07 */
[----:B--2---:R-:W-:-:S02]  /*7b60*/  ISETP.GE.AND P0, PT, R250, RZ, PT ;  /* 0x000000fffa00720c */ /* 0x004fc40003f06270 */
[----:B------:R-:W2:Y:S01]  /*7b70*/  LDL R250, [R1+0x2ad4] ;  /* 0x002ad40001fa7983 */ /* 0x000ea20000100800 */
[----:B---3--:R-:W-:-:S03]  /*7b80*/  ISETP.GE.AND P1, PT, R247, RZ, PT ;  /* 0x000000fff700720c */ /* 0x008fc60003f26270 */
[----:B------:R-:W3:Y:S01]  /*7b90*/  LDL R247, [R1+0x2ad8] ;  /* 0x002ad80001f77983 */ /* 0x000ee20000100800 */
[----:B------:R-:W-:-:S13]  /*7ba0*/  ISETP.GT.U32.AND P4, PT, R7, R66, PT ;  /* 0x000000420700720c */ /* 0x000fda0003f84070 */
[----:B------:R-:W-:Y:S01]  /*7bb0*/  @!P4 IMAD.IADD R66, R66, 0x1, -R7 ;  /* 0x000000014242c824 */ /* 0x000fe200078e0a07 */
[----:B------:R-:W-:Y:S02]  /*7bc0*/  ISETP.GE.AND P4, PT, R238, RZ, PT ;  /* 0x000000ffee00720c */ /* 0x000fe40003f86270 */
[----:B------:R-:W-:Y:S02]  /*7bd0*/  @!P5 IADD3 R12, -R12, RZ, RZ ;  /* 0x000000ff0c0cd210 */ /* 0x000fe40007ffe1ff */
[----:B------:R-:W-:-:S09]  /*7be0*/  ISETP.GT.U32.AND P5, PT, R7, R73, PT ;  /* 0x000000490700720c */ /* 0x000fd20003fa4070 */
[----:B------:R-:W-:Y:S01]  /*7bf0*/  @!P4 IMAD.MOV R66, RZ, RZ, -R66 ;  /* 0x000000ffff42c224 */ /* 0x000fe200078e0a42 */
[----:B------:R-:W-:Y:S02]  /*7c00*/  ISETP.GT.U32.AND P4, PT, R7, R71, PT ;  /* 0x000000470700720c */ /* 0x000fe40003f84070 */
[----:B------:R-:W-:Y:S01]  /*7c10*/  @!P2 IADD3 R72, -R72, RZ, RZ ;  /* 0x000000ff4848a210 */ /* 0x000fe20007ffe1ff */
[----:B------:R-:W-:Y:S01]  /*7c20*/  @!P5 IMAD.IADD R73, R73, 0x1, -R7 ;  /* 0x000000014949d824 */ /* 0x000fe200078e0a07 */
[C---:B------:R-:W-:Y:S02]  /*7c30*/  ISETP.GT.U32.AND P2, PT, R7.reuse, R77, PT ;  /* 0x0000004d0700720c */ /* 0x040fe40003f44070 */
[----:B------:R-:W-:-:S07]  /*7c40*/  ISETP.GT.U32.AND P5, PT, R7, R80, PT ;  /* 0x000000500700720c */ /* 0x000fce0003fa4070 */
[--C-:B------:R-:W-:Y:S01]  /*7c50*/  @!P4 IMAD.IADD R71, R71, 0x1, -R7.reuse ;  /* 0x000000014747c824 */ /* 0x100fe200078e0a07 */
[C---:B------:R-:W-:Y:S01]  /*7c60*/  ISETP.GT.U32.AND P4, PT, R7.reuse, R78, PT ;  /* 0x0000004e0700720c */ /* 0x040fe20003f84070 */
[----:B------:R-:W-:Y:S01]  /*7c70*/  @!P3 IMAD.MOV R70, RZ, RZ, -R70 ;  /* 0x000000ffff46b224 */ /* 0x000fe200078e0a46 */
[----:B------:R-:W-:Y:S01]  /*7c80*/  ISETP.GT.U32.AND P3, PT, R7, R76, PT ;  /* 0x0000004c0700720c */ /* 0x000fe20003f64070 */
[--C-:B------:R-:W-:Y:S02]  /*7c90*/  @!P2 IMAD.IADD R77, R77, 0x1, -R7.reuse ;  /* 0x000000014d4da824 */ /* 0x100fe400078e0a07 */
[----:B------:R-:W-:Y:S01]  /*7ca0*/  @!P5 IMAD.IADD R80, R80, 0x1, -R7 ;  /* 0x000000015050d824 */ /* 0x000fe200078e0a07 */
[----:B----4-:R-:W-:Y:S02]  /*7cb0*/  ISETP.GE.AND P2, PT, R245, RZ, PT ;  /* 0x000000fff500720c */ /* 0x010fe40003f46270 */
[----:B------:R-:W4:Y:S05]  /*7cc0*/  LDL R245, [R1+0x2ac0] ;  /* 0x002ac00001f57983 */ /* 0x000f2a0000100800 */
[----:B------:R-:W-:-:S02]  /*7cd0*/  @!P4 IADD3 R78, R78, -R7, RZ ;  /* 0x800000074e4ec210 */ /* 0x000fc40007ffe0ff */
[----:B------:R-:W-:Y:S02]  /*7ce0*/  ISETP.GE.AND P5, PT, R244, RZ, PT ;  /* 0x000000fff400720c */ /* 0x000fe40003fa6270 */
[----:B------:R-:W4:Y:S01]  /*7cf0*/  LDL R244, [R1+0x2acc] ;  /* 0x002acc0001f47983 */ /* 0x000f220000100800 */
[----:B------:R-:W-:Y:S01]  /*7d00*/  ISETP.GE.AND P4, PT, R243, RZ, PT ;  /* 0x000000fff300720c */ /* 0x000fe20003f86270 */
[----:B------:R-:W-:Y:S01]  /*7d10*/  @!P3 IMAD.IADD R76, R76, 0x1, -R7 ;  /* 0x000000014c4cb824 */ /* 0x000fe200078e0a07 */
[----:B------:R-:W-:Y:S01]  /*7d20*/  ISETP.GT.U32.AND P3, PT, R7, R13, PT ;  /* 0x0000000d0700720c */ /* 0x000fe20003f64070 */
[----:B------:R-:W-:Y:S01]  /*7d30*/  @!P6 IMAD.MOV R71, RZ, RZ, -R71 ;  /* 0x000000ffff47e224 */ /* 0x000fe200078e0a47 */
[----:B------:R-:W-:Y:S01]  /*7d40*/  IADD3 R229, R227, 0xf5, RZ ;  /* 0x000000f5e3e57810 */ /* 0x000fe20007ffe0ff */
[----:B------:R-:W4:Y:S08]  /*7d50*/  LDL R243, [R1+0x2ac8] ;  /* 0x002ac80001f37983 */ /* 0x000f300000100800 */
[----:B------:R-:W-:Y:S01]  /*7d60*/  @!P4 IMAD.MOV R74, RZ, RZ, -R74 ;  /* 0x000000ffff4ac224 */ /* 0x000fe200078e0a4a */
[----:B------:R-:W-:-:S02]  /*7d70*/  ISETP.GT.U32.AND P4, PT, R7, R80, PT ;  /* 0x000000500700720c */ /* 0x000fc40003f84070 */
[----:B------:R-:W-:Y:S02]  /*7d80*/  @!P3 IADD3 R13, R13, -R7, RZ ;  /* 0x800000070d0db210 */ /* 0x000fe40007ffe0ff */
[----:B------:R-:W-:Y:S02]  /*7d90*/  @!P5 IADD3 R11, -R11, RZ, RZ ;  /* 0x000000ff0b0bd210 */ /* 0x000fe40007ffe1ff */
[C---:B------:R-:W-:Y:S02]  /*7da0*/  ISETP.GT.U32.AND P6, PT, R7.reuse, R79, PT ;  /* 0x0000004f0700720c */ /* 0x040fe40003fc4070 */
[----:B------:R-:W-:-:S05]  /*7db0*/  ISETP.GT.U32.AND P5, PT, R7, R13, PT ;  /* 0x0000000d0700720c */ /* 0x000fca0003fa4070 */
[--C-:B------:R-:W-:Y:S01]  /*7dc0*/  @!P4 IMAD.IADD R80, R80, 0x1, -R7.reuse ;  /* 0x000000015050c824 */ /* 0x100fe200078e0a07 */
[----:B------:R-:W-:Y:S01]  /*7dd0*/  ISETP.GT.U32.AND P4, PT, R7, R85, PT ;  /* 0x000000550700720c */ /* 0x000fe20003f84070 */
[----:B------:R-:W-:Y:S04]  /*7de0*/  STL [R1+0x2b04], R229 ;  /* 0x002b04e501007387 */ /* 0x000fe80000100800 */
[----:B------:R-:W-:Y:S01]  /*7df0*/  @!P6 IMAD.IADD R79, R79, 0x1, -R7 ;  /* 0x000000014f4fe824 */ /* 0x000fe200078e0a07 */
[----:B------:R-:W-:Y:S01]  /*7e00*/  ISETP.GT.U32.AND P6, PT, R7, R86, PT ;  /* 0x000000560700720c */ /* 0x000fe20003fc4070 */
[----:B------:R-:W-:Y:S01]  /*7e10*/  @!P2 IMAD.MOV R73, RZ, RZ, -R73 ;  /* 0x000000ffff49a224 */ /* 0x000fe200078e0a49 */
[----:B------:R-:W-:Y:S01]  /*7e20*/  @!P5 IADD3 R13, R13, -R7, RZ ;  /* 0x800000070d0dd210 */ /* 0x000fe20007ffe0ff */
[----:B------:R-:W-:-:S02]  /*7e30*/  @!P1 IMAD.MOV R75, RZ, RZ, -R75 ;  /* 0x000000ffff4b9224 */ /* 0x000fc400078e0a4b */
[----:B------:R-:W-:Y:S01]  /*7e40*/  @!P0 IMAD.MOV R76, RZ, RZ, -R76 ;  /* 0x000000ffff4c8224 */ /* 0x000fe200078e0a4c */
[----:B------:R-:W-:Y:S01]  /*7e50*/  ISETP.GE.AND P5, PT, R239, RZ, PT ;  /* 0x000000ffef00720c */ /* 0x000fe20003fa6270 */
[----:B------:R-:W4:Y:S01]  /*7e60*/  LDL R240, [R1+0x2afc] ;  /* 0x002afc0001f07983 */ /* 0x000f220000100800 */
[----:B------:R-:W-:-:S03]  /*7e70*/  @!P4 IADD3 R85, R85, -R7, RZ ;  /* 0x800000075555c210 */ /* 0x000fc60007ffe0ff */
[----:B------:R-:W4:Y:S02]  /*7e80*/  LDL R239, [R1+0x2ae0] ;  /* 0x002ae00001ef7983 */ /* 0x000f240000100800 */
[----:B------:R-:W-:Y:S01]  /*7e90*/  @!P6 IMAD.IADD R86, R86, 0x1, -R7 ;  /* 0x000000015656e824 */ /* 0x000fe200078e0a07 */
[----:B--2---:R-:W-:Y:S02]  /*7ea0*/  ISETP.GE.AND P4, PT, R250, RZ, PT ;  /* 0x000000fffa00720c */ /* 0x004fe40003f86270 */
[----:B------:R-:W2:Y:S01]  /*7eb0*/  LDL R250, [R1+0x2af0] ;  /* 0x002af00001fa7983 */ /* 0x000ea20000100800 */
[----:B---3--:R-:W-:-:S03]  /*7ec0*/  ISETP.GE.AND P6, PT, R247, RZ, PT ;  /* 0x000000fff700720c */ /* 0x008fc60003fc6270 */
[----:B------:R-:W3:Y:S01]  /*7ed0*/  LDL R247, [R1+0x2af8] ;  /* 0x002af80001f77983 */ /* 0x000ee20000100800 */
[C---:B------:R-:W-:Y:S02]  /*7ee0*/  ISETP.GT.U32.AND P2, PT, R7.reuse, R78, PT ;  /* 0x0000004e0700720c */ /* 0x040fe40003f44070 */
[----:B------:R-:W-:-:S11]  /*7ef0*/  ISETP.GT.U32.AND P1, PT, R7, R82, PT ;  /* 0x000000520700720c */ /* 0x000fd60003f24070 */
[----:B------:R-:W-:Y:S02]  /*7f00*/  @!P2 IADD3 R78, R78, -R7, RZ ;  /* 0x800000074e4ea210 */ /* 0x000fe40007ffe0ff */
[C---:B------:R-:W-:Y:S02]  /*7f10*/  ISETP.GT.U32.AND P2, PT, R7.reuse, R83, PT ;  /* 0x000000530700720c */ /* 0x040fe40003f44070 */
[----:B------:R-:W-:Y:S01]  /*7f20*/  ISETP.GT.U32.AND P0, PT, R7, R81, PT ;  /* 0x000000510700720c */ /* 0x000fe20003f04070 */
[----:B------:R-:W-:-:S10]  /*7f30*/  @!P1 IMAD.IADD R82, R82, 0x1, -R7 ;  /* 0x0000000152529824 */ /* 0x000fd400078e0a07 */
[--C-:B------:R-:W-:Y:S01]  /*7f40*/  @!P2 IMAD.IADD R83, R83, 0x1, -R7.reuse ;  /* 0x000000015353a824 */ /* 0x100fe200078e0a07 */
[----:B------:R-:W-:Y:S01]  /*7f50*/  ISETP.GT.U32.AND P3, PT, R7, R77, PT ;  /* 0x0000004d0700720c */ /* 0x000fe20003f64070 */
[----:B------:R-:W-:Y:S01]  /*7f60*/  @!P0 IMAD.IADD R81, R81, 0x1, -R7 ;  /* 0x0000000151518824 */ /* 0x000fe200078e0a07 */
[----:B------:R-:W-:Y:S02]  /*7f70*/  ISETP.GT.U32.AND P0, PT, R7, R88, PT ;  /* 0x000000580700720c */ /* 0x000fe40003f04070 */
[----:B----4-:R-:W-:Y:S02]  /*7f80*/  ISETP.GE.AND P1, PT, R245, RZ, PT ;  /* 0x000000fff500720c */ /* 0x010fe40003f26270 */
[----:B------:R-:W4:Y:S01]  /*7f90*/  LDL R245, [R1+0x2ae4] ;  /* 0x002ae40001f57983 */ /* 0x000f220000100800 */
[----:B------:R-:W-:-:S03]  /*7fa0*/  ISETP.GE.AND P2, PT, R244, RZ, PT ;  /* 0x000000fff400720c */ /* 0x000fc60003f46270 */
[----:B------:R-:W4:Y:S03]  /*7fb0*/  LDL R244, [R1+0x2aec] ;  /* 0x002aec0001f47983 */ /* 0x000f260000100800 */
[----:B------:R-:W-:-:S07]  /*7fc0*/  @!P3 IMAD.IADD R77, R77, 0x1, -R7 ;  /* 0x000000014d4db824 */ /* 0x000fce00078e0a07 */
[----:B------:R-:W-:Y:S01]  /*7fd0*/  @!P2 IMAD.MOV R79, RZ, RZ, -R79 ;  /* 0x000000ffff4fa224 */ /* 0x000fe200078e0a4f */
[C---:B------:R-:W-:Y:S01]  /*7fe0*/  ISETP.GT.U32.AND P2, PT, R7.reuse, R85, PT ;  /* 0x000000550700720c */ /* 0x040fe20003f44070 */
[----:B------:R-:W-:Y:S02]  /*7ff0*/  @!P0 IMAD.IADD R88, R88, 0x1, -R7 ;  /* 0x0000000158588824 */ /* 0x000fe400078e0a07 */
[----:B------:R-:W-:Y:S02]  /*8000*/  @!P5 IMAD.MOV R77, RZ, RZ, -R77 ;  /* 0x000000ffff4dd224 */ /* 0x000fe400078e0a4d */
[----:B------:R-:W-:Y:S01]  /*8010*/  @!P4 IMAD.MOV R81, RZ, RZ, -R81 ;  /* 0x000000ffff51c224 */ /* 0x000fe200078e0a51 */
[C---:B------:R-:W-:Y:S02]  /*8020*/  ISETP.GT.U32.AND P4, PT, R7.reuse, R86, PT ;  /* 0x000000560700720c */ /* 0x040fe40003f84070 */
[----:B------:R-:W-:-:S05]  /*8030*/  ISETP.GT.U32.AND P5, PT, R7, R88, PT ;  /* 0x000000580700720c */ /* 0x000fca0003fa4070 */
[----:B------:R-:W-:Y:S02]  /*8040*/  @!P2 IADD3 R85, R85, -R7, RZ ;  /* 0x800000075555a210 */ /* 0x000fe40007ffe0ff */
[----:B------:R-:W-:-:S04]  /*8050*/  ISETP.GT.U32.AND P2, PT, R7, R90, PT ;  /* 0x0000005a0700720c */ /* 0x000fc80003f44070 */
[--C-:B------:R-:W-:Y:S01]  /*8060*/  @!P4 IMAD.IADD R86, R86, 0x1, -R7.reuse ;  /* 0x000000015656c824 */ /* 0x100fe200078e0a07 */
[----:B------:R-:W-:Y:S01]  /*8070*/  ISETP.GT.U32.AND P4, PT, R7, R92, PT ;  /* 0x0000005c0700720c */ /* 0x000fe20003f84070 */
[----:B------:R-:W-:-:S07]  /*8080*/  @!P5 IMAD.IADD R88, R88, 0x1, -R7 ;  /* 0x000000015858d824 */ /* 0x000fce00078e0a07 */
[--C-:B------:R-:W-:Y:S01]  /*8090*/  @!P2 IMAD.IADD R90, R90, 0x1, -R7.reuse ;  /* 0x000000015a5aa824 */ /* 0x100fe200078e0a07 */
[----:B------:R-:W-:Y:S02]  /*80a0*/  ISETP.GE.AND P5, PT, R239, RZ, PT ;  /* 0x000000ffef00720c */ /* 0x000fe40003fa6270 */
[----:B------:R-:W4:Y:S02]  /*80b0*/  LDL R239, [R1+0x2b00] ;  /* 0x002b000001ef7983 */ /* 0x000f240000100800 */
[----:B------:R-:W-:Y:S01]  /*80c0*/  @!P4 IMAD.IADD R92, R92, 0x1, -R7 ;  /* 0x000000015c5cc824 */ /* 0x000fe200078e0a07 */
[----:B--2---:R-:W-:Y:S02]  /*80d0*/  ISETP.GE.AND P2, PT, R250, RZ, PT ;  /* 0x000000fffa00720c */ /* 0x004fe40003f46270 */
[----:B------:R-:W2:Y:S01]  /*80e0*/  LDL R250, [R1+0x2b14] ;  /* 0x002b140001fa7983 */ /* 0x000ea20000100800 */
[----:B---3--:R-:W-:-:S03]  /*80f0*/  ISETP.GE.AND P4, PT, R247, RZ, PT ;  /* 0x000000fff700720c */ /* 0x008fc60003f86270 */
[----:B------:R-:W3:Y:S01]  /*8100*/  LDL R247, [R1+0x2b18] ;  /* 0x002b180001f77983 */ /* 0x000ee20000100800 */
[----:B------:R-:W-:-:S13]  /*8110*/  ISETP.GT.U32.AND P3, PT, R7, R84, PT ;  /* 0x000000540700720c */ /* 0x000fda0003f64070 */
[----:B------:R-:W-:Y:S01]  /*8120*/  @!P3 IMAD.IADD R84, R84, 0x1, -R7 ;  /* 0x000000015454b824 */ /* 0x000fe200078e0a07 */
[----:B------:R-:W-:Y:S02]  /*8130*/  ISETP.GE.AND P3, PT, R243, RZ, PT ;  /* 0x000000fff300720c */ /* 0x000fe40003f66270 */
[----:B------:R-:W3:Y:S01]  /*8140*/  LDL R243, [R1+0x2adc] ;  /* 0x002adc0001f37983 */ /* 0x000ee20000100800 */
[----:B------:R-:W-:Y:S02]  /*8150*/  @!P1 IADD3 R78, -R78, RZ, RZ ;  /* 0x000000ff4e4e9210 */ /* 0x000fe40007ffe1ff */
[----:B------:R-:W-:-:S08]  /*8160*/  ISETP.GT.U32.AND P1, PT, R7, R84, PT ;  /* 0x000000540700720c */ /* 0x000fd00003f24070 */
[----:B------:R-:W-:Y:S01]  /*8170*/  @!P3 IMAD.MOV R80, RZ, RZ, -R80 ;  /* 0x000000ffff50b224 */ /* 0x000fe200078e0a50 */
[----:B------:R-:W-:-:S04]  /*8180*/  ISETP.GT.U32.AND P3, PT, R7, R83, PT ;  /* 0x000000530700720c */ /* 0x000fc80003f64070 */
[----:B------:R-:W-:Y:S01]  /*8190*/  @!P1 IMAD.IADD R84, R84, 0x1, -R7 ;  /* 0x0000000154549824 */ /* 0x000fe200078e0a07 */
[----:B------:R-:W-:-:S08]  /*81a0*/  ISETP.GT.U32.AND P1, PT, R7, R14, PT ;  /* 0x0000000e0700720c */ /* 0x000fd00003f24070 */
[----:B------:R-:W-:Y:S01]  /*81b0*/  @!P3 IMAD.IADD R83, R83, 0x1, -R7 ;  /* 0x000000015353b824 */ /* 0x000fe200078e0a07 */
[----:B------:R-:W-:-:S04]  /*81c0*/  ISETP.GT.U32.AND P3, PT, R7, R89, PT ;  /* 0x000000590700720c */ /* 0x000fc80003f64070 */
[----:B------:R-:W-:Y:S02]  /*81d0*/  @!P1 IADD3 R14, R14, -R7, RZ ;  /* 0x800000070e0e9210 */ /* 0x000fe40007ffe0ff */
[----:B----4-:R-:W-:Y:S02]  /*81e0*/  ISETP.GE.AND P1, PT, R245, RZ, PT ;  /* 0x000000fff500720c */ /* 0x010fe40003f26270 */
[----:B------:R-:W4:Y:S05]  /*81f0*/  LDL R245, [R1+0x2b08] ;  /* 0x002b080001f57983 */ /* 0x000f2a0000100800 */
[----:B------:R-:W-:Y:S01]  /*8200*/  @!P3 IMAD.IADD R89, R89, 0x1, -R7 ;  /* 0x000000015959b824 */ /* 0x000fe200078e0a07 */
[----:B------:R-:W-:-:S02]  /*8210*/  ISETP.GE.AND P3, PT, R244, RZ, PT ;  /* 0x000000fff400720c */ /* 0x000fc40003f66270 */
[----:B------:R-:W4:Y:S03]  /*8220*/  LDL R244, [R1+0x2b0c] ;  /* 0x002b0c0001f47983 */ /* 0x000f260000100800 */
[----:B------:R-:W-:Y:S02]  /*8230*/  @!P1 IADD3 R83, -R83, RZ, RZ ;  /* 0x000000ff53539210 */ /* 0x000fe40007ffe1ff */
[C---:B------:R-:W-:Y:S01]  /*8240*/  ISETP.GT.U32.AND P1, PT, R7.reuse, R89, PT ;  /* 0x000000590700720c */ /* 0x040fe20003f24070 */
[----:B------:R-:W-:Y:S01]  /*8250*/  @!P4 IMAD.MOV R88, RZ, RZ, -R88 ;  /* 0x000000ffff58c224 */ /* 0x000fe200078e0a58 */
[----:B------:R-:W-:-:S04]  /*8260*/  ISETP.GT.U32.AND P4, PT, R7, R93, PT ;  /* 0x0000005d0700720c */ /* 0x000fc80003f84070 */
[----:B------:R-:W-:Y:S01]  /*8270*/  @!P3 IMAD.MOV R85, RZ, RZ, -R85 ;  /* 0x000000ffff55b224 */ /* 0x000fe200078e0a55 */
[----:B------:R-:W-:-:S06]  /*8280*/  ISETP.GT.U32.AND P3, PT, R7, R90, PT ;  /* 0x0000005a0700720c */ /* 0x000fcc0003f64070 */
[--C-:B------:R-:W-:Y:S01]  /*8290*/  @!P1 IMAD.IADD R89, R89, 0x1, -R7.reuse ;  /* 0x0000000159599824 */ /* 0x100fe200078e0a07 */
[----:B------:R-:W-:Y:S01]  /*82a0*/  ISETP.GT.U32.AND P1, PT, R7, R16, PT ;  /* 0x000000100700720c */ /* 0x000fe20003f24070 */
[----:B------:R-:W-:-:S05]  /*82b0*/  @!P4 IMAD.IADD R93, R93, 0x1, -R7 ;  /* 0x000000015d5dc824 */ /* 0x000fca00078e0a07 */
[----:B------:R-:W-:Y:S01]  /*82c0*/  @!P3 IMAD.IADD R90, R90, 0x1, -R7 ;  /* 0x000000015a5ab824 */ /* 0x000fe200078e0a07 */
[----:B------:R-:W-:-:S06]  /*82d0*/  ISETP.GT.U32.AND P3, PT, R7, R95, PT ;  /* 0x0000005f0700720c */ /* 0x000fcc0003f64070 */
[--C-:B------:R-:W-:Y:S01]  /*82e0*/  @!P1 IMAD.IADD R16, R16, 0x1, -R7.reuse ;  /* 0x0000000110109824 */ /* 0x100fe200078e0a07 */
[----:B------:R-:W-:Y:S02]  /*82f0*/  ISETP.GE.AND P4, PT, R239, RZ, PT ;  /* 0x000000ffef00720c */ /* 0x000fe40003f86270 */
[----:B------:R-:W4:Y:S04]  /*8300*/  LDL R239, [R1+0x2b24] ;  /* 0x002b240001ef7983 */ /* 0x000f280000100800 */
[----:B------:R-:W-:Y:S01]  /*8310*/  @!P3 IMAD.IADD R95, R95, 0x1, -R7 ;  /* 0x000000015f5fb824 */ /* 0x000fe200078e0a07 */
[----:B--2---:R-:W-:Y:S02]  /*8320*/  ISETP.GE.AND P1, PT, R250, RZ, PT ;  /* 0x000000fffa00720c */ /* 0x004fe40003f26270 */
[----:B------:R-:W2:Y:S01]  /*8330*/  LDL R250, [R1+0x2b30] ;  /* 0x002b300001fa7983 */ /* 0x000ea20000100800 */
[----:B---3--:R-:W-:-:S03]  /*8340*/  ISETP.GE.AND P3, PT, R247, RZ, PT ;  /* 0x000000fff700720c */ /* 0x008fc60003f66270 */
[----:B------:R-:W3:Y:S01]  /*8350*/  LDL R247, [R1+0x2b38] ;  /* 0x002b380001f77983 */ /* 0x000ee20000100800 */
[----:B------:R-:W-:Y:S02]  /*8360*/  ISETP.GT.U32.AND P0, PT, R7, R82, PT ;  /* 0x000000520700720c */ /* 0x000fe40003f04070 */
[----:B------:R-:W-:Y:S02]  /*8370*/  @!P6 IADD3 R13, -R13, RZ, RZ ;  /* 0x000000ff0d0de210 */ /* 0x000fe40007ffe1ff */
[----:B------:R-:W-:-:S09]  /*8380*/  ISETP.GT.U32.AND P6, PT, R7, R87, PT ;  /* 0x000000570700720c */ /* 0x000fd20003fc4070 */
[----:B------:R-:W-:Y:S01]  /*8390*/  @!P0 IMAD.IADD R82, R82, 0x1, -R7 ;  /* 0x0000000152528824 */ /* 0x000fe200078e0a07 */
[----:B------:R-:W-:-:S03]  /*83a0*/  ISETP.GE.AND P0, PT, R243, RZ, PT ;  /* 0x000000fff300720c */ /* 0x000fc60003f06270 */
[----:B------:R-:W-:Y:S02]  /*83b0*/  @!P6 IMAD.IADD R87, R87, 0x1, -R7 ;  /* 0x000000015757e824 */ /* 0x000fe400078e0a07 */
[----:B------:R-:W-:Y:S01]  /*83c0*/  @!P5 IMAD.MOV R84, RZ, RZ, -R84 ;  /* 0x000000ffff54d224 */ /* 0x000fe200078e0a54 */
[----:B------:R-:W-:-:S07]  /*83d0*/  ISETP.GT.U32.AND P5, PT, R7, R14, PT ;  /* 0x0000000e0700720c */ /* 0x000fce0003fa4070 */
[----:B------:R-:W-:Y:S01]  /*83e0*/  @!P0 IMAD.MOV R82, RZ, RZ, -R82 ;  /* 0x000000ffff528224 */ /* 0x000fe200078e0a52 */
[C---:B------:R-:W-:Y:S02]  /*83f0*/  ISETP.GT.U32.AND P0, PT, R7.reuse, R87, PT ;  /* 0x000000570700720c */ /* 0x040fe40003f04070 */
[----:B------:R-:W-:-:S03]  /*8400*/  ISETP.GT.U32.AND P6, PT, R7, R91, PT ;  /* 0x0000005b0700720c */ /* 0x000fc60003fc4070 */
[----:B------:R-:W-:Y:S01]  /*8410*/  @!P5 IMAD.IADD R14, R14, 0x1, -R7 ;  /* 0x000000010e0ed824 */ /* 0x000fe200078e0a07 */
[----:B------:R-:W-:-:S07]  /*8420*/  ISETP.GT.U32.AND P5, PT, R7, R96, PT ;  /* 0x000000600700720c */ /* 0x000fce0003fa4070 */
[----:B------:R-:W-:Y:S02]  /*8430*/  @!P0 IADD3 R87, R87, -R7, RZ ;  /* 0x8000000757578210 */ /* 0x000fe40007ffe0ff */
[----:B------:R-:W-:Y:S01]  /*8440*/  ISETP.GT.U32.AND P0, PT, R7, R94, PT ;  /* 0x0000005e0700720c */ /* 0x000fe20003f04070 */
[----:B------:R-:W-:-:S04]  /*8450*/  IMAD.HI.U32 R34, R249, R236, RZ ;  /* 0x000000ecf9227227 */ /* 0x000fc800078e00ff */
[----:B------:R-:W-:Y:S01]  /*8460*/  @!P6 IMAD.IADD R91, R91, 0x1, -R7 ;  /* 0x000000015b5be824 */ /* 0x000fe200078e0a07 */
[----:B------:R-:W-:Y:S01]  /*8470*/  @!P5 IADD3 R96, R96, -R7, RZ ;  /* 0x800000076060d210 */ /* 0x000fe20007ffe0ff */
[----:B------:R-:W-:-:S03]  /*8480*/  IMAD.MOV R34, RZ, RZ, -R34 ;  /* 0x000000ffff227224 */ /* 0x000fc600078e0a22 */
[----:B------:R-:W-:-:S03]  /*8490*/  ISETP.GT.U32.AND P6, PT, R7, R91, PT ;  /* 0x0000005b0700720c */ /* 0x000fc60003fc4070 */
[----:B------:R-:W-:Y:S01]  /*84a0*/  @!P0 IMAD.IADD R94, R94, 0x1, -R7 ;  /* 0x000000015e5e8824 */ /* 0x000fe200078e0a07 */
[----:B----4-:R-:W-:Y:S02]  /*84b0*/  ISETP.GE.AND P0, PT, R245, RZ, PT ;  /* 0x000000fff500720c */ /* 0x010fe40003f06270 */
[----:B------:R-:W-:Y:S01]  /*84c0*/  ISETP.GE.AND P5, PT, R244, RZ, PT ;  /* 0x000000fff400720c */ /* 0x000fe20003fa6270 */
[----:B------:R-:W4:Y:S01]  /*84d0*/  LDL R245, [R1+0x2b28] ;  /* 0x002b280001f57983 */ /* 0x000f220000100800 */
[----:B------:R-:W-:Y:S01]  /*84e0*/  IMAD R236, R7, R34, R236 ;  /* 0x0000002207ec7224 */ /* 0x000fe200078e02ec */
[----:B------:R-:W-:Y:S02]  /*84f0*/  IABS R34, R41 ;  /* 0x0000002900227213 */ /* 0x000fe40000000000 */
[----:B------:R-:W4:Y:S03]  /*8500*/  LDL R244, [R1+0x2b2c] ;  /* 0x002b2c0001f47983 */ /* 0x000f260000100800 */
[----:B------:R-:W-:Y:S01]  /*8510*/  IMAD.HI.U32 R36, R249, R34, RZ ;  /* 0x00000022f9247227 */ /* 0x000fe200078e00ff */
[----:B------:R-:W-:-:S03]  /*8520*/  IABS R238, R40 ;  /* 0x0000002800ee7213 */ /* 0x000fc60000000000 */
[----:B------:R-:W-:Y:S02]  /*8530*/  IMAD.MOV R36, RZ, RZ, -R36 ;  /* 0x000000ffff247224 */ /* 0x000fe400078e0a24 */
[----:B------:R-:W-:Y:S01]  /*8540*/  @!P6 IMAD.IADD R91, R91, 0x1, -R7 ;  /* 0x000000015b5be824 */ /* 0x000fe200078e0a07 */
[----:B------:R-:W-:Y:S01]  /*8550*/  ISETP.GE.AND P6, PT, R240, RZ, PT ;  /* 0x000000fff000720c */ /* 0x000fe20003fc6270 */
[----:B------:R-:W-:Y:S01]  /*8560*/  @!P0 IMAD.MOV R89, RZ, RZ, -R89 ;  /* 0x000000ffff598224 */ /* 0x000fe200078e0a59 */
[----:B------:R-:W4:Y:S01]  /*8570*/  LDL R240, [R1+0x2b1c] ;  /* 0x002b1c0001f07983 */ /* 0x000f220000100800 */
[C---:B------:R-:W-:Y:S01]  /*8580*/  ISETP.GT.U32.AND P0, PT, R7.reuse, R96, PT ;  /* 0x000000600700720c */ /* 0x040fe20003f04070 */
[----:B------:R-:W-:Y:S02]  /*8590*/  IMAD R34, R7, R36, R34 ;  /* 0x0000002407227224 */ /* 0x000fe400078e0222 */
[----:B------:R-:W-:Y:S01]  /*85a0*/  IMAD.HI.U32 R36, R249, R238, RZ ;  /* 0x000000eef9247227 */ /* 0x000fe200078e00ff */
[----:B------:R-:W-:-:S03]  /*85b0*/  IABS R243, R229 ;  /* 0x000000e500f37213 */ /* 0x000fc60000000000 */
[----:B------:R-:W-:Y:S02]  /*85c0*/  IMAD.MOV R36, RZ, RZ, -R36 ;  /* 0x000000ffff247224 */ /* 0x000fe400078e0a24 */
[----:B------:R-:W-:Y:S02]  /*85d0*/  @!P3 IMAD.MOV R91, RZ, RZ, -R91 ;  /* 0x000000ffff5bb224 */ /* 0x000fe400078e0a5b */
[----:B------:R-:W-:Y:S01]  /*85e0*/  IMAD R238, R7, R36, R238 ;  /* 0x0000002407ee7224 */ /* 0x000fe200078e02ee */
[----:B------:R-:W-:Y:S01]  /*85f0*/  @!P6 IADD3 R87, -R87, RZ, RZ ;  /* 0x000000ff5757e210 */ /* 0x000fe20007ffe1ff */
[----:B------:R-:W-:Y:S01]  /*8600*/  IMAD.HI.U32 R36, R249, R243, RZ ;  /* 0x000000f3f9247227 */ /* 0x000fe200078e00ff */
[C---:B------:R-:W-:Y:S02]  /*8610*/  ISETP.GT.U32.AND P6, PT, R7.reuse, R16, PT ;  /* 0x000000100700720c */ /* 0x040fe40003fc4070 */
[----:B------:R-:W-:Y:S02]  /*8620*/  ISETP.GT.U32.AND P3, PT, R7, R98, PT ;  /* 0x000000620700720c */ /* 0x000fe40003f64070 */
[----:B------:R-:W-:-:S02]  /*8630*/  @!P0 IADD3 R96, R96, -R7, RZ ;  /* 0x8000000760608210 */ /* 0x000fc40007ffe0ff */
[----:B------:R-:W-:Y:S02]  /*8640*/  ISETP.GT.U32.AND P0, PT, R7, R101, PT ;  /* 0x000000650700720c */ /* 0x000fe40003f04070 */
[----:B------:R-:W-:-:S05]  /*8650*/  IADD3 R36, -R36, RZ, RZ ;  /* 0x000000ff24247210 */ /* 0x000fca0007ffe1ff */
[----:B------:R-:W-:Y:S01]  /*8660*/  IMAD R243, R7, R36, R243 ;  /* 0x0000002407f37224 */ /* 0x000fe200078e02f3 */
[----:B------:R-:W-:Y:S01]  /*8670*/  IADD3 R36, R227, 0xf6, RZ ;  /* 0x000000f6e3247810 */ /* 0x000fe20007ffe0ff */
[--C-:B------:R-:W-:Y:S01]  /*8680*/  @!P6 IMAD.IADD R16, R16, 0x1, -R7.reuse ;  /* 0x000000011010e824 */ /* 0x100fe200078e0a07 */
[-C--:B------:R-:W-:Y:S02]  /*8690*/  @!P3 IADD3 R98, R98, -R7.reuse, RZ ;  /* 0x800000076262b210 */ /* 0x080fe40007ffe0ff */
[----:B------:R-:W-:Y:S01]  /*86a0*/  ISETP.GT.U32.AND P6, PT, R7, R102, PT ;  /* 0x000000660700720c */ /* 0x000fe20003fc4070 */
[----:B------:R1:W-:Y:S01]  /*86b0*/  STL [R1+0x2af4], R36 ;  /* 0x002af42401007387 */ /* 0x0003e20000100800 */
[----:B------:R-:W-:Y:S01]  /*86c0*/  ISETP.GE.AND P3, PT, R239, RZ, PT ;  /* 0x000000ffef00720c */ /* 0x000fe20003f66270 */
[----:B------:R-:W-:Y:S02]  /*86d0*/  @!P0 IMAD.IADD R101, R101, 0x1, -R7 ;  /* 0x0000000165658824 */ /* 0x000fe400078e0a07 */
[----:B------:R-:W4:Y:S08]  /*86e0*/  LDL R239, [R1+0x2b40] ;  /* 0x002b400001ef7983 */ /* 0x000f300000100800 */
[----:B------:R-:W-:-:S02]  /*86f0*/  @!P6 IADD3 R102, R102, -R7, RZ ;  /* 0x800000076666e210 */ /* 0x000fc40007ffe0ff */
[----:B--2---:R-:W-:Y:S02]  /*8700*/  ISETP.GE.AND P0, PT, R250, RZ, PT ;  /* 0x000000fffa00720c */ /* 0x004fe40003f06270 */
[----:B------:R-:W2:Y:S01]  /*8710*/  LDL R250, [R1+0x2b58] ;  /* 0x002b580001fa7983 */ /* 0x000ea20000100800 */
[----:B---3--:R-:W-:-:S03]  /*8720*/  ISETP.GE.AND P6, PT, R247, RZ, PT ;  /* 0x000000fff700720c */ /* 0x008fc60003fc6270 */
[----:B------:R-:W3:Y:S01]  /*8730*/  LDL R247, [R1+0x2b64] ;  /* 0x002b640001f77983 */ /* 0x000ee20000100800 */
[----:B------:R-:W-:Y:S01]  /*8740*/  @!P2 IMAD.MOV R86, RZ, RZ, -R86 ;  /* 0x000000ffff56a224 */ /* 0x000fe200078e0a56 */
[----:B------:R-:W-:-:S13]  /*8750*/  ISETP.GT.U32.AND P2, PT, R7, R92, PT ;  /* 0x0000005c0700720c */ /* 0x000fda0003f44070 */
[----:B------:R-:W-:Y:S02]  /*8760*/  @!P2 IADD3 R92, R92, -R7, RZ ;  /* 0x800000075c5ca210 */ /* 0x000fe40007ffe0ff */
[C---:B------:R-:W-:Y:S01]  /*8770*/  ISETP.GT.U32.AND P2, PT, R7.reuse, R97, PT ;  /* 0x000000610700720c */ /* 0x040fe20003f44070 */
[----:B------:R-:W-:Y:S01]  /*8780*/  @!P4 IMAD.MOV R14, RZ, RZ, -R14 ;  /* 0x000000ffff0ec224 */ /* 0x000fe200078e0a0e */
[----:B------:R-:W-:-:S11]  /*8790*/  ISETP.GT.U32.AND P4, PT, R7, R94, PT ;  /* 0x0000005e0700720c */ /* 0x000fd60003f84070 */
[--C-:B------:R-:W-:Y:S01]  /*87a0*/  @!P2 IMAD.IADD R97, R97, 0x1, -R7.reuse ;  /* 0x000000016161a824 */ /* 0x100fe200078e0a07 */
[C---:B------:R-:W-:Y:S01]  /*87b0*/  ISETP.GT.U32.AND P2, PT, R7.reuse, R93, PT ;  /* 0x0000005d0700720c */ /* 0x040fe20003f44070 */
[----:B------:R-:W-:Y:S01]  /*87c0*/  @!P4 IMAD.IADD R94, R94, 0x1, -R7 ;  /* 0x000000015e5ec824 */ /* 0x000fe200078e0a07 */
[----:B------:R-:W-:-:S11]  /*87d0*/  ISETP.GT.U32.AND P4, PT, R7, R99, PT ;  /* 0x000000630700720c */ /* 0x000fd60003f84070 */
[--C-:B------:R-:W-:Y:S01]  /*87e0*/  @!P2 IMAD.IADD R93, R93, 0x1, -R7.reuse ;  /* 0x000000015d5da824 */ /* 0x100fe200078e0a07 */
[C---:B------:R-:W-:Y:S02]  /*87f0*/  ISETP.GT.U32.AND P2, PT, R7.reuse, R100, PT ;  /* 0x000000640700720c */ /* 0x040fe40003f44070 */
[----:B------:R-:W-:Y:S02]  /*8800*/  @!P1 IADD3 R92, -R92, RZ, RZ ;  /* 0x000000ff5c5c9210 */ /* 0x000fe40007ffe1ff */
[C---:B------:R-:W-:Y:S01]  /*8810*/  ISETP.GT.U32.AND P1, PT, R7.reuse, R95, PT ;  /* 0x0000005f0700720c */ /* 0x040fe20003f24070 */
[----:B------:R-:W-:Y:S01]  /*8820*/  @!P5 IMAD.MOV R90, RZ, RZ, -R90 ;  /* 0x000000ffff5ad224 */ /* 0x000fe200078e0a5a */
[----:B------:R-:W-:Y:S01]  /*8830*/  ISETP.GT.U32.AND P5, PT, R7, R97, PT ;  /* 0x000000610700720c */ /* 0x000fe20003fa4070 */
[----:B------:R-:W-:-:S06]  /*8840*/  @!P4 IMAD.IADD R99, R99, 0x1, -R7 ;  /* 0x000000016363c824 */ /* 0x000fcc00078e0a07 */
[----:B------:R-:W-:Y:S01]  /*8850*/  @!P2 IMAD.IADD R100, R100, 0x1, -R7 ;  /* 0x000000016464a824 */ /* 0x000fe200078e0a07 */
[----:B----4-:R-:W-:Y:S02]  /*8860*/  ISETP.GE.AND P2, PT, R245, RZ, PT ;  /* 0x000000fff500720c */ /* 0x010fe40003f46270 */
[----:B------:R-:W4:Y:S01]  /*8870*/  LDL R245, [R1+0x2b50] ;  /* 0x002b500001f57983 */ /* 0x000f220000100800 */
[----:B------:R-:W-:-:S03]  /*8880*/  ISETP.GE.AND P4, PT, R244, RZ, PT ;  /* 0x000000fff400720c */ /* 0x000fc60003f86270 */
[----:B------:R-:W4:Y:S01]  /*8890*/  LDL R244, [R1+0x2b54] ;  /* 0x002b540001f47983 */ /* 0x000f220000100800 */
[--C-:B------:R-:W-:Y:S01]  /*88a0*/  @!P1 IMAD.IADD R95, R95, 0x1, -R7.reuse ;  /* 0x000000015f5f9824 */ /* 0x100fe200078e0a07 */
[----:B------:R-:W-:Y:S01]  /*88b0*/  ISETP.GT.U32.AND P1, PT, R7, R15, PT ;  /* 0x0000000f0700720c */ /* 0x000fe20003f24070 */
[----:B------:R-:W-:Y:S01]  /*88c0*/  @!P5 IMAD.IADD R97, R97, 0x1, -R7 ;  /* 0x000000016161d824 */ /* 0x000fe200078e0a07 */
[----:B------:R-:W-:-:S06]  /*88d0*/  ISETP.GE.AND P5, PT, R240, RZ, PT ;  /* 0x000000fff000720c */ /* 0x000fcc0003fa6270 */
[----:B------:R-:W-:Y:S01]  /*88e0*/  @!P4 IMAD.MOV R16, RZ, RZ, -R16 ;  /* 0x000000ffff10c224 */ /* 0x000fe200078e0a10 */
[----:B------:R-:W4:Y:S01]  /*88f0*/  LDL R240, [R1+0x2b3c] ;  /* 0x002b3c0001f07983 */ /* 0x000f220000100800 */
[----:B------:R-:W-:-:S03]  /*8900*/  ISETP.GT.U32.AND P4, PT, R7, R101, PT ;  /* 0x000000650700720c */ /* 0x000fc60003f84070 */
[----:B------:R-:W-:Y:S02]  /*8910*/  @!P1 IMAD.IADD R15, R15, 0x1, -R7 ;  /* 0x000000010f0f9824 */ /* 0x000fe400078e0a07 */
[----:B------:R-:W-:Y:S01]  /*8920*/  @!P0 IMAD.MOV R95, RZ, RZ, -R95 ;  /* 0x000000ffff5f8224 */ /* 0x000fe200078e0a5f */
[C---:B------:R-:W-:Y:S01]  /*8930*/  ISETP.GT.U32.AND P0, PT, R7.reuse, R102, PT ;  /* 0x000000660700720c */ /* 0x040fe20003f04070 */
[----:B------:R-:W-:Y:S01]  /*8940*/  @!P5 IMAD.MOV R93, RZ, RZ, -R93 ;  /* 0x000000ffff5dd224 */ /* 0x000fe200078e0a5d */
[----:B------:R-:W-:-:S05]  /*8950*/  ISETP.GT.U32.AND P5, PT, R7, R15, PT ;  /* 0x0000000f0700720c */ /* 0x000fca0003fa4070 */
[----:B------:R-:W-:Y:S01]  /*8960*/  @!P4 IMAD.IADD R101, R101, 0x1, -R7 ;  /* 0x000000016565c824 */ /* 0x000fe200078e0a07 */
[----:B------:R-:W-:-:S05]  /*8970*/  ISETP.GT.U32.AND P4, PT, R7, R106, PT ;  /* 0x0000006a0700720c */ /* 0x000fca0003f84070 */
[----:B------:R-:W-:Y:S02]  /*8980*/  @!P0 IADD3 R102, R102, -R7, RZ ;  /* 0x8000000766668210 */ /* 0x000fe40007ffe0ff */
[----:B------:R-:W-:Y:S01]  /*8990*/  ISETP.GT.U32.AND P0, PT, R7, R108, PT ;  /* 0x0000006c0700720c */ /* 0x000fe20003f04070 */
[----:B------:R-:W-:-:S05]  /*89a0*/  @!P5 IMAD.IADD R15, R15, 0x1, -R7 ;  /* 0x000000010f0fd824 */ /* 0x000fca00078e0a07 */
        /* <DEDUP_REMOVED lines=8> */
[----:B------:R-:W-:Y:S01]  /*8a30*/  @!P3 IMAD.MOV R94, RZ, RZ, -R94 ;  /* 0x000000ffff5eb224 */ /* 0x000fe200078e0a5e */
[----:B------:R-:W-:Y:S02]  /*8a40*/  @!P2 IADD3 R96, -R96, RZ, RZ ;  /* 0x000000ff6060a210 */ /* 0x000fe40007ffe1ff */
[C---:B------:R-:W-:Y:S02]  /*8a50*/  ISETP.GT.U32.AND P3, PT, R7.reuse, R100, PT ;  /* 0x000000640700720c */ /* 0x040fe40003f64070 */
[----:B------:R-:W-:-:S11]  /*8a60*/  ISETP.GT.U32.AND P2, PT, R7, R99, PT ;  /* 0x000000630700720c */ /* 0x000fd60003f44070 */
[--C-:B------:R-:W-:Y:S01]  /*8a70*/  @!P3 IMAD.IADD R100, R100, 0x1, -R7.reuse ;  /* 0x000000016464b824 */ /* 0x100fe200078e0a07 */
[----:B------:R-:W-:Y:S01]  /*8a80*/  ISETP.GT.U32.AND P3, PT, R7, R103, PT ;  /* 0x000000670700720c */ /* 0x000fe20003f64070 */
[----:B------:R-:W-:Y:S01]  /*8a90*/  @!P2 IMAD.IADD R99, R99, 0x1, -R7 ;  /* 0x000000016363a824 */ /* 0x000fe200078e0a07 */
[C---:B------:R-:W-:Y:S02]  /*8aa0*/  ISETP.GT.U32.AND P2, PT, R7.reuse, R105, PT ;  /* 0x000000690700720c */ /* 0x040fe40003f44070 */
[----:B------:R-:W-:-:S09]  /*8ab0*/  ISETP.GT.U32.AND P1, PT, R7, R98, PT ;  /* 0x000000620700720c */ /* 0x000fd20003f24070 */
[----:B------:R-:W-:Y:S02]  /*8ac0*/  @!P3 IMAD.IADD R103, R103, 0x1, -R7 ;  /* 0x000000016767b824 */ /* 0x000fe400078e0a07 */
[-C--:B------:R-:W-:Y:S02]  /*8ad0*/  @!P2 IADD3 R105, R105, -R7.reuse, RZ ;  /* 0x800000076969a210 */ /* 0x080fe40007ffe0ff */
[----:B------:R-:W-:Y:S02]  /*8ae0*/  @!P1 IADD3 R98, R98, -R7, RZ ;  /* 0x8000000762629210 */ /* 0x000fe40007ffe0ff */
[----:B----4-:R-:W-:Y:S02]  /*8af0*/  ISETP.GE.AND P3, PT, R245, RZ, PT ;  /* 0x000000fff500720c */ /* 0x010fe40003f66270 */
[----:B------:R-:W4:Y:S01]  /*8b00*/  LDL R245, [R1+0x2b7c] ;  /* 0x002b7c0001f57983 */ /* 0x000f220000100800 */
[----:B------:R-:W-:-:S03]  /*8b10*/  ISETP.GE.AND P2, PT, R244, RZ, PT ;  /* 0x000000fff400720c */ /* 0x000fc60003f46270 */
[----:B------:R-:W4:Y:S07]  /*8b20*/  LDL R244, [R1+0x2b80] ;  /* 0x002b800001f47983 */ /* 0x000f2e0000100800 */
[----:B------:R-:W-:Y:S01]  /*8b30*/  @!P3 IMAD.MOV R99, RZ, RZ, -R99 ;  /* 0x000000ffff63b224 */ /* 0x000fe200078e0a63 */
[----:B------:R-:W-:Y:S02]  /*8b40*/  ISETP.GT.U32.AND P3, PT, R7, R105, PT ;  /* 0x000000690700720c */ /* 0x000fe40003f64070 */
[----:B------:R-:W-:-:S02]  /*8b50*/  ISETP.GE.AND P1, PT, R240, RZ, PT ;  /* 0x000000fff000720c */ /* 0x000fc40003f26270 */
[----:B------:R-:W4:Y:S01]  /*8b60*/  LDL R240, [R1+0x2b68] ;  /* 0x002b680001f07983 */ /* 0x000f220000100800 */
[----:B------:R-:W-:Y:S01]  /*8b70*/  @!P2 IADD3 R101, -R101, RZ, RZ ;  /* 0x000000ff6565a210 */ /* 0x000fe20007ffe1ff */
[----:B------:R-:W-:Y:S01]  /*8b80*/  @!P0 IMAD.MOV R15, RZ, RZ, -R15 ;  /* 0x000000ffff0f8224 */ /* 0x000fe200078e0a0f */
[C---:B------:R-:W-:Y:S02]  /*8b90*/  ISETP.GT.U32.AND P2, PT, R7.reuse, R106, PT ;  /* 0x0000006a0700720c */ /* 0x040fe40003f44070 */
[----:B------:R-:W-:-:S04]  /*8ba0*/  ISETP.GT.U32.AND P0, PT, R7, R109, PT ;  /* 0x0000006d0700720c */ /* 0x000fc80003f04070 */
[----:B------:R-:W-:Y:S01]  /*8bb0*/  @!P3 IMAD.IADD R105, R105, 0x1, -R7 ;  /* 0x000000016969b824 */ /* 0x000fe200078e0a07 */
[----:B------:R-:W-:-:S06]  /*8bc0*/  ISETP.GT.U32.AND P3, PT, R7, R112, PT ;  /* 0x000000700700720c */ /* 0x000fcc0003f64070 */
[--C-:B------:R-:W-:Y:S01]  /*8bd0*/  @!P2 IMAD.IADD R106, R106, 0x1, -R7.reuse ;  /* 0x000000016a6aa824 */ /* 0x100fe200078e0a07 */
[----:B------:R-:W-:Y:S01]  /*8be0*/  ISETP.GT.U32.AND P2, PT, R7, R111, PT ;  /* 0x0000006f0700720c */ /* 0x000fe20003f44070 */
[----:B------:R-:W-:-:S05]  /*8bf0*/  @!P0 IMAD.IADD R109, R109, 0x1, -R7 ;  /* 0x000000016d6d8824 */ /* 0x000fca00078e0a07 */
[----:B------:R-:W-:Y:S02]  /*8c00*/  @!P3 IADD3 R112, R112, -R7, RZ ;  /* 0x800000077070b210 */ /* 0x000fe40007ffe0ff */
[----:B------:R-:W-:Y:S02]  /*8c10*/  ISETP.GE.AND P0, PT, R239, RZ, PT ;  /* 0x000000ffef00720c */ /* 0x000fe40003f06270 */
[----:B------:R-:W4:Y:S03]  /*8c20*/  LDL R239, [R1+0x2ba4] ;  /* 0x002ba40001ef7983 */ /* 0x000f260000100800 */
[----:B------:R-:W-:Y:S01]  /*8c30*/  @!P2 IMAD.IADD R111, R111, 0x1, -R7 ;  /* 0x000000016f6fa824 */ /* 0x000fe200078e0a07 */
[----:B--2---:R-:W-:Y:S02]  /*8c40*/  ISETP.GE.AND P3, PT, R250, RZ, PT ;  /* 0x000000fffa00720c */ /* 0x004fe40003f66270 */
[----:B------:R-:W2:Y:S01]  /*8c50*/  LDL R250, [R1+0x2bc0] ;  /* 0x002bc00001fa7983 */ /* 0x000ea20000100800 */
[----:B---3--:R-:W-:-:S03]  /*8c60*/  ISETP.GE.AND P2, PT, R247, RZ, PT ;  /* 0x000000fff700720c */ /* 0x008fc60003f46270 */
[----:B------:R-:W3:Y:S01]  /*8c70*/  LDL R247, [R1+0x2bc8] ;  /* 0x002bc80001f77983 */ /* 0x000ee20000100800 */
[----:B------:R-:W-:Y:S01]  /*8c80*/  @!P6 IMAD.MOV R97, RZ, RZ, -R97 ;  /* 0x000000ffff61e224 */ /* 0x000fe200078e0a61 */
[C---:B------:R-:W-:Y:S01]  /*8c90*/  ISETP.GT.U32.AND P6, PT, R7.reuse, R104, PT ;  /* 0x000000680700720c */ /* 0x040fe20003fc4070 */
[----:B------:R-:W-:Y:S02]  /*8ca0*/  @!P1 IMAD.MOV R98, RZ, RZ, -R98 ;  /* 0x000000ffff629224 */ /* 0x000fe400078e0a62 */
[----:B------:R-:W-:Y:S01]  /*8cb0*/  @!P5 IMAD.MOV R100, RZ, RZ, -R100 ;  /* 0x000000ffff64d224 */ /* 0x000fe200078e0a64 */
[----:B------:R-:W-:-:S09]  /*8cc0*/  ISETP.GT.U32.AND P5, PT, R7, R103, PT ;  /* 0x000000670700720c */ /* 0x000fd20003fa4070 */
[----:B------:R-:W-:-:S05]  /*8cd0*/  @!P6 IMAD.IADD R104, R104, 0x1, -R7 ;  /* 0x000000016868e824 */ /* 0x000fca00078e0a07 */
[C---:B------:R-:W-:Y:S02]  /*8ce0*/  ISETP.GT.U32.AND P1, PT, R7.reuse, R104, PT ;  /* 0x000000680700720c */ /* 0x040fe40003f24070 */
[----:B------:R-:W-:Y:S02]  /*8cf0*/  ISETP.GT.U32.AND P6, PT, R7, R107, PT ;  /* 0x0000006b0700720c */ /* 0x000fe40003fc4070 */
[----:B------:R-:W-:Y:S02]  /*8d00*/  @!P5 IADD3 R103, R103, -R7, RZ ;  /* 0x800000076767d210 */ /* 0x000fe40007ffe0ff */
[----:B------:R-:W-:-:S07]  /*8d10*/  ISETP.GT.U32.AND P5, PT, R7, R110, PT ;  /* 0x0000006e0700720c */ /* 0x000fce0003fa4070 */
[----:B------:R-:W-:Y:S01]  /*8d20*/  @!P1 IMAD.IADD R104, R104, 0x1, -R7 ;  /* 0x0000000168689824 */ /* 0x000fe200078e0a07 */
[----:B------:R-:W-:Y:S02]  /*8d30*/  ISETP.GT.U32.AND P1, PT, R7, R17, PT ;  /* 0x000000110700720c */ /* 0x000fe40003f24070 */
[----:B------:R-:W-:-:S03]  /*8d40*/  @!P6 IADD3 R107, R107, -R7, RZ ;  /* 0x800000076b6be210 */ /* 0x000fc60007ffe0ff */
[----:B------:R-:W-:Y:S01]  /*8d50*/  @!P5 IMAD.IADD R110, R110, 0x1, -R7 ;  /* 0x000000016e6ed824 */ /* 0x000fe200078e0a07 */
[----:B------:R-:W-:-:S07]  /*8d60*/  ISETP.GT.U32.AND P6, PT, R7, R107, PT ;  /* 0x0000006b0700720c */ /* 0x000fce0003fc4070 */
[----:B------:R-:W-:Y:S01]  /*8d70*/  @!P1 IMAD.IADD R17, R17, 0x1, -R7 ;  /* 0x0000000111119824 */ /* 0x000fe200078e0a07 */
[----:B----4-:R-:W-:Y:S02]  /*8d80*/  ISETP.GE.AND P1, PT, R245, RZ, PT ;  /* 0x000000fff500720c */ /* 0x010fe40003f26270 */
[----:B------:R-:W4:Y:S01]  /*8d90*/  LDL R245, [R1+0x2ba8] ;  /* 0x002ba80001f57983 */ /* 0x000f220000100800 */
[----:B------:R-:W-:-:S03]  /*8da0*/  ISETP.GE.AND P5, PT, R244, RZ, PT ;  /* 0x000000fff400720c */ /* 0x000fc60003fa6270 */
[----:B------:R-:W4:Y:S01]  /*8db0*/  LDL R244, [R1+0x2bbc] ;  /* 0x002bbc0001f47983 */ /* 0x000f220000100800 */
[----:B------:R-:W-:-:S06]  /*8dc0*/  @!P6 IADD3 R107, R107, -R7, RZ ;  /* 0x800000076b6be210 */ /* 0x000fcc0007ffe0ff */
[----:B------:R-:W-:Y:S01]  /*8dd0*/  @!P1 IMAD.MOV R105, RZ, RZ, -R105 ;  /* 0x000000ffff699224 */ /* 0x000fe200078e0a69 */
[----:B------:R-:W-:Y:S02]  /*8de0*/  ISETP.GT.U32.AND P1, PT, R7, R110, PT ;  /* 0x0000006e0700720c */ /* 0x000fe40003f24070 */
[----:B------:R-:W-:Y:S02]  /*8df0*/  ISETP.GE.AND P6, PT, R240, RZ, PT ;  /* 0x000000fff000720c */ /* 0x000fe40003fc6270 */
[----:B------:R-:W4:Y:S01]  /*8e00*/  LDL R240, [R1+0x2ba0] ;  /* 0x002ba00001f07983 */ /* 0x000f220000100800 */
[----:B------:R-:W-:Y:S02]  /*8e10*/  IABS R241, R36 ;  /* 0x0000002400f17213 */ /* 0x000fe40000000000 */
[----:B------:R-:W-:Y:S02]  /*8e20*/  @!P2 IADD3 R107, -R107, RZ, RZ ;  /* 0x000000ff6b6ba210 */ /* 0x000fe40007ffe1ff */
[----:B------:R-:W-:Y:S01]  /*8e30*/  ISETP.GT.U32.AND P2, PT, R7, R114, PT ;  /* 0x000000720700720c */ /* 0x000fe20003f44070 */
[----:B-1----:R-:W-:-:S04]  /*8e40*/  IMAD.HI.U32 R36, R249, R241, RZ ;  /* 0x000000f1f9247227 */ /* 0x002fc800078e00ff */
[----:B------:R-:W-:Y:S02]  /*8e50*/  @!P1 IMAD.IADD R110, R110, 0x1, -R7 ;  /* 0x000000016e6e9824 */ /* 0x000fe400078e0a07 */
[----:B------:R-:W-:Y:S01]  /*8e60*/  @!P6 IMAD.MOV R104, RZ, RZ, -R104 ;  /* 0x000000ffff68e224 */ /* 0x000fe200078e0a68 */
[C---:B------:R-:W-:Y:S02]  /*8e70*/  ISETP.GT.U32.AND P6, PT, R7.reuse, R112, PT ;  /* 0x000000700700720c */ /* 0x040fe40003fc4070 */
[----:B------:R-:W-:Y:S01]  /*8e80*/  ISETP.GT.U32.AND P1, PT, R7, R18, PT ;  /* 0x000000120700720c */ /* 0x000fe20003f24070 */
[----:B------:R-:W-:-:S04]  /*8e90*/  IMAD.MOV R36, RZ, RZ, -R36 ;  /* 0x000000ffff247224 */ /* 0x000fc800078e0a24 */
[----:B------:R-:W-:Y:S01]  /*8ea0*/  IMAD R241, R7, R36, R241 ;  /* 0x0000002407f17224 */ /* 0x000fe200078e02f1 */
[----:B------:R-:W-:Y:S01]  /*8eb0*/  IADD3 R36, R227, 0xf7, RZ ;  /* 0x000000f7e3247810 */ /* 0x000fe20007ffe0ff */
[----:B------:R-:W-:-:S04]  /*8ec0*/  @!P2 IMAD.IADD R114, R114, 0x1, -R7 ;  /* 0x000000017272a824 */ /* 0x000fc800078e0a07 */
[----:B------:R-:W-:Y:S01]  /*8ed0*/  @!P6 IADD3 R112, R112, -R7, RZ ;  /* 0x800000077070e210 */ /* 0x000fe20007ffe0ff */
[----:B------:R1:W-:Y:S01]  /*8ee0*/  STL [R1+0x2ae8], R36 ;  /* 0x002ae82401007387 */ /* 0x0003e20000100800 */
[----:B------:R-:W-:Y:S01]  /*8ef0*/  ISETP.GT.U32.AND P6, PT, R7, R117, PT ;  /* 0x000000750700720c */ /* 0x000fe20003fc4070 */
[----:B------:R-:W-:Y:S02]  /*8f00*/  @!P1 IMAD.IADD R18, R18, 0x1, -R7 ;  /* 0x0000000112129824 */ /* 0x000fe400078e0a07 */
[----:B------:R-:W-:Y:S01]  /*8f10*/  @!P4 IMAD.MOV R102, RZ, RZ, -R102 ;  /* 0x000000ffff66c224 */ /* 0x000fe200078e0a66 */
[----:B------:R-:W-:Y:S01]  /*8f20*/  @!P0 IADD3 R103, -R103, RZ, RZ ;  /* 0x000000ff67678210 */ /* 0x000fe20007ffe1ff */
[----:B------:R-:W-:Y:S01]  /*8f30*/  @!P5 IMAD.MOV R106, RZ, RZ, -R106 ;  /* 0x000000ffff6ad224 */ /* 0x000fe200078e0a6a */
[----:B------:R-:W4:Y:S01]  /*8f40*/  LDL R252, [R1+0x2bf8] ;  /* 0x002bf80001fc7983 */ /* 0x000f220000100800 */
[----:B------:R-:W-:-:S03]  /*8f50*/  ISETP.GE.AND P2, PT, R239, RZ, PT ;  /* 0x000000ffef00720c */ /* 0x000fc60003f46270 */
[----:B------:R-:W4:Y:S03]  /*8f60*/  LDL R239, [R1+0x2bd0] ;  /* 0x002bd00001ef7983 */ /* 0x000f260000100800 */
        /* <DEDUP_REMOVED lines=10> */
[----:B------:R-:W-:Y:S01]  /*9010*/  ISETP.GT.U32.AND P4, PT, R7, R109, PT ;  /* 0x0000006d0700720c */ /* 0x000fe20003f84070 */
[----:B------:R-:W-:Y:S01]  /*9020*/  @!P0 IMAD.IADD R17, R17, 0x1, -R7 ;  /* 0x0000000111118824 */ /* 0x000fe200078e0a07 */
[----:B------:R-:W-:-:S11]  /*9030*/  ISETP.GT.U32.AND P0, PT, R7, R115, PT ;  /* 0x000000730700720c */ /* 0x000fd60003f04070 */
[--C-:B------:R-:W-:Y:S01]  /*9040*/  @!P4 IMAD.IADD R109, R109, 0x1, -R7.reuse ;  /* 0x000000016d6dc824 */ /* 0x100fe200078e0a07 */
[C---:B------:R-:W-:Y:S01]  /*9050*/  ISETP.GT.U32.AND P4, PT, R7.reuse, R116, PT ;  /* 0x000000740700720c */ /* 0x040fe20003f84070 */
[----:B------:R-:W-:Y:S01]  /*9060*/  @!P3 IMAD.MOV R108, RZ, RZ, -R108 ;  /* 0x000000ffff6cb224 */ /* 0x000fe200078e0a6c */
[----:B------:R-:W-:Y:S01]  /*9070*/  ISETP.GT.U32.AND P3, PT, R7, R111, PT ;  /* 0x0000006f0700720c */ /* 0x000fe20003f64070 */
[----:B------:R-:W-:Y:S01]  /*9080*/  @!P0 IMAD.IADD R115, R115, 0x1, -R7 ;  /* 0x0000000173738824 */ /* 0x000fe200078e0a07 */
[----:B------:R-:W-:-:S09]  /*9090*/  ISETP.GT.U32.AND P5, PT, R7, R113, PT ;  /* 0x000000710700720c */ /* 0x000fd20003fa4070 */
[----:B------:R-:W-:Y:S02]  /*90a0*/  @!P4 IADD3 R116, R116, -R7, RZ ;  /* 0x800000077474c210 */ /* 0x000fe40007ffe0ff */
        /* <DEDUP_REMOVED lines=8> */
[----:B------:R-:W-:Y:S01]  /*9130*/  @!P0 IADD3 R112, -R112, RZ, RZ ;  /* 0x000000ff70708210 */ /* 0x000fe20007ffe1ff */
[----:B------:R-:W-:Y:S01]  /*9140*/  @!P1 IMAD.MOV R111, RZ, RZ, -R111 ;  /* 0x000000ffff6f9224 */ /* 0x000fe200078e0a6f */
[C---:B------:R-:W-:Y:S01]  /*9150*/  ISETP.GT.U32.AND P0, PT, R7.reuse, R18, PT ;  /* 0x000000120700720c */ /* 0x040fe20003f04070 */
[----:B------:R-:W4:Y:S02]  /*9160*/  LDL R240, [R1+0x2bcc] ;  /* 0x002bcc0001f07983 */ /* 0x000f240000100800 */
[----:B------:R-:W-:Y:S02]  /*9170*/  @!P3 IADD3 R118, R118, -R7, RZ ;  /* 0x800000077676b210 */ /* 0x000fe40007ffe0ff */
[C---:B------:R-:W-:Y:S01]  /*9180*/  ISETP.GT.U32.AND P1, PT, R7.reuse, R117, PT ;  /* 0x000000750700720c */ /* 0x040fe20003f24070 */
[----:B------:R-:W-:Y:S01]  /*9190*/  @!P5 IMAD.MOV R109, RZ, RZ, -R109 ;  /* 0x000000ffff6dd224 */ /* 0x000fe200078e0a6d */
[----:B------:R-:W-:-:S06]  /*91a0*/  ISETP.GT.U32.AND P5, PT, R7, R118, PT ;  /* 0x000000760700720c */ /* 0x000fcc0003fa4070 */
[----:B------:R-:W-:Y:S01]  /*91b0*/  @!P0 IMAD.IADD R18, R18, 0x1, -R7 ;  /* 0x0000000112128824 */ /* 0x000fe200078e0a07 */
[----:B------:R-:W-:-:S04]  /*91c0*/  ISETP.GT.U32.AND P0, PT, R7, R122, PT ;  /* 0x0000007a0700720c */ /* 0x000fc80003f04070 */
[----:B------:R-:W-:Y:S01]  /*91d0*/  @!P1 IMAD.IADD R117, R117, 0x1, -R7 ;  /* 0x0000000175759824 */ /* 0x000fe200078e0a07 */
[----:B------:R-:W-:Y:S02]  /*91e0*/  ISETP.GT.U32.AND P1, PT, R7, R124, PT ;  /* 0x0000007c0700720c */ /* 0x000fe40003f24070 */
[----:B------:R-:W-:-:S06]  /*91f0*/  @!P5 IADD3 R118, R118, -R7, RZ ;  /* 0x800000077676d210 */ /* 0x000fcc0007ffe0ff */
[----:B------:R-:W-:Y:S02]  /*9200*/  @!P0 IADD3 R122, R122, -R7, RZ ;  /* 0x800000077a7a8210 */ /* 0x000fe40007ffe0ff */
[----:B------:R-:W-:Y:S02]  /*9210*/  ISETP.GE.AND P5, PT, R239, RZ, PT ;  /* 0x000000ffef00720c */ /* 0x000fe40003fa6270 */
[----:B------:R-:W4:Y:S01]  /*9220*/  LDL R239, [R1+0x2c10] ;  /* 0x002c100001ef7983 */ /* 0x000f220000100800 */
[----:B------:R-:W-:Y:S01]  /*9230*/  @!P1 IMAD.IADD R124, R124, 0x1, -R7 ;  /* 0x000000017c7c9824 */ /* 0x000fe200078e0a07 */
[----:B--2---:R-:W-:Y:S02]  /*9240*/  ISETP.GE.AND P0, PT, R250, RZ, PT ;  /* 0x000000fffa00720c */ /* 0x004fe40003f06270 */
[----:B------:R-:W2:Y:S01]  /*9250*/  LDL R250, [R1+0x2c1c] ;  /* 0x002c1c0001fa7983 */ /* 0x000ea20000100800 */
[----:B---3--:R-:W-:-:S03]  /*9260*/  ISETP.GE.AND P1, PT, R247, RZ, PT ;  /* 0x000000fff700720c */ /* 0x008fc60003f26270 */
[----:B------:R-:W3:Y:S01]  /*9270*/  LDL R247, [R1+0x2c20] ;  /* 0x002c200001f77983 */ /* 0x000ee20000100800 */
[----:B------:R-:W-:Y:S01]  /*9280*/  @!P2 IMAD.MOV R17, RZ, RZ, -R17 ;  /* 0x000000ffff11a224 */ /* 0x000fe200078e0a11 */
[C---:B------:R-:W-:Y:S01]  /*9290*/  ISETP.GT.U32.AND P2, PT, R7.reuse, R116, PT ;  /* 0x000000740700720c */ /* 0x040fe20003f44070 */
[----:B------:R-:W-:Y:S01]  /*92a0*/  @!P4 IMAD.MOV R110, RZ, RZ, -R110 ;  /* 0x000000ffff6ec224 */ /* 0x000fe200078e0a6e */
[----:B------:R-:W-:-:S11]  /*92b0*/  ISETP.GT.U32.AND P4, PT, R7, R115, PT ;  /* 0x000000730700720c */ /* 0x000fd60003f84070 */
[----:B------:R-:W-:Y:S02]  /*92c0*/  @!P2 IADD3 R116, R116, -R7, RZ ;  /* 0x800000077474a210 */ /* 0x000fe40007ffe0ff */
[----:B------:R-:W-:Y:S01]  /*92d0*/  @!P4 IMAD.IADD R115, R115, 0x1, -R7 ;  /* 0x000000017373c824 */ /* 0x000fe200078e0a07 */
[C---:B------:R-:W-:Y:S02]  /*92e0*/  ISETP.GT.U32.AND P2, PT, R7.reuse, R119, PT ;  /* 0x000000770700720c */ /* 0x040fe40003f44070 */
[----:B------:R-:W-:-:S11]  /*92f0*/  ISETP.GT.U32.AND P4, PT, R7, R121, PT ;  /* 0x000000790700720c */ /* 0x000fd60003f84070 */
[--C-:B------:R-:W-:Y:S02]  /*9300*/  @!P2 IMAD.IADD R119, R119, 0x1, -R7.reuse ;  /* 0x000000017777a824 */ /* 0x100fe400078e0a07 */
[----:B------:R-:W-:Y:S01]  /*9310*/  @!P4 IMAD.IADD R121, R121, 0x1, -R7 ;  /* 0x000000017979c824 */ /* 0x000fe200078e0a07 */
[----:B----4-:R-:W-:Y:S02]  /*9320*/  ISETP.GE.AND P2, PT, R245, RZ, PT ;  /* 0x000000fff500720c */ /* 0x010fe40003f46270 */
[----:B------:R-:W4:Y:S01]  /*9330*/  LDL R245, [R1+0x2c14] ;  /* 0x002c140001f57983 */ /* 0x000f220000100800 */
[----:B------:R-:W-:-:S03]  /*9340*/  ISETP.GE.AND P4, PT, R244, RZ, PT ;  /* 0x000000fff400720c */ /* 0x000fc60003f86270 */
[----:B------:R-:W4:Y:S07]  /*9350*/  LDL R244, [R1+0x2c18] ;  /* 0x002c180001f47983 */ /* 0x000f2e0000100800 */
[----:B------:R-:W-:Y:S01]  /*9360*/  @!P2 IMAD.MOV R115, RZ, RZ, -R115 ;  /* 0x000000ffff73a224 */ /* 0x000fe200078e0a73 */
[C---:B------:R-:W-:Y:S01]  /*9370*/  ISETP.GT.U32.AND P2, PT, R7.reuse, R121, PT ;  /* 0x000000790700720c */ /* 0x040fe20003f44070 */
[----:B------:R-:W-:Y:S01]  /*9380*/  @!P1 IMAD.MOV R118, RZ, RZ, -R118 ;  /* 0x000000ffff769224 */ /* 0x000fe200078e0a76 */
[C---:B------:R-:W-:Y:S01]  /*9390*/  ISETP.GT.U32.AND P1, PT, R7.reuse, R123, PT ;  /* 0x0000007b0700720c */ /* 0x040fe20003f24070 */
[----:B------:R-:W-:Y:S01]  /*93a0*/  @!P4 IMAD.MOV R18, RZ, RZ, -R18 ;  /* 0x000000ffff12c224 */ /* 0x000fe200078e0a12 */
[----:B------:R-:W-:-:S09]  /*93b0*/  ISETP.GT.U32.AND P4, PT, R7, R122, PT ;  /* 0x0000007a0700720c */ /* 0x000fd20003f84070 */
[-C--:B------:R-:W-:Y:S02]  /*93c0*/  @!P2 IADD3 R121, R121, -R7.reuse, RZ ;  /* 0x800000077979a210 */ /* 0x080fe40007ffe0ff */
[----:B------:R-:W-:Y:S02]  /*93d0*/  ISETP.GT.U32.AND P2, PT, R7, R128, PT ;  /* 0x000000800700720c */ /* 0x000fe40003f44070 */
[----:B------:R-:W-:Y:S01]  /*93e0*/  @!P4 IMAD.IADD R122, R122, 0x1, -R7 ;  /* 0x000000017a7ac824 */ /* 0x000fe200078e0a07 */
[----:B------:R-:W-:Y:S02]  /*93f0*/  @!P1 IADD3 R123, R123, -R7, RZ ;  /* 0x800000077b7b9210 */ /* 0x000fe40007ffe0ff */
[----:B------:R-:W-:-:S08]  /*9400*/  ISETP.GT.U32.AND P4, PT, R7, R127, PT ;  /* 0x0000007f0700720c */ /* 0x000fd00003f84070 */
[----:B------:R-:W-:Y:S01]  /*9410*/  @!P2 IMAD.IADD R128, R128, 0x1, -R7 ;  /* 0x000000018080a824 */ /* 0x000fe200078e0a07 */
[----:B------:R-:W-:Y:S02]  /*9420*/  ISETP.GE.AND P1, PT, R239, RZ, PT ;  /* 0x000000ffef00720c */ /* 0x000fe40003f26270 */
[----:B------:R-:W4:Y:S02]  /*9430*/  LDL R239, [R1+0x2c3c] ;  /* 0x002c3c0001ef7983 */ /* 0x000f240000100800 */
        /* <DEDUP_REMOVED lines=15> */
[----:B------:R-:W-:Y:S01]  /*9530*/  ISETP.GT.U32.AND P6, PT, R7, R20, PT ;  /* 0x000000140700720c */ /* 0x000fe20003fc4070 */
[----:B------:R-:W-:Y:S01]  /*9540*/  @!P5 IMAD.IADD R119, R119, 0x1, -R7 ;  /* 0x000000017777d824 */ /* 0x000fe200078e0a07 */
[----:B------:R-:W-:-:S09]  /*9550*/  ISETP.GT.U32.AND P5, PT, R7, R126, PT ;  /* 0x0000007e0700720c */ /* 0x000fd20003fa4070 */
[--C-:B------:R-:W-:Y:S01]  /*9560*/  @!P3 IMAD.IADD R120, R120, 0x1, -R7.reuse ;  /* 0x000000017878b824 */ /* 0x100fe200078e0a07 */
[----:B------:R-:W-:Y:S01]  /*9570*/  ISETP.GT.U32.AND P3, PT, R7, R125, PT ;  /* 0x0000007d0700720c */ /* 0x000fe20003f64070 */
[--C-:B------:R-:W-:Y:S02]  /*9580*/  @!P6 IMAD.IADD R20, R20, 0x1, -R7.reuse ;  /* 0x000000011414e824 */ /* 0x100fe400078e0a07 */
[----:B------:R-:W-:-:S03]  /*9590*/  @!P5 IMAD.IADD R126, R126, 0x1, -R7 ;  /* 0x000000017e7ed824 */ /* 0x000fc600078e0a07 */
[----:B------:R-:W-:-:S07]  /*95a0*/  ISETP.GT.U32.AND P6, PT, R7, R20, PT ;  /* 0x000000140700720c */ /* 0x000fce0003fc4070 */
[----:B------:R-:W-:Y:S01]  /*95b0*/  @!P3 IMAD.IADD R125, R125, 0x1, -R7 ;  /* 0x000000017d7db824 */ /* 0x000fe200078e0a07 */
[----:B----4-:R-:W-:Y:S02]  /*95c0*/  ISETP.GE.AND P3, PT, R245, RZ, PT ;  /* 0x000000fff500720c */ /* 0x010fe40003f66270 */
[----:B------:R-:W4:Y:S01]  /*95d0*/  LDL R245, [R1+0x2c40] ;  /* 0x002c400001f57983 */ /* 0x000f220000100800 */
[----:B------:R-:W-:-:S03]  /*95e0*/  ISETP.GE.AND P5, PT, R244, RZ, PT ;  /* 0x000000fff400720c */ /* 0x000fc60003fa6270 */
[----:B------:R-:W4:Y:S01]  /*95f0*/  LDL R244, [R1+0x2c44] ;  /* 0x002c440001f47983 */ /* 0x000f220000100800 */
[----:B------:R-:W-:Y:S01]  /*9600*/  @!P6 IMAD.IADD R20, R20, 0x1, -R7 ;  /* 0x000000011414e824 */ /* 0x000fe200078e0a07 */
[----:B------:R-:W-:Y:S02]  /*9610*/  ISETP.GE.AND P6, PT, R252, RZ, PT ;  /* 0x000000fffc00720c */ /* 0x000fe40003fc6270 */
[----:B------:R-:W4:Y:S03]  /*9620*/  LDL R252, [R1+0x2c38] ;  /* 0x002c380001fc7983 */ /* 0x000f260000100800 */
[----:B------:R-:W-:Y:S02]  /*9630*/  @!P3 IADD3 R121, -R121, RZ, RZ ;  /* 0x000000ff7979b210 */ /* 0x000fe40007ffe1ff */
[C---:B------:R-:W-:Y:S02]  /*9640*/  ISETP.GT.U32.AND P3, PT, R7.reuse, R126, PT ;  /* 0x0000007e0700720c */ /* 0x040fe40003f64070 */
[----:B------:R-:W-:Y:S01]  /*9650*/  IABS R240, R36 ;  /* 0x0000002400f07213 */ /* 0x000fe20000000000 */
[----:B------:R-:W-:Y:S01]  /*9660*/  @!P4 IMAD.MOV R20, RZ, RZ, -R20 ;  /* 0x000000ffff14c224 */ /* 0x000fe200078e0a14 */
[----:B------:R-:W-:-:S02]  /*9670*/  ISETP.GT.U32.AND P4, PT, R7, R131, PT ;  /* 0x000000830700720c */ /* 0x000fc40003f84070 */
[----:B------:R-:W-:Y:S01]  /*9680*/  @!P6 IMAD.MOV R120, RZ, RZ, -R120 ;  /* 0x000000ffff78e224 */ /* 0x000fe200078e0a78 */
[----:B------:R-:W-:Y:S01]  /*9690*/  ISETP.GT.U32.AND P6, PT, R7, R128, PT ;  /* 0x000000800700720c */ /* 0x000fe20003fc4070 */
[----:B-1----:R-:W-:-:S05]  /*96a0*/  IMAD.HI.U32 R36, R249, R240, RZ ;  /* 0x000000f0f9247227 */ /* 0x002fca00078e00ff */
[----:B------:R-:W-:Y:S01]  /*96b0*/  @!P3 IMAD.IADD R126, R126, 0x1, -R7 ;  /* 0x000000017e7eb824 */ /* 0x000fe200078e0a07 */
[----:B------:R-:W-:Y:S01]  /*96c0*/  ISETP.GT.U32.AND P3, PT, R7, R130, PT ;  /* 0x000000820700720c */ /* 0x000fe20003f64070 */
[----:B------:R-:W-:-:S04]  /*96d0*/  IMAD.MOV R36, RZ, RZ, -R36 ;  /* 0x000000ffff247224 */ /* 0x000fc800078e0a24 */
[----:B------:R-:W-:Y:S01]  /*96e0*/  IMAD R240, R7, R36, R240 ;  /* 0x0000002407f07224 */ /* 0x000fe200078e02f0 */
[----:B------:R-:W-:Y:S01]  /*96f0*/  IADD3 R36, R227, 0xf8, RZ ;  /* 0x000000f8e3247810 */ /* 0x000fe20007ffe0ff */
[--C-:B------:R-:W-:Y:S01]  /*9700*/  @!P6 IMAD.IADD R128, R128, 0x1, -R7.reuse ;  /* 0x000000018080e824 */ /* 0x100fe200078e0a07 */
[----:B------:R-:W-:Y:S01]  /*9710*/  ISETP.GT.U32.AND P6, PT, R7, R132, PT ;  /* 0x000000840700720c */ /* 0x000fe20003fc4070 */
[--C-:B------:R-:W-:Y:S02]  /*9720*/  @!P4 IMAD.IADD R131, R131, 0x1, -R7.reuse ;  /* 0x000000018383c824 */ /* 0x100fe400078e0a07 */
[----:B------:R1:W-:Y:S02]  /*9730*/  STL [R1+0x2ad0], R36 ;  /* 0x002ad02401007387 */ /* 0x0003e40000100800 */
[----:B------:R-:W-:Y:S01]  /*9740*/  @!P3 IMAD.IADD R130, R130, 0x1, -R7 ;  /* 0x000000018282b824 */ /* 0x000fe200078e0a07 */
[----:B------:R-:W-:Y:S01]  /*9750*/  @!P0 IADD3 R117, -R117, RZ, RZ ;  /* 0x000000ff75758210 */ /* 0x000fe20007ffe1ff */
[----:B------:R-:W-:Y:S01]  /*9760*/  @!P1 IMAD.MOV R119, RZ, RZ, -R119 ;  /* 0x000000ffff779224 */ /* 0x000fe200078e0a77 */
[----:B------:R-:W4:Y:S01]  /*9770*/  LDL R251, [R1+0x2cac] ;  /* 0x002cac0001fb7983 */ /* 0x000f220000100800 */
[----:B------:R-:W-:-:S03]  /*9780*/  ISETP.GE.AND P4, PT, R239, RZ, PT ;  /* 0x000000ffef00720c */ /* 0x000fc60003f86270 */
[----:B------:R-:W4:Y:S01]  /*9790*/  LDL R239, [R1+0x2c68] ;  /* 0x002c680001ef7983 */ /* 0x000f220000100800 */
        /* <DEDUP_REMOVED lines=12> */
[----:B------:R-:W-:Y:S01]  /*9860*/  ISETP.GT.U32.AND P1, PT, R7, R133, PT ;  /* 0x000000850700720c */ /* 0x000fe20003f24070 */
[----:B------:R-:W-:-:S10]  /*9870*/  @!P2 IMAD.MOV R124, RZ, RZ, -R124 ;  /* 0x000000ffff7ca224 */ /* 0x000fd400078e0a7c */
[----:B------:R-:W-:Y:S02]  /*9880*/  @!P0 IADD3 R123, R123, -R7, RZ ;  /* 0x800000077b7b8210 */ /* 0x000fe40007ffe0ff */
[C---:B------:R-:W-:Y:S02]  /*9890*/  ISETP.GT.U32.AND P0, PT, R7.reuse, R19, PT ;  /* 0x000000130700720c */ /* 0x040fe40003f04070 */
[----:B------:R-:W-:Y:S01]  /*98a0*/  ISETP.GT.U32.AND P2, PT, R7, R127, PT ;  /* 0x0000007f0700720c */ /* 0x000fe20003f44070 */
[----:B------:R-:W-:Y:S01]  /*98b0*/  @!P5 IMAD.MOV R122, RZ, RZ, -R122 ;  /* 0x000000ffff7ad224 */ /* 0x000fe200078e0a7a */
[----:B------:R-:W-:Y:S02]  /*98c0*/  @!P1 IADD3 R133, R133, -R7, RZ ;  /* 0x8000000785859210 */ /* 0x000fe40007ffe0ff */
[----:B------:R-:W-:-:S07]  /*98d0*/  ISETP.GT.U32.AND P5, PT, R7, R129, PT ;  /* 0x000000810700720c */ /* 0x000fce0003fa4070 */
[----:B------:R-:W-:Y:S01]  /*98e0*/  @!P0 IMAD.IADD R19, R19, 0x1, -R7 ;  /* 0x0000000113138824 */ /* 0x000fe200078e0a07 */
[----:B----4-:R-:W-:Y:S02]  /*98f0*/  ISETP.GE.AND P0, PT, R245, RZ, PT ;  /* 0x000000fff500720c */ /* 0x010fe40003f06270 */
[----:B------:R-:W4:Y:S01]  /*9900*/  LDL R245, [R1+0x2c6c] ;  /* 0x002c6c0001f57983 */ /* 0x000f220000100800 */
[----:B------:R-:W-:-:S03]  /*9910*/  ISETP.GE.AND P1, PT, R244, RZ, PT ;  /* 0x000000fff400720c */ /* 0x000fc60003f26270 */
[----:B------:R-:W4:Y:S01]  /*9920*/  LDL R244, [R1+0x2c70] ;  /* 0x002c700001f47983 */ /* 0x000f220000100800 */
[----:B------:R-:W-:Y:S02]  /*9930*/  @!P2 IADD3 R127, R127, -R7, RZ ;  /* 0x800000077f7fa210 */ /* 0x000fe40007ffe0ff */
[----:B------:R-:W-:Y:S01]  /*9940*/  ISETP.GT.U32.AND P2, PT, R7, R134, PT ;  /* 0x000000860700720c */ /* 0x000fe20003f44070 */
[----:B------:R-:W-:Y:S01]  /*9950*/  @!P5 IMAD.IADD R129, R129, 0x1, -R7 ;  /* 0x000000018181d824 */ /* 0x000fe200078e0a07 */
[----:B------:R-:W-:Y:S02]  /*9960*/  ISETP.GE.AND P5, PT, R252, RZ, PT ;  /* 0x000000fffc00720c */ /* 0x000fe40003fa6270 */
[----:B------:R-:W4:Y:S03]  /*9970*/  LDL R252, [R1+0x2c64] ;  /* 0x002c640001fc7983 */ /* 0x000f260000100800 */
[----:B------:R-:W-:Y:S01]  /*9980*/  @!P1 IMAD.MOV R128, RZ, RZ, -R128 ;  /* 0x000000ffff809224 */ /* 0x000fe200078e0a80 */
[----:B------:R-:W-:-:S05]  /*9990*/  ISETP.GT.U32.AND P1, PT, R7, R130, PT ;  /* 0x000000820700720c */ /* 0x000fca0003f24070 */
[--C-:B------:R-:W-:Y:S01]  /*99a0*/  @!P2 IMAD.IADD R134, R134, 0x1, -R7.reuse ;  /* 0x000000018686a824 */ /* 0x100fe200078e0a07 */
[----:B------:R-:W-:Y:S02]  /*99b0*/  @!P3 IADD3 R127, -R127, RZ, RZ ;  /* 0x000000ff7f7fb210 */ /* 0x000fe40007ffe1ff */
[----:B------:R-:W-:Y:S02]  /*99c0*/  @!P5 IADD3 R123, -R123, RZ, RZ ;  /* 0x000000ff7b7bd210 */ /* 0x000fe40007ffe1ff */
[C---:B------:R-:W-:Y:S02]  /*99d0*/  ISETP.GT.U32.AND P3, PT, R7.reuse, R132, PT ;  /* 0x000000840700720c */ /* 0x040fe40003f64070 */
[C---:B------:R-:W-:Y:S01]  /*99e0*/  ISETP.GT.U32.AND P5, PT, R7.reuse, R134, PT ;  /* 0x000000860700720c */ /* 0x040fe20003fa4070 */
[----:B------:R-:W-:Y:S01]  /*99f0*/  @!P1 IMAD.IADD R130, R130, 0x1, -R7 ;  /* 0x0000000182829824 */ /* 0x000fe200078e0a07 */
[----:B------:R-:W-:-:S09]  /*9a00*/  ISETP.GT.U32.AND P1, PT, R7, R21, PT ;  /* 0x000000150700720c */ /* 0x000fd20003f24070 */
[--C-:B------:R-:W-:Y:S01]  /*9a10*/  @!P3 IMAD.IADD R132, R132, 0x1, -R7.reuse ;  /* 0x000000018484b824 */ /* 0x100fe200078e0a07 */
[----:B------:R-:W-:Y:S01]  /*9a20*/  ISETP.GT.U32.AND P3, PT, R7, R138, PT ;  /* 0x0000008a0700720c */ /* 0x000fe20003f64070 */
[--C-:B------:R-:W-:Y:S02]  /*9a30*/  @!P5 IMAD.IADD R134, R134, 0x1, -R7.reuse ;  /* 0x000000018686d824 */ /* 0x100fe400078e0a07 */
[----:B------:R-:W-:Y:S01]  /*9a40*/  @!P1 IMAD.IADD R21, R21, 0x1, -R7 ;  /* 0x0000000115159824 */ /* 0x000fe200078e0a07 */
[----:B------:R-:W-:Y:S02]  /*9a50*/  ISETP.GE.AND P5, PT, R239, RZ, PT ;  /* 0x000000ffef00720c */ /* 0x000fe40003fa6270 */
[----:B------:R-:W4:Y:S07]  /*9a60*/  LDL R239, [R1+0x2c94] ;  /* 0x002c940001ef7983 */ /* 0x000f2e0000100800 */
[----:B------:R-:W-:-:S02]  /*9a70*/  @!P3 IADD3 R138, R138, -R7, RZ ;  /* 0x800000078a8ab210 */ /* 0x000fc40007ffe0ff */
        /* <DEDUP_REMOVED lines=8> */
[----:B------:R-:W-:Y:S01]  /*9b00*/  @!P4 IMAD.IADD R19, R19, 0x1, -R7 ;  /* 0x000000011313c824 */ /* 0x000fe200078e0a07 */
[----:B------:R-:W-:Y:S02]  /*9b10*/  ISETP.GT.U32.AND P4, PT, R7, R137, PT ;  /* 0x000000890700720c */ /* 0x000fe40003f84070 */
[----:B------:R-:W-:Y:S02]  /*9b20*/  @!P0 IADD3 R133, R133, -R7, RZ ;  /* 0x8000000785858210 */ /* 0x000fe40007ffe0ff */
[C---:B------:R-:W-:Y:S02]  /*9b30*/  ISETP.GT.U32.AND P0, PT, R7.reuse, R136, PT ;  /* 0x000000880700720c */ /* 0x040fe40003f04070 */
[----:B------:R-:W-:-:S07]  /*9b40*/  ISETP.GT.U32.AND P2, PT, R7, R131, PT ;  /* 0x000000830700720c */ /* 0x000fce0003f44070 */
[----:B------:R-:W-:-:S04]  /*9b50*/  @!P4 IMAD.IADD R137, R137, 0x1, -R7 ;  /* 0x000000018989c824 */ /* 0x000fc800078e0a07 */
[--C-:B------:R-:W-:Y:S02]  /*9b60*/  @!P0 IMAD.IADD R136, R136, 0x1, -R7.reuse ;  /* 0x0000000188888824 */ /* 0x100fe400078e0a07 */
[----:B------:R-:W-:Y:S01]  /*9b70*/  @!P2 IMAD.IADD R131, R131, 0x1, -R7 ;  /* 0x000000018383a824 */ /* 0x000fe200078e0a07 */
[----:B----4-:R-:W-:Y:S02]  /*9b80*/  ISETP.GE.AND P4, PT, R245, RZ, PT ;  /* 0x000000fff500720c */ /* 0x010fe40003f86270 */
[----:B------:R-:W4:Y:S01]  /*9b90*/  LDL R245, [R1+0x2ca0] ;  /* 0x002ca00001f57983 */ /* 0x000f220000100800 */
[----:B------:R-:W-:-:S03]  /*9ba0*/  ISETP.GE.AND P0, PT, R244, RZ, PT ;  /* 0x000000fff400720c */ /* 0x000fc60003f06270 */
[----:B------:R-:W4:Y:S01]  /*9bb0*/  LDL R244, [R1+0x2cc4] ;  /* 0x002cc40001f47983 */ /* 0x000f220000100800 */
[----:B------:R-:W-:-:S06]  /*9bc0*/  ISETP.GE.AND P2, PT, R252, RZ, PT ;  /* 0x000000fffc00720c */ /* 0x000fcc0003f46270 */
[----:B------:R-:W-:Y:S01]  /*9bd0*/  @!P4 IMAD.MOV R133, RZ, RZ, -R133 ;  /* 0x000000ffff85c224 */ /* 0x000fe200078e0a85 */
[----:B------:R-:W4:Y:S01]  /*9be0*/  LDL R252, [R1+0x2c90] ;  /* 0x002c900001fc7983 */ /* 0x000f220000100800 */
[C---:B------:R-:W-:Y:S01]  /*9bf0*/  ISETP.GT.U32.AND P4, PT, R7.reuse, R136, PT ;  /* 0x000000880700720c */ /* 0x040fe20003f84070 */
[----:B------:R-:W-:Y:S01]  /*9c00*/  @!P0 IMAD.MOV R130, RZ, RZ, -R130 ;  /* 0x000000ffff828224 */ /* 0x000fe200078e0a82 */
[----:B------:R-:W-:Y:S02]  /*9c10*/  @!P3 IADD3 R134, -R134, RZ, RZ ;  /* 0x000000ff8686b210 */ /* 0x000fe40007ffe1ff */
[C---:B------:R-:W-:Y:S02]  /*9c20*/  ISETP.GT.U32.AND P0, PT, R7.reuse, R21, PT ;  /* 0x000000150700720c */ /* 0x040fe40003f04070 */
[----:B------:R-:W-:-:S07]  /*9c30*/  ISETP.GT.U32.AND P3, PT, R7, R141, PT ;  /* 0x0000008d0700720c */ /* 0x000fce0003f64070 */
[----:B------:R-:W-:Y:S01]  /*9c40*/  @!P4 IMAD.IADD R136, R136, 0x1, -R7 ;  /* 0x000000018888c824 */ /* 0x000fe200078e0a07 */
[----:B------:R-:W-:-:S03]  /*9c50*/  ISETP.GT.U32.AND P4, PT, R7, R143, PT ;  /* 0x0000008f0700720c */ /* 0x000fc60003f84070 */
[----:B------:R-:W-:Y:S02]  /*9c60*/  @!P0 IADD3 R21, R21, -R7, RZ ;  /* 0x8000000715158210 */ /* 0x000fe40007ffe0ff */
[----:B------:R-:W-:Y:S01]  /*9c70*/  @!P3 IMAD.IADD R141, R141, 0x1, -R7 ;  /* 0x000000018d8db824 */ /* 0x000fe200078e0a07 */
[----:B------:R-:W-:-:S07]  /*9c80*/  ISETP.GT.U32.AND P0, PT, R7, R145, PT ;  /* 0x000000910700720c */ /* 0x000fce0003f04070 */
[--C-:B------:R-:W-:Y:S01]  /*9c90*/  @!P4 IMAD.IADD R143, R143, 0x1, -R7.reuse ;  /* 0x000000018f8fc824 */ /* 0x100fe200078e0a07 */
        /* <DEDUP_REMOVED lines=8> */
[----:B------:R-:W-:Y:S01]  /*9d20*/  ISETP.GT.U32.AND P6, PT, R7, R135, PT ;  /* 0x000000870700720c */ /* 0x000fe20003fc4070 */
[----:B------:R-:W-:Y:S01]  /*9d30*/  @!P2 IMAD.MOV R131, RZ, RZ, -R131 ;  /* 0x000000ffff83a224 */ /* 0x000fe200078e0a83 */
[----:B------:R-:W-:Y:S02]  /*9d40*/  @!P5 IADD3 R19, -R19, RZ, RZ ;  /* 0x000000ff1313d210 */ /* 0x000fe40007ffe1ff */
[----:B------:R-:W-:-:S09]  /*9d50*/  ISETP.GT.U32.AND P5, PT, R7, R137, PT ;  /* 0x000000890700720c */ /* 0x000fd20003fa4070 */
[----:B------:R-:W-:-:S04]  /*9d60*/  @!P6 IADD3 R135, R135, -R7, RZ ;  /* 0x800000078787e210 */ /* 0x000fc80007ffe0ff */
[C---:B------:R-:W-:Y:S02]  /*9d70*/  ISETP.GT.U32.AND P2, PT, R7.reuse, R135, PT ;  /* 0x000000870700720c */ /* 0x040fe40003f44070 */
[----:B------:R-:W-:Y:S01]  /*9d80*/  ISETP.GT.U32.AND P6, PT, R7, R139, PT ;  /* 0x0000008b0700720c */ /* 0x000fe20003fc4070 */
[----:B------:R-:W-:Y:S01]  /*9d90*/  @!P5 IMAD.IADD R137, R137, 0x1, -R7 ;  /* 0x000000018989d824 */ /* 0x000fe200078e0a07 */
[----:B------:R-:W-:-:S09]  /*9da0*/  ISETP.GT.U32.AND P5, PT, R7, R142, PT ;  /* 0x0000008e0700720c */ /* 0x000fd20003fa4070 */
[--C-:B------:R-:W-:Y:S01]  /*9db0*/  @!P2 IMAD.IADD R135, R135, 0x1, -R7.reuse ;  /* 0x000000018787a824 */ /* 0x100fe200078e0a07 */
[----:B------:R-:W-:Y:S01]  /*9dc0*/  ISETP.GT.U32.AND P2, PT, R7, R140, PT ;  /* 0x0000008c0700720c */ /* 0x000fe20003f44070 */
[--C-:B------:R-:W-:Y:S02]  /*9dd0*/  @!P6 IMAD.IADD R139, R139, 0x1, -R7.reuse ;  /* 0x000000018b8be824 */ /* 0x100fe400078e0a07 */
[----:B------:R-:W-:Y:S01]  /*9de0*/  @!P1 IMAD.MOV R132, RZ, RZ, -R132 ;  /* 0x000000ffff849224 */ /* 0x000fe200078e0a84 */
[C---:B------:R-:W-:Y:S01]  /*9df0*/  ISETP.GT.U32.AND P1, PT, R7.reuse, R138, PT ;  /* 0x0000008a0700720c */ /* 0x040fe20003f24070 */
[----:B------:R-:W-:Y:S01]  /*9e00*/  @!P5 IMAD.IADD R142, R142, 0x1, -R7 ;  /* 0x000000018e8ed824 */ /* 0x000fe200078e0a07 */
[----:B------:R-:W-:-:S07]  /*9e10*/  ISETP.GT.U32.AND P6, PT, R7, R139, PT ;  /* 0x0000008b0700720c */ /* 0x000fce0003fc4070 */
        /* <DEDUP_REMOVED lines=8> */
[----:B------:R-:W-:-:S03]  /*9ea0*/  ISETP.GE.AND P6, PT, R252, RZ, PT ;  /* 0x000000fffc00720c */ /* 0x000fc60003fc6270 */
[----:B------:R-:W-:Y:S01]  /*9eb0*/  @!P2 IMAD.MOV R136, RZ, RZ, -R136 ;  /* 0x000000ffff88a224 */ /* 0x000fe200078e0a88 */
[C---:B------:R-:W-:Y:S01]  /*9ec0*/  ISETP.GT.U32.AND P2, PT, R7.reuse, R142, PT ;  /* 0x0000008e0700720c */ /* 0x040fe20003f44070 */
[----:B------:R-:W-:Y:S01]  /*9ed0*/  @!P0 IMAD.MOV R139, RZ, RZ, -R139 ;  /* 0x000000ffff8b8224 */ /* 0x000fe200078e0a8b */
[----:B------:R-:W-:Y:S02]  /*9ee0*/  ISETP.GT.U32.AND P0, PT, R7, R144, PT ;  /* 0x000000900700720c */ /* 0x000fe40003f04070 */
[----:B------:R-:W-:-:S03]  /*9ef0*/  @!P5 IADD3 R21, -R21, RZ, RZ ;  /* 0x000000ff1515d210 */ /* 0x000fc60007ffe1ff */
[----:B------:R-:W-:Y:S02]  /*9f00*/  @!P1 IADD3 R22, R22, -R7, RZ ;  /* 0x8000000716169210 */ /* 0x000fe40007ffe0ff */
[----:B------:R-:W-:Y:S01]  /*9f10*/  @!P6 IMAD.MOV R135, RZ, RZ, -R135 ;  /* 0x000000ffff87e224 */ /* 0x000fe200078e0a87 */
[----:B------:R-:W-:-:S03]  /*9f20*/  ISETP.GT.U32.AND P6, PT, R7, R143, PT ;  /* 0x0000008f0700720c */ /* 0x000fc60003fc4070 */
[--C-:B------:R-:W-:Y:S01]  /*9f30*/  @!P2 IMAD.IADD R142, R142, 0x1, -R7.reuse ;  /* 0x000000018e8ea824 */ /* 0x100fe200078e0a07 */
[C---:B------:R-:W-:Y:S02]  /*9f40*/  ISETP.GT.U32.AND P5, PT, R7.reuse, R22, PT ;  /* 0x000000160700720c */ /* 0x040fe40003fa4070 */
[----:B------:R-:W-:Y:S02]  /*9f50*/  ISETP.GT.U32.AND P2, PT, R7, R149, PT ;  /* 0x000000950700720c */ /* 0x000fe40003f44070 */
[----:B------:R-:W-:Y:S01]  /*9f60*/  IADD3 R252, R227, 0xf9, RZ ;  /* 0x000000f9e3fc7810 */ /* 0x000fe20007ffe0ff */
[----:B------:R-:W-:-:S04]  /*9f70*/  @!P0 IMAD.IADD R144, R144, 0x1, -R7 ;  /* 0x0000000190908824 */ /* 0x000fc800078e0a07 */
[----:B------:R-:W-:Y:S01]  /*9f80*/  STL [R1+0x2ac4], R252 ;  /* 0x002ac4fc01007387 */ /* 0x000fe20000100800 */
[----:B------:R-:W-:Y:S01]  /*9f90*/  @!P6 IMAD.IADD R143, R143, 0x1, -R7 ;  /* 0x000000018f8fe824 */ /* 0x000fe200078e0a07 */
[----:B------:R-:W-:Y:S01]  /*9fa0*/  ISETP.GT.U32.AND P6, PT, R7, R148, PT ;  /* 0x000000940700720c */ /* 0x000fe20003fc4070 */
[----:B------:R-:W-:Y:S01]  /*9fb0*/  @!P3 IMAD.MOV R137, RZ, RZ, -R137 ;  /* 0x000000ffff89b224 */ /* 0x000fe200078e0a89 */
[-C--:B------:R-:W-:Y:S01]  /*9fc0*/  @!P5 IADD3 R22, R22, -R7.reuse, RZ ;  /* 0x800000071616d210 */ /* 0x080fe20007ffe0ff */
[----:B------:R-:W-:Y:S01]  /*9fd0*/  @!P4 IMAD.MOV R138, RZ, RZ, -R138 ;  /* 0x000000ffff8ac224 */ /* 0x000fe200078e0a8a */
[----:B------:R-:W-:Y:S01]  /*9fe0*/  ISETP.GE.AND P5, PT, R251, RZ, PT ;  /* 0x000000fffb00720c */ /* 0x000fe20003fa6270 */
[----:B------:R-:W4:Y:S01]  /*9ff0*/  LDL R37, [R1+0x2d04] ;  /* 0x002d040001257983 */ /* 0x000f220000100800 */
[----:B------:R-:W-:-:S03]  /*a000*/  @!P2 IADD3 R149, R149, -R7, RZ ;  /* 0x800000079595a210 */ /* 0x000fc60007ffe0ff */
        /* <DEDUP_REMOVED lines=11> */
[C---:B------:R-:W-:Y:S02]  /*a0c0*/  ISETP.GT.U32.AND P1, PT, R7.reuse, R146, PT ;  /* 0x000000920700720c */ /* 0x040fe40003f24070 */
[----:B------:R-:W-:Y:S02]  /*a0d0*/  @!P3 IADD3 R140, R140, -R7, RZ ;  /* 0x800000078c8cb210 */ /* 0x000fe40007ffe0ff */
[C---:B------:R-:W-:Y:S02]  /*a0e0*/  ISETP.GT.U32.AND P3, PT, R7.reuse, R147, PT ;  /* 0x000000930700720c */ /* 0x040fe40003f64070 */
[----:B------:R-:W-:-:S07]  /*a0f0*/  ISETP.GT.U32.AND P4, PT, R7, R145, PT ;  /* 0x000000910700720c */ /* 0x000fce0003f84070 */
[----:B------:R-:W-:-:S04]  /*a100*/  @!P1 IMAD.IADD R146, R146, 0x1, -R7 ;  /* 0x0000000192929824 */ /* 0x000fc800078e0a07 */
[--C-:B------:R-:W-:Y:S02]  /*a110*/  @!P3 IMAD.IADD R147, R147, 0x1, -R7.reuse ;  /* 0x000000019393b824 */ /* 0x100fe400078e0a07 */
[----:B------:R-:W-:Y:S01]  /*a120*/  @!P4 IMAD.IADD R145, R145, 0x1, -R7 ;  /* 0x000000019191c824 */ /* 0x000fe200078e0a07 */
[C---:B------:R-:W-:Y:S02]  /*a130*/  ISETP.GT.U32.AND P4, PT, R7.reuse, R150, PT ;  /* 0x000000960700720c */ /* 0x040fe40003f84070 */
[----:B------:R-:W-:Y:S02]  /*a140*/  @!P0 IADD3 R140, -R140, RZ, RZ ;  /* 0x000000ff8c8c8210 */ /* 0x000fe40007ffe1ff */
[----:B------:R-:W-:Y:S02]  /*a150*/  ISETP.GT.U32.AND P0, PT, R7, R146, PT ;  /* 0x000000920700720c */ /* 0x000fe40003f04070 */
[----:B----4-:R-:W-:Y:S02]  /*a160*/  ISETP.GE.AND P1, PT, R245, RZ, PT ;  /* 0x000000fff500720c */ /* 0x010fe40003f26270 */
[----:B------:R-:W4:Y:S01]  /*a170*/  LDL R245, [R1+0x2cd8] ;  /* 0x002cd80001f57983 */ /* 0x000f220000100800 */
[----:B------:R-:W-:-:S03]  /*a180*/  ISETP.GE.AND P3, PT, R244, RZ, PT ;  /* 0x000000fff400720c */ /* 0x000fc60003f66270 */
[----:B------:R-:W4:Y:S01]  /*a190*/  LDL R244, [R1+0x2cb8] ;  /* 0x002cb80001f47983 */ /* 0x000f220000100800 */
[----:B------:R-:W-:-:S09]  /*a1a0*/  @!P4 IMAD.IADD R150, R150, 0x1, -R7 ;  /* 0x000000019696c824 */ /* 0x000fd200078e0a07 */
[----:B------:R-:W-:Y:S01]  /*a1b0*/  @!P3 IMAD.MOV R143, RZ, RZ, -R143 ;  /* 0x000000ffff8fb224 */ /* 0x000fe200078e0a8f */
[C---:B------:R-:W-:Y:S01]  /*a1c0*/  ISETP.GT.U32.AND P3, PT, R7.reuse, R149, PT ;  /* 0x000000950700720c */ /* 0x040fe20003f64070 */
[----:B------:R-:W-:Y:S01]  /*a1d0*/  @!P5 IMAD.MOV R141, RZ, RZ, -R141 ;  /* 0x000000ffff8dd224 */ /* 0x000fe200078e0a8d */
[C---:B------:R-:W-:Y:S01]  /*a1e0*/  ISETP.GT.U32.AND P5, PT, R7.reuse, R150, PT ;  /* 0x000000960700720c */ /* 0x040fe20003fa4070 */
[----:B------:R-:W-:Y:S01]  /*a1f0*/  @!P2 IMAD.MOV R145, RZ, RZ, -R145 ;  /* 0x000000ffff91a224 */ /* 0x000fe200078e0a91 */
[C---:B------:R-:W-:Y:S01]  /*a200*/  ISETP.GT.U32.AND P2, PT, R7.reuse, R148, PT ;  /* 0x000000940700720c */ /* 0x040fe20003f44070 */
[----:B------:R-:W-:Y:S01]  /*a210*/  @!P0 IMAD.IADD R146, R146, 0x1, -R7 ;  /* 0x0000000192928824 */ /* 0x000fe200078e0a07 */
[----:B------:R-:W-:-:S07]  /*a220*/  ISETP.GT.U32.AND P0, PT, R7, R24, PT ;  /* 0x000000180700720c */ /* 0x000fce0003f04070 */
[-C--:B------:R-:W-:Y:S02]  /*a230*/  @!P3 IADD3 R149, R149, -R7.reuse, RZ ;  /* 0x800000079595b210 */ /* 0x080fe40007ffe0ff */
[C---:B------:R-:W-:Y:S01]  /*a240*/  ISETP.GT.U32.AND P3, PT, R7.reuse, R152, PT ;  /* 0x000000980700720c */ /* 0x040fe20003f64070 */
[--C-:B------:R-:W-:Y:S02]  /*a250*/  @!P5 IMAD.IADD R150, R150, 0x1, -R7.reuse ;  /* 0x000000019696d824 */ /* 0x100fe400078e0a07 */
[----:B------:R-:W-:Y:S01]  /*a260*/  @!P2 IMAD.IADD R148, R148, 0x1, -R7 ;  /* 0x000000019494a824 */ /* 0x000fe200078e0a07 */
[----:B------:R-:W-:Y:S02]  /*a270*/  @!P0 IADD3 R24, R24, -R7, RZ ;  /* 0x8000000718188210 */ /* 0x000fe40007ffe0ff */
[----:B------:R-:W-:-:S07]  /*a280*/  ISETP.GT.U32.AND P2, PT, R7, R154, PT ;  /* 0x0000009a0700720c */ /* 0x000fce0003f44070 */
[----:B------:R-:W-:Y:S01]  /*a290*/  @!P3 IMAD.IADD R152, R152, 0x1, -R7 ;  /* 0x000000019898b824 */ /* 0x000fe200078e0a07 */
[----:B------:R-:W-:Y:S02]  /*a2a0*/  ISETP.GE.AND P5, PT, R251, RZ, PT ;  /* 0x000000fffb00720c */ /* 0x000fe40003fa6270 */
        /* <DEDUP_REMOVED lines=8> */
[----:B------:R-:W-:Y:S01]  /*a330*/  @!P1 IMAD.MOV R142, RZ, RZ, -R142 ;  /* 0x000000ffff8e9224 */ /* 0x000fe200078e0a8e */
[C---:B------:R-:W-:Y:S02]  /*a340*/  ISETP.GT.U32.AND P1, PT, R7.reuse, R147, PT ;  /* 0x000000930700720c */ /* 0x040fe40003f24070 */
[----:B------:R-:W-:-:S11]  /*a350*/  ISETP.GT.U32.AND P4, PT, R7, R144, PT ;  /* 0x000000900700720c */ /* 0x000fd60003f84070 */
[--C-:B------:R-:W-:Y:S01]  /*a360*/  @!P1 IMAD.IADD R147, R147, 0x1, -R7.reuse ;  /* 0x0000000193939824 */ /* 0x100fe200078e0a07 */
[C---:B------:R-:W-:Y:S02]  /*a370*/  ISETP.GT.U32.AND P1, PT, R7.reuse, R153, PT ;  /* 0x000000990700720c */ /* 0x040fe40003f24070 */
[----:B------:R-:W-:Y:S02]  /*a380*/  @!P6 IADD3 R22, -R22, RZ, RZ ;  /* 0x000000ff1616e210 */ /* 0x000fe40007ffe1ff */
[----:B------:R-:W-:Y:S01]  /*a390*/  ISETP.GT.U32.AND P6, PT, R7, R151, PT ;  /* 0x000000970700720c */ /* 0x000fe20003fc4070 */
[----:B------:R-:W-:-:S08]  /*a3a0*/  @!P4 IMAD.IADD R144, R144, 0x1, -R7 ;  /* 0x000000019090c824 */ /* 0x000fd000078e0a07 */
[----:B------:R-:W-:-:S04]  /*a3b0*/  @!P1 IMAD.IADD R153, R153, 0x1, -R7 ;  /* 0x0000000199999824 */ /* 0x000fc800078e0a07 */
[--C-:B------:R-:W-:Y:S01]  /*a3c0*/  @!P6 IMAD.IADD R151, R151, 0x1, -R7.reuse ;  /* 0x000000019797e824 */ /* 0x100fe200078e0a07 */
[----:B------:R-:W-:Y:S02]  /*a3d0*/  ISETP.GT.U32.AND P6, PT, R7, R155, PT ;  /* 0x0000009b0700720c */ /* 0x000fe40003fc4070 */
[----:B------:R-:W-:Y:S02]  /*a3e0*/  @!P0 IADD3 R147, -R147, RZ, RZ ;  /* 0x000000ff93938210 */ /* 0x000fe40007ffe1ff */
[----:B------:R-:W-:Y:S02]  /*a3f0*/  ISETP.GT.U32.AND P0, PT, R7, R153, PT ;  /* 0x000000990700720c */ /* 0x000fe40003f04070 */
[----:B----4-:R-:W-:Y:S02]  /*a400*/  ISETP.GE.AND P4, PT, R245, RZ, PT ;  /* 0x000000fff500720c */ /* 0x010fe40003f86270 */
[----:B------:R-:W-:Y:S02]  /*a410*/  ISETP.GE.AND P1, PT, R244, RZ, PT ;  /* 0x000000fff400720c */ /* 0x000fe40003f26270 */
[----:B------:R-:W4:Y:S09]  /*a420*/  LDL R244, [R1+0x2ce8] ;  /* 0x002ce80001f47983 */ /* 0x000f320000100800 */
[----:B------:R-:W-:Y:S01]  /*a430*/  @!P4 IMAD.MOV R144, RZ, RZ, -R144 ;  /* 0x000000ffff90c224 */ /* 0x000fe200078e0a90 */
[----:B------:R-:W-:Y:S01]  /*a440*/  ISETP.GT.U32.AND P4, PT, R7, R151, PT ;  /* 0x000000970700720c */ /* 0x000fe20003f84070 */
[----:B------:R-:W-:-:S02]  /*a450*/  @!P6 IMAD.IADD R155, R155, 0x1, -R7 ;  /* 0x000000019b9be824 */ /* 0x000fc400078e0a07 */
[----:B------:R-:W-:Y:S01]  /*a460*/  @!P1 IMAD.MOV R149, RZ, RZ, -R149 ;  /* 0x000000ffff959224 */ /* 0x000fe200078e0a95 */
[C---:B------:R-:W-:Y:S01]  /*a470*/  ISETP.GT.U32.AND P1, PT, R7.reuse, R152, PT ;  /* 0x000000980700720c */ /* 0x040fe20003f24070 */
[----:B------:R-:W-:Y:S01]  /*a480*/  @!P2 IMAD.MOV R150, RZ, RZ, -R150 ;  /* 0x000000ffff96a224 */ /* 0x000fe200078e0a96 */
[----:B------:R-:W-:Y:S01]  /*a490*/  ISETP.GT.U32.AND P6, PT, R7, R155, PT ;  /* 0x0000009b0700720c */ /* 0x000fe20003fc4070 */
[----:B------:R-:W-:Y:S01]  /*a4a0*/  @!P0 IMAD.IADD R153, R153, 0x1, -R7 ;  /* 0x0000000199998824 */ /* 0x000fe200078e0a07 */
[C---:B------:R-:W-:Y:S02]  /*a4b0*/  ISETP.GT.U32.AND P2, PT, R7.reuse, R157, PT ;  /* 0x0000009d0700720c */ /* 0x040fe40003f44070 */
[----:B------:R-:W-:-:S03]  /*a4c0*/  ISETP.GT.U32.AND P0, PT, R7, R23, PT ;  /* 0x000000170700720c */ /* 0x000fc60003f04070 */
[----:B------:R-:W-:Y:S02]  /*a4d0*/  @!P4 IADD3 R151, R151, -R7, RZ ;  /* 0x800000079797c210 */ /* 0x000fe40007ffe0ff */
[C---:B------:R-:W-:Y:S02]  /*a4e0*/  ISETP.GT.U32.AND P4, PT, R7.reuse, R156, PT ;  /* 0x0000009c0700720c */ /* 0x040fe40003f84070 */
[--C-:B------:R-:W-:Y:S01]  /*a4f0*/  @!P1 IMAD.IADD R152, R152, 0x1, -R7.reuse ;  /* 0x0000000198989824 */ /* 0x100fe200078e0a07 */
[----:B------:R-:W-:Y:S01]  /*a500*/  ISETP.GT.U32.AND P1, PT, R7, R159, PT ;  /* 0x0000009f0700720c */ /* 0x000fe20003f24070 */
[--C-:B------:R-:W-:Y:S01]  /*a510*/  @!P6 IMAD.IADD R155, R155, 0x1, -R7.reuse ;  /* 0x000000019b9be824 */ /* 0x100fe200078e0a07 */
[----:B------:R-:W-:Y:S01]  /*a520*/  ISETP.GE.AND P6, PT, R37, RZ, PT ;  /* 0x000000ff2500720c */ /* 0x000fe20003fc6270 */
[--C-:B------:R-:W-:Y:S01]  /*a530*/  @!P2 IMAD.IADD R157, R157, 0x1, -R7.reuse ;  /* 0x000000019d9da824 */ /* 0x100fe200078e0a07 */
[----:B------:R-:W4:Y:S01]  /*a540*/  LDL R37, [R1+0x2d1c] ;  /* 0x002d1c0001257983 */ /* 0x000f220000100800 */
[----:B------:R-:W-:-:S05]  /*a550*/  @!P0 IMAD.IADD R23, R23, 0x1, -R7 ;  /* 0x0000000117178824 */ /* 0x000fca00078e0a07 */
        /* <DEDUP_REMOVED lines=15> */
[C---:B------:R-:W-:Y:S02]  /*a650*/  ISETP.GT.U32.AND P5, PT, R7.reuse, R158, PT ;  /* 0x0000009e0700720c */ /* 0x040fe40003fa4070 */
[----:B------:R-:W-:Y:S02]  /*a660*/  @!P3 IADD3 R154, R154, -R7, RZ ;  /* 0x800000079a9ab210 */ /* 0x000fe40007ffe0ff */
[----:B------:R-:W-:-:S09]  /*a670*/  ISETP.GT.U32.AND P3, PT, R7, R161, PT ;  /* 0x000000a10700720c */ /* 0x000fd20003f64070 */
[----:B------:R-:W-:Y:S01]  /*a680*/  @!P5 IADD3 R158, R158, -R7, RZ ;  /* 0x800000079e9ed210 */ /* 0x000fe20007ffe0ff */
[----:B------:R-:W-:-:S03]  /*a690*/  @!P4 IMAD.MOV R153, RZ, RZ, -R153 ;  /* 0x000000ffff99c224 */ /* 0x000fc600078e0a99 */
[----:B------:R-:W-:Y:S01]  /*a6a0*/  @!P3 IMAD.IADD R161, R161, 0x1, -R7 ;  /* 0x00000001a1a1b824 */ /* 0x000fe200078e0a07 */
[C---:B------:R-:W-:Y:S02]  /*a6b0*/  ISETP.GT.U32.AND P3, PT, R7.reuse, R157, PT ;  /* 0x0000009d0700720c */ /* 0x040fe40003f64070 */
[----:B------:R-:W-:Y:S02]  /*a6c0*/  ISETP.GT.U32.AND P4, PT, R7, R158, PT ;  /* 0x0000009e0700720c */ /* 0x000fe40003f84070 */
[----:B----4-:R-:W-:Y:S02]  /*a6d0*/  ISETP.GE.AND P5, PT, R244, RZ, PT ;  /* 0x000000fff400720c */ /* 0x010fe40003fa6270 */
[----:B------:R-:W4:Y:S01]  /*a6e0*/  LDL R244, [R1+0x2d14] ;  /* 0x002d140001f47983 */ /* 0x000f220000100800 */
[----:B------:R-:W-:Y:S01]  /*a6f0*/  @!P6 IADD3 R151, -R151, RZ, RZ ;  /* 0x000000ff9797e210 */ /* 0x000fe20007ffe1ff */
[----:B------:R-:W-:Y:S01]  /*a700*/  @!P1 IMAD.MOV R155, RZ, RZ, -R155 ;  /* 0x000000ffff9b9224 */ /* 0x000fe200078e0a9b */
[----:B------:R-:W-:-:S04]  /*a710*/  ISETP.GT.U32.AND P6, PT, R7, R23, PT ;  /* 0x000000170700720c */ /* 0x000fc80003fc4070 */
[--C-:B------:R-:W-:Y:S01]  /*a720*/  @!P3 IMAD.IADD R157, R157, 0x1, -R7.reuse ;  /* 0x000000019d9db824 */ /* 0x100fe200078e0a07 */
[C---:B------:R-:W-:Y:S02]  /*a730*/  ISETP.GT.U32.AND P1, PT, R7.reuse, R160, PT ;  /* 0x000000a00700720c */ /* 0x040fe40003f24070 */
[C---:B------:R-:W-:Y:S02]  /*a740*/  ISETP.GT.U32.AND P3, PT, R7.reuse, R162, PT ;  /* 0x000000a20700720c */ /* 0x040fe40003f64070 */
[----:B------:R-:W-:Y:S01]  /*a750*/  @!P4 IADD3 R158, R158, -R7, RZ ;  /* 0x800000079e9ec210 */ /* 0x000fe20007ffe0ff */
[----:B------:R-:W-:Y:S01]  /*a760*/  @!P5 IMAD.MOV R152, RZ, RZ, -R152 ;  /* 0x000000ffff98d224 */ /* 0x000fe200078e0a98 */
[C---:B------:R-:W-:Y:S02]  /*a770*/  ISETP.GT.U32.AND P5, PT, R7.reuse, R161, PT ;  /* 0x000000a10700720c */ /* 0x040fe40003fa4070 */
[----:B------:R-:W-:Y:S02]  /*a780*/  ISETP.GT.U32.AND P4, PT, R7, R165, PT ;  /* 0x000000a50700720c */ /* 0x000fe40003f84070 */
[----:B------:R-:W-:Y:S01]  /*a790*/  IADD3 R39, R227, 0xfa, RZ ;  /* 0x000000fae3277810 */ /* 0x000fe20007ffe0ff */
[----:B------:R-:W-:-:S02]  /*a7a0*/  @!P6 IMAD.IADD R23, R23, 0x1, -R7 ;  /* 0x000000011717e824 */ /* 0x000fc400078e0a07 */
[----:B------:R-:W-:Y:S02]  /*a7b0*/  @!P1 IADD3 R160, R160, -R7, RZ ;  /* 0x80000007a0a09210 */ /* 0x000fe40007ffe0ff */
[--C-:B------:R-:W-:Y:S01]  /*a7c0*/  @!P3 IMAD.IADD R162, R162, 0x1, -R7.reuse ;  /* 0x00000001a2a2b824 */ /* 0x100fe200078e0a07 */
[----:B------:R-:W-:Y:S01]  /*a7d0*/  STL [R1+0x2ab4], R39 ;  /* 0x002ab42701007387 */ /* 0x000fe20000100800 */
[----:B------:R-:W-:Y:S02]  /*a7e0*/  ISETP.GT.U32.AND P6, PT, R7, R164, PT ;  /* 0x000000a40700720c */ /* 0x000fe40003fc4070 */
[--C-:B------:R-:W-:Y:S02]  /*a7f0*/  @!P5 IMAD.IADD R161, R161, 0x1, -R7.reuse ;  /* 0x00000001a1a1d824 */ /* 0x100fe400078e0a07 */
[----:B------:R-:W-:Y:S01]  /*a800*/  @!P2 IMAD.MOV R24, RZ, RZ, -R24 ;  /* 0x000000ffff18a224 */ /* 0x000fe200078e0a18 */
[----:B------:R-:W-:Y:S01]  /*a810*/  ISETP.GE.AND P5, PT, R37, RZ, PT ;  /* 0x000000ff2500720c */ /* 0x000fe20003fa6270 */
[----:B------:R-:W-:Y:S01]  /*a820*/  @!P4 IMAD.IADD R165, R165, 0x1, -R7 ;  /* 0x00000001a5a5c824 */ /* 0x000fe200078e0a07 */
[----:B------:R-:W4:Y:S01]  /*a830*/  LDL R37, [R1+0x2d10] ;  /* 0x002d100001257983 */ /* 0x000f220000100800 */
[----:B------:R-:W-:-:S02]  /*a840*/  @!P0 IADD3 R154, -R154, RZ, RZ ;  /* 0x000000ff9a9a8210 */ /* 0x000fc40007ffe1ff */
[----:B------:R-:W-:Y:S01]  /*a850*/  IABS R242, R36 ;  /* 0x0000002400f27213 */ /* 0x000fe20000000000 */
[----:B------:R-:W4:Y:S01]  /*a860*/  LDL R38, [R1+0x2d38] ;  /* 0x002d380001267983 */ /* 0x000f220000100800 */
[----:B------:R-:W-:-:S03]  /*a870*/  ISETP.GE.AND P1, PT, R251, RZ, PT ;  /* 0x000000fffb00720c */ /* 0x000fc60003f26270 */
[----:B------:R-:W4:Y:S01]  /*a880*/  LDL R251, [R1+0x2d3c] ;  /* 0x002d3c0001fb7983 */ /* 0x000f220000100800 */
[----:B------:R-:W-:-:S03]  /*a890*/  ISETP.GE.AND P3, PT, R239, RZ, PT ;  /* 0x000000ffef00720c */ /* 0x000fc60003f66270 */
[----:B------:R-:W4:Y:S01]  /*a8a0*/  LDL R239, [R1+0x2d54] ;  /* 0x002d540001ef7983 */ /* 0x000f220000100800 */
[----:B------:R-:W-:Y:S02]  /*a8b0*/  @!P6 IADD3 R164, R164, -R7, RZ ;  /* 0x80000007a4a4e210 */ /* 0x000fe40007ffe0ff */
[----:B--2---:R-:W-:Y:S02]  /*a8c0*/  ISETP.GE.AND P4, PT, R250, RZ, PT ;  /* 0x000000fffa00720c */ /* 0x004fe40003f86270 */
[----:B------:R-:W2:Y:S01]  /*a8d0*/  LDL R250, [R1+0x2d64] ;  /* 0x002d640001fa7983 */ /* 0x000ea20000100800 */
[----:B---3--:R-:W-:-:S03]  /*a8e0*/  ISETP.GE.AND P6, PT, R247, RZ, PT ;  /* 0x000000fff700720c */ /* 0x008fc60003fc6270 */
[----:B------:R-:W3:Y:S01]  /*a8f0*/  LDL R247, [R1+0x2d0c] ;  /* 0x002d0c0001f77983 */ /* 0x000ee20000100800 */
[C---:B------:R-:W-:Y:S02]  /*a900*/  ISETP.GT.U32.AND P2, PT, R7.reuse, R156, PT ;  /* 0x0000009c0700720c */ /* 0x040fe40003f44070 */
[----:B------:R-:W-:-:S11]  /*a910*/  ISETP.GT.U32.AND P0, PT, R7, R159, PT ;  /* 0x0000009f0700720c */ /* 0x000fd60003f04070 */
[--C-:B------:R-:W-:Y:S01]  /*a920*/  @!P2 IMAD.IADD R156, R156, 0x1, -R7.reuse ;  /* 0x000000019c9ca824 */ /* 0x100fe200078e0a07 */
[----:B------:R-:W-:Y:S01]  /*a930*/  ISETP.GT.U32.AND P2, PT, R7, R163, PT ;  /* 0x000000a30700720c */ /* 0x000fe20003f44070 */
[----:B------:R-:W-:Y:S01]  /*a940*/  @!P0 IMAD.IADD R159, R159, 0x1, -R7 ;  /* 0x000000019f9f8824 */ /* 0x000fe200078e0a07 */
[----:B------:R-:W-:-:S11]  /*a950*/  ISETP.GT.U32.AND P0, PT, R7, R25, PT ;  /* 0x000000190700720c */ /* 0x000fd60003f04070 */
[--C-:B------:R-:W-:Y:S01]  /*a960*/  @!P2 IMAD.IADD R163, R163, 0x1, -R7.reuse ;  /* 0x00000001a3a3a824 */ /* 0x100fe200078e0a07 */
[----:B------:R-:W-:Y:S01]  /*a970*/  @!P3 IADD3 R158, -R158, RZ, RZ ;  /* 0x000000ff9e9eb210 */ /* 0x000fe20007ffe1ff */
[----:B------:R-:W-:Y:S01]  /*a980*/  @!P1 IMAD.MOV R156, RZ, RZ, -R156 ;  /* 0x000000ffff9c9224 */ /* 0x000fe200078e0a9c */
[C---:B------:R-:W-:Y:S02]  /*a990*/  ISETP.GT.U32.AND P1, PT, R7.reuse, R162, PT ;  /* 0x000000a20700720c */ /* 0x040fe40003f24070 */
[----:B------:R-:W-:Y:S01]  /*a9a0*/  ISETP.GT.U32.AND P3, PT, R7, R163, PT ;  /* 0x000000a30700720c */ /* 0x000fe20003f64070 */
[----:B------:R-:W-:Y:S02]  /*a9b0*/  @!P0 IMAD.IADD R25, R25, 0x1, -R7 ;  /* 0x0000000119198824 */ /* 0x000fe400078e0a07 */
[----:B------:R-:W-:Y:S01]  /*a9c0*/  @!P5 IMAD.MOV R157, RZ, RZ, -R157 ;  /* 0x000000ffff9dd224 */ /* 0x000fe200078e0a9d */
[----:B----4-:R-:W-:Y:S02]  /*a9d0*/  ISETP.GE.AND P2, PT, R244, RZ, PT ;  /* 0x000000fff400720c */ /* 0x010fe40003f46270 */
[----:B------:R-:W4:Y:S11]  /*a9e0*/  LDL R244, [R1+0x2cf8] ;  /* 0x002cf80001f47983 */ /* 0x000f360000100800 */
[----:B------:R-:W-:Y:S01]  /*a9f0*/  @!P2 IMAD.MOV R23, RZ, RZ, -R23 ;  /* 0x000000ffff17a224 */ /* 0x000fe200078e0a17 */
[C---:B------:R-:W-:Y:S01]  /*aa00*/  ISETP.GT.U32.AND P2, PT, R7.reuse, R165, PT ;  /* 0x000000a50700720c */ /* 0x040fe20003f44070 */
[----:B------:R-:W-:Y:S01]  /*aa10*/  @!P4 IMAD.MOV R159, RZ, RZ, -R159 ;  /* 0x000000ffff9fc224 */ /* 0x000fe200078e0a9f */
[C---:B------:R-:W-:Y:S01]  /*aa20*/  ISETP.GT.U32.AND P4, PT, R7.reuse, R164, PT ;  /* 0x000000a40700720c */ /* 0x040fe20003f84070 */
[--C-:B------:R-:W-:Y:S01]  /*aa30*/  @!P1 IMAD.IADD R162, R162, 0x1, -R7.reuse ;  /* 0x00000001a2a29824 */ /* 0x100fe200078e0a07 */
[----:B------:R-:W-:Y:S01]  /*aa40*/  ISETP.GT.U32.AND P5, PT, R7, R25, PT ;  /* 0x000000190700720c */ /* 0x000fe20003fa4070 */
[----:B------:R-:W-:Y:S01]  /*aa50*/  @!P3 IMAD.IADD R163, R163, 0x1, -R7 ;  /* 0x00000001a3a3b824 */ /* 0x000fe200078e0a07 */
[----:B------:R-:W-:-:S02]  /*aa60*/  ISETP.GT.U32.AND P1, PT, R7, R167, PT ;  /* 0x000000a70700720c */ /* 0x000fc40003f24070 */
[----:B------:R-:W-:-:S05]  /*aa70*/  ISETP.GT.U32.AND P3, PT, R7, R169, PT ;  /* 0x000000a90700720c */ /* 0x000fca0003f64070 */
[--C-:B------:R-:W-:Y:S01]  /*aa80*/  @!P2 IMAD.IADD R165, R165, 0x1, -R7.reuse ;  /* 0x00000001a5a5a824 */ /* 0x100fe200078e0a07 */
[----:B------:R-:W-:Y:S02]  /*aa90*/  ISETP.GT.U32.AND P2, PT, R7, R168, PT ;  /* 0x000000a80700720c */ /* 0x000fe40003f44070 */
[-C--:B------:R-:W-:Y:S01]  /*aaa0*/  @!P4 IADD3 R164, R164, -R7.reuse, RZ ;  /* 0x80000007a4a4c210 */ /* 0x080fe20007ffe0ff */
[--C-:B------:R-:W-:Y:S01]  /*aab0*/  @!P5 IMAD.IADD R25, R25, 0x1, -R7.reuse ;  /* 0x000000011919d824 */ /* 0x100fe200078e0a07 */
[----:B------:R-:W-:Y:S01]  /*aac0*/  ISETP.GT.U32.AND P4, PT, R7, R170, PT ;  /* 0x000000aa0700720c */ /* 0x000fe20003f84070 */
[--C-:B------:R-:W-:Y:S01]  /*aad0*/  @!P1 IMAD.IADD R167, R167, 0x1, -R7.reuse ;  /* 0x00000001a7a79824 */ /* 0x100fe200078e0a07 */
[----:B------:R-:W-:Y:S02]  /*aae0*/  ISETP.GE.AND P5, PT, R37, RZ, PT ;  /* 0x000000ff2500720c */ /* 0x000fe40003fa6270 */
[----:B------:R-:W-:Y:S01]  /*aaf0*/  @!P3 IADD3 R169, R169, -R7, RZ ;  /* 0x80000007a9a9b210 */ /* 0x000fe20007ffe0ff */
[----:B------:R-:W4:Y:S04]  /*ab00*/  LDL R37, [R1+0x2d50] ;  /* 0x002d500001257983 */ /* 0x000f280000100800 */
[----:B------:R-:W-:Y:S01]  /*ab10*/  @!P2 IMAD.IADD R168, R168, 0x1, -R7 ;  /* 0x00000001a8a8a824 */ /* 0x000fe200078e0a07 */
[----:B------:R-:W-:-:S02]  /*ab20*/  ISETP.GE.AND P1, PT, R251, RZ, PT ;  /* 0x000000fffb00720c */ /* 0x000fc40003f26270 */
        /* <DEDUP_REMOVED lines=8> */
[C---:B------:R-:W-:Y:S01]  /*abb0*/  ISETP.GT.U32.AND P0, PT, R7.reuse, R160, PT ;  /* 0x000000a00700720c */ /* 0x040fe20003f04070 */
[----:B------:R-:W-:Y:S01]  /*abc0*/  @!P6 IMAD.MOV R161, RZ, RZ, -R161 ;  /* 0x000000ffffa1e224 */ /* 0x000fe200078e0aa1 */
[----:B------:R-:W-:-:S11]  /*abd0*/  ISETP.GT.U32.AND P6, PT, R7, R166, PT ;  /* 0x000000a60700720c */ /* 0x000fd60003fc4070 */
[----:B------:R-:W-:Y:S02]  /*abe0*/  @!P0 IADD3 R160, R160, -R7, RZ ;  /* 0x80000007a0a08210 */ /* 0x000fe40007ffe0ff */
[----:B------:R-:W-:Y:S02]  /*abf0*/  @!P6 IMAD.IADD R166, R166, 0x1, -R7 ;  /* 0x00000001a6a6e824 */ /* 0x000fe400078e0a07 */
[----:B-1----:R-:W-:-:S04]  /*ac00*/  IMAD.HI.U32 R36, R249, R242, RZ ;  /* 0x000000f2f9247227 */ /* 0x002fc800078e00ff */
[----:B------:R-:W-:Y:S01]  /*ac10*/  @!P5 IMAD.MOV R162, RZ, RZ, -R162 ;  /* 0x000000ffffa2d224 */ /* 0x000fe200078e0aa2 */
[C---:B------:R-:W-:Y:S01]  /*ac20*/  ISETP.GT.U32.AND P5, PT, R7.reuse, R167, PT ;  /* 0x000000a70700720c */ /* 0x040fe20003fa4070 */
[----:B------:R-:W-:Y:S01]  /*ac30*/  @!P1 IMAD.MOV R163, RZ, RZ, -R163 ;  /* 0x000000ffffa39224 */ /* 0x000fe200078e0aa3 */
[----:B------:R-:W-:Y:S01]  /*ac40*/  ISETP.GT.U32.AND P1, PT, R7, R169, PT ;  /* 0x000000a90700720c */ /* 0x000fe20003f24070 */
[----:B------:R-:W-:Y:S01]  /*ac50*/  IMAD.MOV R36, RZ, RZ, -R36 ;  /* 0x000000ffff247224 */ /* 0x000fe200078e0a24 */
[----:B------:R-:W-:-:S03]  /*ac60*/  IABS R245, R252 ;  /* 0x000000fc00f57213 */ /* 0x000fc60000000000 */
[----:B------:R-:W-:Y:S02]  /*ac70*/  IMAD R242, R7, R36, R242 ;  /* 0x0000002407f27224 */ /* 0x000fe400078e02f2 */
[----:B------:R-:W-:Y:S01]  /*ac80*/  IMAD.HI.U32 R36, R249, R245, RZ ;  /* 0x000000f5f9247227 */ /* 0x000fe200078e00ff */
[----:B------:R-:W-:Y:S02]  /*ac90*/  @!P3 IADD3 R165, -R165, RZ, RZ ;  /* 0x000000ffa5a5b210 */ /* 0x000fe40007ffe1ff */
[----:B------:R-:W-:Y:S01]  /*aca0*/  ISETP.GT.U32.AND P3, PT, R7, R168, PT ;  /* 0x000000a80700720c */ /* 0x000fe20003f64070 */
[----:B------:R-:W-:Y:S01]  /*acb0*/  @!P4 IMAD.MOV R25, RZ, RZ, -R25 ;  /* 0x000000ffff19c224 */ /* 0x000fe200078e0a19 */
[----:B----4-:R-:W-:-:S13]  /*acc0*/  ISETP.GE.AND P0, PT, R244, RZ, PT ;  /* 0x000000fff400720c */ /* 0x010fda0003f06270 */
[----:B------:R-:W-:Y:S01]  /*acd0*/  @!P0 IMAD.MOV R160, RZ, RZ, -R160 ;  /* 0x000000ffffa08224 */ /* 0x000fe200078e0aa0 */
[----:B------:R-:W-:Y:S01]  /*ace0*/  ISETP.GT.U32.AND P0, PT, R7, R166, PT ;  /* 0x000000a60700720c */ /* 0x000fe20003f04070 */
[----:B------:R-:W-:Y:S01]  /*acf0*/  @!P1 IMAD.IADD R169, R169, 0x1, -R7 ;  /* 0x00000001a9a99824 */ /* 0x000fe200078e0a07 */
[----:B------:R-:W-:Y:S02]  /*ad00*/  IADD3 R36, -R36, RZ, RZ ;  /* 0x000000ff24247210 */ /* 0x000fe40007ffe1ff */
[----:B------:R-:W-:Y:S02]  /*ad10*/  @!P5 IADD3 R167, R167, -R7, RZ ;  /* 0x80000007a7a7d210 */ /* 0x000fe40007ffe0ff */
[----:B------:R-:W-:Y:S02]  /*ad20*/  IABS R244, R39 ;  /* 0x0000002700f47213 */ /* 0x000fe40000000000 */
[C---:B------:R-:W-:Y:S02]  /*ad30*/  ISETP.GT.U32.AND P4, PT, R7.reuse, R173, PT ;  /* 0x000000ad0700720c */ /* 0x040fe40003f84070 */
[----:B------:R-:W-:-:S03]  /*ad40*/  ISETP.GT.U32.AND P5, PT, R7, R172, PT ;  /* 0x000000ac0700720c */ /* 0x000fc60003fa4070 */
[----:B------:R-:W-:Y:S01]  /*ad50*/  @!P0 IMAD.IADD R166, R166, 0x1, -R7 ;  /* 0x00000001a6a68824 */ /* 0x000fe200078e0a07 */
[C---:B------:R-:W-:Y:S02]  /*ad60*/  ISETP.GT.U32.AND P0, PT, R7.reuse, R26, PT ;  /* 0x0000001a0700720c */ /* 0x040fe40003f04070 */
[C---:B------:R-:W-:Y:S01]  /*ad70*/  ISETP.GT.U32.AND P1, PT, R7.reuse, R174, PT ;  /* 0x000000ae0700720c */ /* 0x040fe20003f24070 */
[----:B------:R-:W-:Y:S02]  /*ad80*/  IMAD R245, R7, R36, R245 ;  /* 0x0000002407f57224 */ /* 0x000fe400078e02f5 */
[----:B------:R-:W-:-:S04]  /*ad90*/  IMAD.HI.U32 R36, R249, R244, RZ ;  /* 0x000000f4f9247227 */ /* 0x000fc800078e00ff */
[----:B------:R-:W-:Y:S02]  /*ada0*/  IMAD.MOV R36, RZ, RZ, -R36 ;  /* 0x000000ffff247224 */ /* 0x000fe400078e0a24 */
[--C-:B------:R-:W-:Y:S01]  /*adb0*/  @!P3 IMAD.IADD R168, R168, 0x1, -R7.reuse ;  /* 0x00000001a8a8b824 */ /* 0x100fe200078e0a07 */
[----:B------:R-:W-:Y:S01]  /*adc0*/  ISETP.GT.U32.AND P3, PT, R7, R175, PT ;  /* 0x000000af0700720c */ /* 0x000fe20003f64070 */
[--C-:B------:R-:W-:Y:S01]  /*add0*/  @!P4 IMAD.IADD R173, R173, 0x1, -R7.reuse ;  /* 0x00000001adadc824 */ /* 0x100fe200078e0a07 */
[----:B------:R-:W-:Y:S01]  /*ade0*/  ISETP.GE.AND P4, PT, R37, RZ, PT ;  /* 0x000000ff2500720c */ /* 0x000fe20003f86270 */
[--C-:B------:R-:W-:Y:S01]  /*adf0*/  @!P0 IMAD.IADD R26, R26, 0x1, -R7.reuse ;  /* 0x000000011a1a8824 */ /* 0x100fe200078e0a07 */
[----:B------:R-:W-:Y:S01]  /*ae00*/  ISETP.GE.AND P0, PT, R251, RZ, PT ;  /* 0x000000fffb00720c */ /* 0x000fe20003f06270 */
[----:B------:R-:W-:Y:S01]  /*ae10*/  @!P5 IMAD.IADD R172, R172, 0x1, -R7 ;  /* 0x00000001acacd824 */ /* 0x000fe200078e0a07 */
[----:B------:R-:W-:Y:S01]  /*ae20*/  @!P1 IADD3 R174, R174, -R7, RZ ;  /* 0x80000007aeae9210 */ /* 0x000fe20007ffe0ff */
[----:B------:R-:W-:Y:S01]  /*ae30*/  IMAD R244, R7, R36, R244 ;  /* 0x0000002407f47224 */ /* 0x000fe200078e02f4 */
[----:B------:R-:W4:Y:S01]  /*ae40*/  LDL R37, [R1+0x2d9c] ;  /* 0x002d9c0001257983 */ /* 0x000f220000100800 */
[----:B------:R-:W-:-:S03]  /*ae50*/  ISETP.GE.AND P5, PT, R239, RZ, PT ;  /* 0x000000ffef00720c */ /* 0x000fc60003fa6270 */
[----:B------:R-:W4:Y:S04]  /*ae60*/  LDL R36, [R1+0x2d74] ;  /* 0x002d740001247983 */ /* 0x000f280000100800 */
[----:B------:R-:W4:Y:S04]  /*ae70*/  LDL R251, [R1+0x2da4] ;  /* 0x002da40001fb7983 */ /* 0x000f280000100800 */
[----:B------:R-:W4:Y:S01]  /*ae80*/  LDL R239, [R1+0x2d44] ;  /* 0x002d440001ef7983 */ /* 0x000f220000100800 */
[----:B------:R-:W-:Y:S01]  /*ae90*/  @!P3 IMAD.IADD R175, R175, 0x1, -R7 ;  /* 0x00000001afafb824 */ /* 0x000fe200078e0a07 */
[----:B--2---:R-:W-:-:S02]  /*aea0*/  ISETP.GE.AND P1, PT, R250, RZ, PT ;  /* 0x000000fffa00720c */ /* 0x004fc40003f26270 */
[----:B------:R-:W2:Y:S01]  /*aeb0*/  LDL R250, [R1+0x2d70] ;  /* 0x002d700001fa7983 */ /* 0x000ea20000100800 */
[----:B---3--:R-:W-:-:S03]  /*aec0*/  ISETP.GE.AND P3, PT, R247, RZ, PT ;  /* 0x000000fff700720c */ /* 0x008fc60003f66270 */
[----:B------:R-:W3:Y:S01]  /*aed0*/  LDL R247, [R1+0x2d98] ;  /* 0x002d980001f77983 */ /* 0x000ee20000100800 */
[C---:B------:R-:W-:Y:S01]  /*aee0*/  ISETP.GT.U32.AND P6, PT, R7.reuse, R171, PT ;  /* 0x000000ab0700720c */ /* 0x040fe20003fc4070 */
[----:B------:R-:W-:Y:S01]  /*aef0*/  @!P2 IMAD.MOV R164, RZ, RZ, -R164 ;  /* 0x000000ffffa4a224 */ /* 0x000fe200078e0aa4 */
[----:B------:R-:W-:-:S11]  /*af00*/  ISETP.GT.U32.AND P2, PT, R7, R170, PT ;  /* 0x000000aa0700720c */ /* 0x000fd60003f44070 */
[----:B------:R-:W-:Y:S02]  /*af10*/  @!P6 IADD3 R171, R171, -R7, RZ ;  /* 0x80000007ababe210 */ /* 0x000fe40007ffe0ff */
[----:B------:R-:W-:Y:S01]  /*af20*/  @!P2 IMAD.IADD R170, R170, 0x1, -R7 ;  /* 0x00000001aaaaa824 */ /* 0x000fe200078e0a07 */
[C---:B------:R-:W-:Y:S02]  /*af30*/  ISETP.GT.U32.AND P2, PT, R7.reuse, R177, PT ;  /* 0x000000b10700720c */ /* 0x040fe40003f44070 */
[----:B------:R-:W-:Y:S01]  /*af40*/  ISETP.GT.U32.AND P6, PT, R7, R171, PT ;  /* 0x000000ab0700720c */ /* 0x000fe20003fc4070 */
[----:B------:R-:W-:Y:S01]  /*af50*/  @!P0 IMAD.MOV R169, RZ, RZ, -R169 ;  /* 0x000000ffffa98224 */ /* 0x000fe200078e0aa9 */
[----:B------:R-:W-:Y:S02]  /*af60*/  @!P4 IADD3 R167, -R167, RZ, RZ ;  /* 0x000000ffa7a7c210 */ /* 0x000fe40007ffe1ff */
[C---:B------:R-:W-:Y:S02]  /*af70*/  ISETP.GT.U32.AND P4, PT, R7.reuse, R26, PT ;  /* 0x0000001a0700720c */ /* 0x040fe40003f84070 */
[----:B------:R-:W-:-:S05]  /*af80*/  ISETP.GT.U32.AND P0, PT, R7, R172, PT ;  /* 0x000000ac0700720c */ /* 0x000fca0003f04070 */
[--C-:B------:R-:W-:Y:S01]  /*af90*/  @!P2 IMAD.IADD R177, R177, 0x1, -R7.reuse ;  /* 0x00000001b1b1a824 */ /* 0x100fe200078e0a07 */
[----:B------:R-:W-:Y:S02]  /*afa0*/  ISETP.GT.U32.AND P2, PT, R7, R173, PT ;  /* 0x000000ad0700720c */ /* 0x000fe40003f44070 */
[----:B------:R-:W-:Y:S02]  /*afb0*/  @!P6 IADD3 R171, R171, -R7, RZ ;  /* 0x80000007ababe210 */ /* 0x000fe40007ffe0ff */
[----:B------:R-:W-:Y:S01]  /*afc0*/  ISETP.GE.AND P6, PT, R38, RZ, PT ;  /* 0x000000ff2600720c */ /* 0x000fe20003fc6270 */
[----:B------:R-:W-:Y:S01]  /*afd0*/  @!P5 IMAD.MOV R168, RZ, RZ, -R168 ;  /* 0x000000ffffa8d224 */ /* 0x000fe200078e0aa8 */
[----:B------:R-:W-:Y:S01]  /*afe0*/  @!P3 IADD3 R171, -R171, RZ, RZ ;  /* 0x000000ffababb210 */ /* 0x000fe20007ffe1ff */
[--C-:B------:R-:W-:Y:S01]  /*aff0*/  @!P4 IMAD.IADD R26, R26, 0x1, -R7.reuse ;  /* 0x000000011a1ac824 */ /* 0x100fe200078e0a07 */
[C---:B------:R-:W-:Y:S01]  /*b000*/  ISETP.GT.U32.AND P5, PT, R7.reuse, R177, PT ;  /* 0x000000b10700720c */ /* 0x040fe20003fa4070 */
[----:B------:R-:W-:Y:S01]  /*b010*/  @!P0 IMAD.IADD R172, R172, 0x1, -R7 ;  /* 0x00000001acac8824 */ /* 0x000fe200078e0a07 */
[----:B------:R-:W-:-:S02]  /*b020*/  ISETP.GT.U32.AND P3, PT, R7, R176, PT ;  /* 0x000000b00700720c */ /* 0x000fc40003f64070 */
[----:B------:R-:W-:Y:S01]  /*b030*/  ISETP.GT.U32.AND P4, PT, R7, R179, PT ;  /* 0x000000b30700720c */ /* 0x000fe20003f84070 */
[----:B------:R-:W-:Y:S01]  /*b040*/  @!P2 IMAD.IADD R173, R173, 0x1, -R7 ;  /* 0x00000001adada824 */ /* 0x000fe200078e0a07 */
[----:B------:R-:W-:-:S03]  /*b050*/  ISETP.GT.U32.AND P2, PT, R7, R178, PT ;  /* 0x000000b20700720c */ /* 0x000fc60003f44070 */
[----:B------:R-:W-:Y:S01]  /*b060*/  @!P6 IMAD.MOV R166, RZ, RZ, -R166 ;  /* 0x000000ffffa6e224 */ /* 0x000fe200078e0aa6 */
[C---:B------:R-:W-:Y:S02]  /*b070*/  ISETP.GT.U32.AND P6, PT, R7.reuse, R174, PT ;  /* 0x000000ae0700720c */ /* 0x040fe40003fc4070 */
[----:B------:R-:W-:Y:S02]  /*b080*/  ISETP.GT.U32.AND P0, PT, R7, R28, PT ;  /* 0x0000001c0700720c */ /* 0x000fe40003f04070 */
[----:B------:R-:W-:Y:S01]  /*b090*/  IADD3 R38, R227, 0xfb, RZ ;  /* 0x000000fbe3267810 */ /* 0x000fe20007ffe0ff */
[--C-:B------:R-:W-:Y:S02]  /*b0a0*/  @!P5 IMAD.IADD R177, R177, 0x1, -R7.reuse ;  /* 0x00000001b1b1d824 */ /* 0x100fe400078e0a07 */
[--C-:B------:R-:W-:Y:S02]  /*b0b0*/  @!P3 IMAD.IADD R176, R176, 0x1, -R7.reuse ;  /* 0x00000001b0b0b824 */ /* 0x100fe400078e0a07 */
[-C--:B------:R-:W-:Y:S01]  /*b0c0*/  @!P2 IADD3 R178, R178, -R7.reuse, RZ ;  /* 0x80000007b2b2a210 */ /* 0x080fe20007ffe0ff */
[----:B------:R-:W-:Y:S01]  /*b0d0*/  @!P4 IMAD.IADD R179, R179, 0x1, -R7 ;  /* 0x00000001b3b3c824 */ /* 0x000fe200078e0a07 */
[----:B------:R-:W-:Y:S02]  /*b0e0*/  STL [R1+0x2aa4], R38 ;  /* 0x002aa42601007387 */ /* 0x000fe40000100800 */
[----:B------:R-:W-:-:S02]  /*b0f0*/  @!P6 IADD3 R174, R174, -R7, RZ ;  /* 0x80000007aeaee210 */ /* 0x000fc40007ffe0ff */
[----:B------:R-:W-:Y:S01]  /*b100*/  ISETP.GT.U32.AND P6, PT, R7, R181, PT ;  /* 0x000000b50700720c */ /* 0x000fe20003fc4070 */
[----:B------:R-:W-:-:S12]  /*b110*/  @!P0 IMAD.IADD R28, R28, 0x1, -R7 ;  /* 0x000000011c1c8824 */ /* 0x000fd800078e0a07 */
[----:B------:R-:W-:Y:S01]  /*b120*/  @!P6 IMAD.IADD R181, R181, 0x1, -R7 ;  /* 0x00000001b5b5e824 */ /* 0x000fe200078e0a07 */
[----:B----4-:R-:W-:Y:S02]  /*b130*/  ISETP.GE.AND P3, PT, R37, RZ, PT ;  /* 0x000000ff2500720c */ /* 0x010fe40003f66270 */
[----:B------:R-:W4:Y:S01]  /*b140*/  LDL R37, [R1+0x2dbc] ;  /* 0x002dbc0001257983 */ /* 0x000f220000100800 */
[----:B------:R-:W-:-:S03]  /*b150*/  ISETP.GE.AND P5, PT, R36, RZ, PT ;  /* 0x000000ff2400720c */ /* 0x000fc60003fa6270 */
[----:B------:R-:W4:Y:S01]  /*b160*/  LDL R36, [R1+0x2db0] ;  /* 0x002db00001247983 */ /* 0x000f220000100800 */
[----:B------:R-:W-:-:S03]  /*b170*/  ISETP.GE.AND P2, PT, R251, RZ, PT ;  /* 0x000000fffb00720c */ /* 0x000fc60003f46270 */
[----:B------:R-:W4:Y:S01]  /*b180*/  LDL R251, [R1+0x2d30] ;  /* 0x002d300001fb7983 */ /* 0x000f220000100800 */
[----:B------:R-:W-:-:S03]  /*b190*/  ISETP.GE.AND P4, PT, R239, RZ, PT ;  /* 0x000000ffef00720c */ /* 0x000fc60003f86270 */
[----:B------:R-:W4:Y:S01]  /*b1a0*/  LDL R239, [R1+0x2d6c] ;  /* 0x002d6c0001ef7983 */ /* 0x000f220000100800 */
[----:B--2---:R-:W-:-:S03]  /*b1b0*/  ISETP.GE.AND P0, PT, R250, RZ, PT ;  /* 0x000000fffa00720c */ /* 0x004fc60003f06270 */
[----:B------:R-:W2:Y:S01]  /*b1c0*/  LDL R250, [R1+0x2d94] ;  /* 0x002d940001fa7983 */ /* 0x000ea20000100800 */
[----:B---3--:R-:W-:-:S03]  /*b1d0*/  ISETP.GE.AND P6, PT, R247, RZ, PT ;  /* 0x000000fff700720c */ /* 0x008fc60003fc6270 */
[----:B------:R-:W3:Y:S01]  /*b1e0*/  LDL R247, [R1+0x2db8] ;  /* 0x002db80001f77983 */ /* 0x000ee20000100800 */
[----:B------:R-:W-:Y:S01]  /*b1f0*/  @!P1 IMAD.MOV R170, RZ, RZ, -R170 ;  /* 0x000000ffffaa9224 */ /* 0x000fe200078e0aaa */
[C---:B------:R-:W-:Y:S01]  /*b200*/  ISETP.GT.U32.AND P1, PT, R7.reuse, R175, PT ;  /* 0x000000af0700720c */ /* 0x040fe20003f24070 */
[----:B------:R-:W-:Y:S01]  /*b210*/  @!P3 IMAD.MOV R26, RZ, RZ, -R26 ;  /* 0x000000ffff1ab224 */ /* 0x000fe200078e0a1a */
[C---:B------:R-:W-:Y:S01]  /*b220*/  ISETP.GT.U32.AND P3, PT, R7.reuse, R178, PT ;  /* 0x000000b20700720c */ /* 0x040fe20003f64070 */
[----:B------:R-:W-:Y:S01]  /*b230*/  @!P2 IMAD.MOV R172, RZ, RZ, -R172 ;  /* 0x000000ffffaca224 */ /* 0x000fe200078e0aac */
[C---:B------:R-:W-:Y:S01]  /*b240*/  ISETP.GT.U32.AND P2, PT, R7.reuse, R179, PT ;  /* 0x000000b30700720c */ /* 0x040fe20003f44070 */
[----:B------:R-:W-:Y:S01]  /*b250*/  @!P5 IMAD.MOV R173, RZ, RZ, -R173 ;  /* 0x000000ffffadd224 */ /* 0x000fe200078e0aad */
[----:B------:R-:W-:-:S07]  /*b260*/  ISETP.GT.U32.AND P5, PT, R7, R28, PT ;  /* 0x0000001c0700720c */ /* 0x000fce0003fa4070 */
[----:B------:R-:W-:Y:S01]  /*b270*/  @!P1 IMAD.IADD R175, R175, 0x1, -R7 ;  /* 0x00000001afaf9824 */ /* 0x000fe200078e0a07 */
[C---:B------:R-:W-:Y:S01]  /*b280*/  ISETP.GT.U32.AND P1, PT, R7.reuse, R180, PT ;  /* 0x000000b40700720c */ /* 0x040fe20003f24070 */
[----:B------:R-:W-:Y:S01]  /*b290*/  @!P6 IMAD.MOV R177, RZ, RZ, -R177 ;  /* 0x000000ffffb1e224 */ /* 0x000fe200078e0ab1 */
[----:B------:R-:W-:Y:S02]  /*b2a0*/  @!P4 IADD3 R174, -R174, RZ, RZ ;  /* 0x000000ffaeaec210 */ /* 0x000fe40007ffe1ff */
[C---:B------:R-:W-:Y:S02]  /*b2b0*/  ISETP.GT.U32.AND P4, PT, R7.reuse, R181, PT ;  /* 0x000000b50700720c */ /* 0x040fe40003f84070 */
[----:B------:R-:W-:Y:S01]  /*b2c0*/  ISETP.GT.U32.AND P6, PT, R7, R182, PT ;  /* 0x000000b60700720c */ /* 0x000fe20003fc4070 */
[----:B------:R-:W-:Y:S01]  /*b2d0*/  @!P0 IMAD.MOV R175, RZ, RZ, -R175 ;  /* 0x000000ffffaf8224 */ /* 0x000fe200078e0aaf */
[----:B------:R-:W-:Y:S01]  /*b2e0*/  @!P3 IADD3 R178, R178, -R7, RZ ;  /* 0x80000007b2b2b210 */ /* 0x000fe20007ffe0ff */
[----:B------:R-:W-:-:S04]  /*b2f0*/  @!P2 IMAD.IADD R179, R179, 0x1, -R7 ;  /* 0x00000001b3b3a824 */ /* 0x000fc800078e0a07 */
[----:B------:R-:W-:Y:S01]  /*b300*/  @!P1 IADD3 R180, R180, -R7, RZ ;  /* 0x80000007b4b49210 */ /* 0x000fe20007ffe0ff */
[--C-:B------:R-:W-:Y:S01]  /*b310*/  @!P5 IMAD.IADD R28, R28, 0x1, -R7.reuse ;  /* 0x000000011c1cd824 */ /* 0x100fe200078e0a07 */
[C---:B------:R-:W-:Y:S02]  /*b320*/  ISETP.GT.U32.AND P1, PT, R7.reuse, R176, PT ;  /* 0x000000b00700720c */ /* 0x040fe40003f24070 */
[C---:B------:R-:W-:Y:S02]  /*b330*/  ISETP.GT.U32.AND P0, PT, R7.reuse, R180, PT ;  /* 0x000000b40700720c */ /* 0x040fe40003f04070 */
[C---:B------:R-:W-:Y:S02]  /*b340*/  ISETP.GT.U32.AND P3, PT, R7.reuse, R183, PT ;  /* 0x000000b70700720c */ /* 0x040fe40003f64070 */
[C---:B------:R-:W-:Y:S02]  /*b350*/  ISETP.GT.U32.AND P2, PT, R7.reuse, R185, PT ;  /* 0x000000b90700720c */ /* 0x040fe40003f44070 */
[----:B------:R-:W-:Y:S01]  /*b360*/  ISETP.GT.U32.AND P5, PT, R7, R184, PT ;  /* 0x000000b80700720c */ /* 0x000fe20003fa4070 */
[--C-:B------:R-:W-:Y:S01]  /*b370*/  @!P4 IMAD.IADD R181, R181, 0x1, -R7.reuse ;  /* 0x00000001b5b5c824 */ /* 0x100fe200078e0a07 */
[C---:B------:R-:W-:Y:S01]  /*b380*/  ISETP.GT.U32.AND P4, PT, R7.reuse, R186, PT ;  /* 0x000000ba0700720c */ /* 0x040fe20003f84070 */
[--C-:B------:R-:W-:Y:S01]  /*b390*/  @!P6 IMAD.IADD R182, R182, 0x1, -R7.reuse ;  /* 0x00000001b6b6e824 */ /* 0x100fe200078e0a07 */
[----:B------:R-:W-:Y:S01]  /*b3a0*/  ISETP.GT.U32.AND P6, PT, R7, R27, PT ;  /* 0x0000001b0700720c */ /* 0x000fe20003fc4070 */
[----:B------:R-:W-:-:S02]  /*b3b0*/  @!P1 IMAD.IADD R176, R176, 0x1, -R7 ;  /* 0x00000001b0b09824 */ /* 0x000fc400078e0a07 */
[-C--:B------:R-:W-:Y:S02]  /*b3c0*/  @!P0 IADD3 R180, R180, -R7.reuse, RZ ;  /* 0x80000007b4b48210 */ /* 0x080fe40007ffe0ff */
[--C-:B------:R-:W-:Y:S02]  /*b3d0*/  @!P3 IMAD.IADD R183, R183, 0x1, -R7.reuse ;  /* 0x00000001b7b7b824 */ /* 0x100fe400078e0a07 */
[--C-:B------:R-:W-:Y:S02]  /*b3e0*/  @!P2 IMAD.IADD R185, R185, 0x1, -R7.reuse ;  /* 0x00000001b9b9a824 */ /* 0x100fe400078e0a07 */
[----:B------:R-:W-:Y:S02]  /*b3f0*/  @!P5 IADD3 R184, R184, -R7, RZ ;  /* 0x80000007b8b8d210 */ /* 0x000fe40007ffe0ff */
[--C-:B------:R-:W-:Y:S02]  /*b400*/  @!P4 IMAD.IADD R186, R186, 0x1, -R7.reuse ;  /* 0x00000001babac824 */ /* 0x100fe400078e0a07 */
[----:B------:R-:W-:-:S03]  /*b410*/  @!P6 IMAD.IADD R27, R27, 0x1, -R7 ;  /* 0x000000011b1be824 */ /* 0x000fc600078e0a07 */
[----:B------:R-:W-:-:S13]  /*b420*/  ISETP.GT.U32.AND P6, PT, R7, R186, PT ;  /* 0x000000ba0700720c */ /* 0x000fda0003fc4070 */
[----:B------:R-:W-:Y:S01]  /*b430*/  @!P6 IMAD.IADD R186, R186, 0x1, -R7 ;  /* 0x00000001babae824 */ /* 0x000fe200078e0a07 */
[----:B------:R-:W-:Y:S02]  /*b440*/  ISETP.GT.U32.AND P6, PT, R7, R193, PT ;  /* 0x000000c10700720c */ /* 0x000fe40003fc4070 */
[----:B----4-:R-:W-:Y:S02]  /*b450*/  ISETP.GE.AND P0, PT, R37, RZ, PT ;  /* 0x000000ff2500720c */ /* 0x010fe40003f06270 */
[----:B------:R-:W4:Y:S01]  /*b460*/  LDL R37, [R1+0x2d68] ;  /* 0x002d680001257983 */ /* 0x000f220000100800 */
[----:B------:R-:W-:Y:S02]  /*b470*/  ISETP.GE.AND P1, PT, R36, RZ, PT ;  /* 0x000000ff2400720c */ /* 0x000fe40003f26270 */
[----:B------:R-:W-:Y:S02]  /*b480*/  ISETP.GE.AND P3, PT, R251, RZ, PT ;  /* 0x000000fffb00720c */ /* 0x000fe40003f66270 */
[----:B------:R-:W-:-:S06]  /*b490*/  ISETP.GE.AND P2, PT, R239, RZ, PT ;  /* 0x000000ffef00720c */ /* 0x000fcc0003f46270 */
[----:B------:R-:W-:Y:S01]  /*b4a0*/  @!P0 IMAD.MOV R178, RZ, RZ, -R178 ;  /* 0x000000ffffb28224 */ /* 0x000fe200078e0ab2 */
[C---:B------:R-:W-:Y:S01]  /*b4b0*/  ISETP.GT.U32.AND P0, PT, R7.reuse, R183, PT ;  /* 0x000000b70700720c */ /* 0x040fe20003f04070 */
[----:B------:R-:W4:Y:S01]  /*b4c0*/  LDL R251, [R1+0x2d90] ;  /* 0x002d900001fb7983 */ /* 0x000f220000100800 */
[----:B------:R-:W-:Y:S02]  /*b4d0*/  @!P1 IADD3 R176, -R176, RZ, RZ ;  /* 0x000000ffb0b09210 */ /* 0x000fe40007ffe1ff */
[C---:B------:R-:W-:Y:S01]  /*b4e0*/  ISETP.GT.U32.AND P1, PT, R7.reuse, R182, PT ;  /* 0x000000b60700720c */ /* 0x040fe20003f24070 */
[----:B------:R-:W-:Y:S01]  /*b4f0*/  @!P3 IMAD.MOV R179, RZ, RZ, -R179 ;  /* 0x000000ffffb3b224 */ /* 0x000fe200078e0ab3 */
[C---:B------:R-:W-:Y:S01]  /*b500*/  ISETP.GT.U32.AND P3, PT, R7.reuse, R185, PT ;  /* 0x000000b90700720c */ /* 0x040fe20003f64070 */
[----:B------:R-:W-:Y:S01]  /*b510*/  @!P2 IMAD.MOV R28, RZ, RZ, -R28 ;  /* 0x000000ffff1ca224 */ /* 0x000fe200078e0a1c */
[----:B------:R-:W-:Y:S02]  /*b520*/  ISETP.GT.U32.AND P2, PT, R7, R184, PT ;  /* 0x000000b80700720c */ /* 0x000fe40003f44070 */
[----:B------:R-:W-:-:S05]  /*b530*/  IABS R36, R38 ;  /* 0x0000002600247213 */ /* 0x000fca0000000000 */
[----:B------:R-:W-:-:S04]  /*b540*/  IMAD.HI.U32 R239, R249, R36, RZ ;  /* 0x00000024f9ef7227 */ /* 0x000fc800078e00ff */
[----:B------:R-:W-:Y:S01]  /*b550*/  IMAD.MOV R239, RZ, RZ, -R239 ;  /* 0x000000ffffef7224 */ /* 0x000fe200078e0aef */
[----:B------:R-:W-:Y:S01]  /*b560*/  @!P3 IADD3 R185, R185, -R7, RZ ;  /* 0x80000007b9b9b210 */ /* 0x000fe20007ffe0ff */
[--C-:B------:R-:W-:Y:S01]  /*b570*/  @!P1 IMAD.IADD R182, R182, 0x1, -R7.reuse ;  /* 0x00000001b6b69824 */ /* 0x100fe200078e0a07 */
[----:B------:R-:W-:Y:S01]  /*b580*/  ISETP.GT.U32.AND P1, PT, R7, R189, PT ;  /* 0x000000bd0700720c */ /* 0x000fe20003f24070 */
[--C-:B------:R-:W-:Y:S01]  /*b590*/  @!P0 IMAD.IADD R183, R183, 0x1, -R7.reuse ;  /* 0x00000001b7b78824 */ /* 0x100fe200078e0a07 */
[C---:B------:R-:W-:Y:S01]  /*b5a0*/  ISETP.GT.U32.AND P0, PT, R7.reuse, R188, PT ;  /* 0x000000bc0700720c */ /* 0x040fe20003f04070 */
[----:B------:R-:W-:Y:S01]  /*b5b0*/  @!P2 IMAD.IADD R184, R184, 0x1, -R7 ;  /* 0x00000001b8b8a824 */ /* 0x000fe200078e0a07 */
[C---:B------:R-:W-:Y:S01]  /*b5c0*/  ISETP.GT.U32.AND P3, PT, R7.reuse, R190, PT ;  /* 0x000000be0700720c */ /* 0x040fe20003f64070 */
[C---:B------:R-:W-:Y:S01]  /*b5d0*/  IMAD R36, R7.reuse, R239, R36 ;  /* 0x000000ef07247224 */ /* 0x040fe200078e0224 */
[----:B------:R-:W-:Y:S01]  /*b5e0*/  ISETP.GT.U32.AND P2, PT, R7, R191, PT ;  /* 0x000000bf0700720c */ /* 0x000fe20003f44070 */
[----:B------:R-:W4:Y:S01]  /*b5f0*/  LDL R239, [R1+0x2d2c] ;  /* 0x002d2c0001ef7983 */ /* 0x000f220000100800 */
[----:B--2---:R-:W-:-:S03]  /*b600*/  ISETP.GE.AND P5, PT, R250, RZ, PT ;  /* 0x000000fffa00720c */ /* 0x004fc60003fa6270 */
[----:B------:R-:W2:Y:S01]  /*b610*/  LDL R250, [R1+0x2db4] ;  /* 0x002db40001fa7983 */ /* 0x000ea20000100800 */
[----:B---3--:R-:W-:-:S03]  /*b620*/  ISETP.GE.AND P4, PT, R247, RZ, PT ;  /* 0x000000fff700720c */ /* 0x008fc60003f86270 */
[----:B------:R-:W3:Y:S06]  /*b630*/  LDL R247, [R1+0x2dc8] ;  /* 0x002dc80001f77983 */ /* 0x000eec0000100800 */
[----:B------:R-:W-:Y:S02]  /*b640*/  @!P5 IADD3 R181, -R181, RZ, RZ ;  /* 0x000000ffb5b5d210 */ /* 0x000fe40007ffe1ff */
[C---:B------:R-:W-:Y:S02]  /*b650*/  ISETP.GT.U32.AND P5, PT, R7.reuse, R27, PT ;  /* 0x0000001b0700720c */ /* 0x040fe40003fa4070 */
[----:B------:R-:W-:Y:S01]  /*b660*/  @!P4 IMAD.MOV R180, RZ, RZ, -R180 ;  /* 0x000000ffffb4c224 */ /* 0x000fe200078e0ab4 */
[----:B------:R-:W-:-:S10]  /*b670*/  ISETP.GT.U32.AND P4, PT, R7, R187, PT ;  /* 0x000000bb0700720c */ /* 0x000fd40003f84070 */
[----:B------:R-:W-:Y:S02]  /*b680*/  @!P5 IMAD.IADD R27, R27, 0x1, -R7 ;  /* 0x000000011b1bd824 */ /* 0x000fe400078e0a07 */
[----:B------:R-:W2:Y:S02]  /*b690*/  LDL R7, [R1+0x2dcc] ;  /* 0x002dcc0001077983 */ /* 0x000ea40000100800 */
[----:B--2---:R-:W-:Y:S02]  /*b6a0*/  ISETP.GE.AND P5, PT, R7, RZ, PT ;  /* 0x000000ff0700720c */ /* 0x004fe40003fa6270 */
[----:B------:R-:W-:-:S04]  /*b6b0*/  IABS R7, c[0x0][0x17c] ;  /* 0x00005f0000077a13 */ /* 0x000fc80000000000 */
[-C--:B------:R-:W-:Y:S01]  /*b6c0*/  @!P4 IADD3 R187, R187, -R7.reuse, RZ ;  /* 0x80000007bbbbc210 */ /* 0x080fe20007ffe0ff */
[--C-:B------:R-:W-:Y:S01]  /*b6d0*/  @!P1 IMAD.IADD R189, R189, 0x1, -R7.reuse ;  /* 0x00000001bdbd9824 */ /* 0x100fe200078e0a07 */
[----:B----4-:R-:W-:Y:S01]  /*b6e0*/  ISETP.GE.AND P4, PT, R239, RZ, PT ;  /* 0x000000ffef00720c */ /* 0x010fe20003f86270 */
[--C-:B------:R-:W-:Y:S01]  /*b6f0*/  @!P0 IMAD.IADD R188, R188, 0x1, -R7.reuse ;  /* 0x00000001bcbc8824 */ /* 0x100fe200078e0a07 */
[----:B------:R-:W-:Y:S01]  /*b700*/  ISETP.GE.AND P1, PT, R37, RZ, PT ;  /* 0x000000ff2500720c */ /* 0x000fe20003f26270 */
[--C-:B------:R-:W-:Y:S01]  /*b710*/  @!P3 IMAD.IADD R190, R190, 0x1, -R7.reuse ;  /* 0x00000001bebeb824 */ /* 0x100fe200078e0a07 */
[----:B------:R-:W-:Y:S01]  /*b720*/  ISETP.GE.AND P0, PT, R251, RZ, PT ;  /* 0x000000fffb00720c */ /* 0x000fe20003f06270 */
[----:B------:R-:W-:Y:S01]  /*b730*/  @!P6 IMAD.IADD R193, R193, 0x1, -R7 ;  /* 0x00000001c1c1e824 */ /* 0x000fe200078e0a07 */
[----:B------:R-:W-:Y:S01]  /*b740*/  ISETP.GE.AND P3, PT, R250, RZ, PT ;  /* 0x000000fffa00720c */ /* 0x000fe20003f66270 */
[----:B------:R-:W-:Y:S01]  /*b750*/  @!P5 IMAD.MOV R182, RZ, RZ, -R182 ;  /* 0x000000ffffb6d224 */ /* 0x000fe200078e0ab6 */
[----:B------:R-:W-:Y:S01]  /*b760*/  @!P2 IADD3 R191, R191, -R7, RZ ;  /* 0x80000007bfbfa210 */ /* 0x000fe20007ffe0ff */
[----:B------:R-:W2:Y:S01]  /*b770*/  LDL R239, [R1+0x2dac] ;  /* 0x002dac0001ef7983 */ /* 0x000ea20000100800 */
[----:B---3--:R-:W-:-:S02]  /*b780*/  ISETP.GE.AND P2, PT, R247, RZ, PT ;  /* 0x000000fff700720c */ /* 0x008fc40003f46270 */
[C---:B------:R-:W-:Y:S01]  /*b790*/  ISETP.GT.U32.AND P5, PT, R7.reuse, R187, PT ;  /* 0x000000bb0700720c */ /* 0x040fe20003fa4070 */
[----:B------:R-:W-:Y:S01]  /*b7a0*/  @!P4 IMAD.MOV R183, RZ, RZ, -R183 ;  /* 0x000000ffffb7c224 */ /* 0x000fe200078e0ab7 */
[----:B------:R-:W-:Y:S01]  /*b7b0*/  ISETP.GT.U32.AND P4, PT, R7, R189, PT ;  /* 0x000000bd0700720c */ /* 0x000fe20003f84070 */
[----:B------:R-:W3:Y:S01]  /*b7c0*/  LDL R247, [R1+0x2d8c] ;  /* 0x002d8c0001f77983 */ /* 0x000ee20000100800 */
[----:B------:R-:W-:Y:S01]  /*b7d0*/  @!P1 IADD3 R185, -R185, RZ, RZ ;  /* 0x000000ffb9b99210 */ /* 0x000fe20007ffe1ff */
[----:B------:R-:W-:Y:S01]  /*b7e0*/  @!P0 IMAD.MOV R184, RZ, RZ, -R184 ;  /* 0x000000ffffb88224 */ /* 0x000fe200078e0ab8 */
[C---:B------:R-:W-:Y:S01]  /*b7f0*/  ISETP.GT.U32.AND P1, PT, R7.reuse, R188, PT ;  /* 0x000000bc0700720c */ /* 0x040fe20003f24070 */
[----:B------:R-:W-:Y:S01]  /*b800*/  @!P3 IMAD.MOV R186, RZ, RZ, -R186 ;  /* 0x000000ffffbab224 */ /* 0x000fe200078e0aba */
[C---:B------:R-:W-:Y:S01]  /*b810*/  ISETP.GT.U32.AND P0, PT, R7.reuse, R190, PT ;  /* 0x000000be0700720c */ /* 0x040fe20003f04070 */
[----:B------:R-:W4:Y:S01]  /*b820*/  LDL R251, [R1+0x2dc4] ;  /* 0x002dc40001fb7983 */ /* 0x000f220000100800 */
[----:B------:R-:W-:-:S02]  /*b830*/  ISETP.GT.U32.AND P6, PT, R7, R191, PT ;  /* 0x000000bf0700720c */ /* 0x000fc40003fc4070 */
[----:B------:R-:W-:Y:S01]  /*b840*/  ISETP.GT.U32.AND P3, PT, R7, R193, PT ;  /* 0x000000c10700720c */ /* 0x000fe20003f64070 */
[----:B------:R-:W2:Y:S01]  /*b850*/  LDL R250, [R1+0x2d24] ;  /* 0x002d240001fa7983 */ /* 0x000ea20000100800 */
[----:B------:R-:W-:Y:S01]  /*b860*/  IADD3 R37, R227, 0xfc, RZ ;  /* 0x000000fce3257810 */ /* 0x000fe20007ffe0ff */
[----:B------:R-:W-:Y:S01]  /*b870*/  @!P2 IMAD.MOV R27, RZ, RZ, -R27 ;  /* 0x000000ffff1ba224 */ /* 0x000fe200078e0a1b */
[----:B------:R-:W-:Y:S01]  /*b880*/  @!P5 IADD3 R187, R187, -R7, RZ ;  /* 0x80000007bbbbd210 */ /* 0x000fe20007ffe0ff */
[--C-:B------:R-:W-:Y:S01]  /*b890*/  @!P4 IMAD.IADD R189, R189, 0x1, -R7.reuse ;  /* 0x00000001bdbdc824 */ /* 0x100fe200078e0a07 */
[C---:B------:R-:W-:Y:S01]  /*b8a0*/  ISETP.GT.U32.AND P2, PT, R7.reuse, R192, PT ;  /* 0x000000c00700720c */ /* 0x040fe20003f44070 */
[--C-:B------:R-:W-:Y:S01]  /*b8b0*/  @!P1 IMAD.IADD R188, R188, 0x1, -R7.reuse ;  /* 0x00000001bcbc9824 */ /* 0x100fe200078e0a07 */
[----:B------:R-:W-:Y:S01]  /*b8c0*/  STL [R1+0x2a98], R37 ;  /* 0x002a982501007387 */ /* 0x000fe20000100800 */
[----:B------:R-:W-:Y:S01]  /*b8d0*/  @!P0 IMAD.IADD R190, R190, 0x1, -R7 ;  /* 0x00000001bebe8824 */ /* 0x000fe200078e0a07 */
[----:B------:R-:W-:-:S02]  /*b8e0*/  ISETP.GT.U32.AND P5, PT, R7, R29, PT ;  /* 0x0000001d0700720c */ /* 0x000fc40003fa4070 */
[----:B------:R-:W-:Y:S01]  /*b8f0*/  @!P6 IADD3 R191, R191, -R7, RZ ;  /* 0x80000007bfbfe210 */ /* 0x000fe20007ffe0ff */
[----:B------:R-:W-:Y:S01]  /*b900*/  @!P3 IMAD.IADD R193, R193, 0x1, -R7 ;  /* 0x00000001c1c1b824 */ /* 0x000fe200078e0a07 */
[C---:B------:R-:W-:Y:S02]  /*b910*/  ISETP.GT.U32.AND P4, PT, R7.reuse, R194, PT ;  /* 0x000000c20700720c */ /* 0x040fe40003f84070 */
[C---:B------:R-:W-:Y:S02]  /*b920*/  ISETP.GT.U32.AND P1, PT, R7.reuse, R196, PT ;  /* 0x000000c40700720c */ /* 0x040fe40003f24070 */
[C---:B------:R-:W-:Y:S02]  /*b930*/  ISETP.GT.U32.AND P0, PT, R7.reuse, R198, PT ;  /* 0x000000c60700720c */ /* 0x040fe40003f04070 */
[----:B------:R-:W-:Y:S02]  /*b940*/  ISETP.GT.U32.AND P6, PT, R7, R195, PT ;  /* 0x000000c30700720c */ /* 0x000fe40003fc4070 */
[----:B------:R-:W2:Y:S02]  /*b950*/  LDL R7, [R1+0x2d28] ;  /* 0x002d280001077983 */ /* 0x000ea40000100800 */
[----:B--2---:R-:W-:-:S02]  /*b960*/  ISETP.GE.AND P3, PT, R7, RZ, PT ;  /* 0x000000ff0700720c */ /* 0x004fc40003f66270 */
[----:B------:R-:W-:-:S05]  /*b970*/  IABS R7, c[0x0][0x17c] ;  /* 0x00005f0000077a13 */ /* 0x000fca0000000000 */
[----:B------:R-:W-:Y:S02]  /*b980*/  @!P2 IMAD.IADD R192, R192, 0x1, -R7 ;  /* 0x00000001c0c0a824 */ /* 0x000fe400078e0a07 */
[----:B------:R-:W2:Y:S04]  /*b990*/  LDL R7, [R1+0x2d60] ;  /* 0x002d600001077983 */ /* 0x000ea80000100800 */
[----:B------:R-:W-:Y:S02]  /*b9a0*/  @!P3 IADD3 R187, -R187, RZ, RZ ;  /* 0x000000ffbbbbb210 */ /* 0x000fe40007ffe1ff */
[----:B--2---:R-:W-:Y:S02]  /*b9b0*/  ISETP.GE.AND P2, PT, R7, RZ, PT ;  /* 0x000000ff0700720c */ /* 0x004fe40003f46270 */
[----:B------:R-:W-:-:S04]  /*b9c0*/  IABS R7, c[0x0][0x17c] ;  /* 0x00005f0000077a13 */ /* 0x000fc80000000000 */
[----:B------:R-:W-:Y:S01]  /*b9d0*/  @!P4 IADD3 R194, R194, -R7, RZ ;  /* 0x80000007c2c2c210 */ /* 0x000fe20007ffe0ff */
[--C-:B------:R-:W-:Y:S01]  /*b9e0*/  @!P5 IMAD.IADD R29, R29, 0x1, -R7.reuse ;  /* 0x000000011d1dd824 */ /* 0x100fe200078e0a07 */
[----:B---3--:R-:W-:Y:S01]  /*b9f0*/  ISETP.GE.AND P5, PT, R247, RZ, PT ;  /* 0x000000fff700720c */ /* 0x008fe20003fa6270 */
[--C-:B------:R-:W-:Y:S01]  /*ba00*/  @!P1 IMAD.IADD R196, R196, 0x1, -R7.reuse ;  /* 0x00000001c4c49824 */ /* 0x100fe200078e0a07 */
[----:B------:R-:W-:Y:S01]  /*ba10*/  ISETP.GE.AND P4, PT, R239, RZ, PT ;  /* 0x000000ffef00720c */ /* 0x000fe20003f86270 */
[--C-:B------:R-:W-:Y:S01]  /*ba20*/  @!P0 IMAD.IADD R198, R198, 0x1, -R7.reuse ;  /* 0x00000001c6c68824 */ /* 0x100fe200078e0a07 */
[----:B----4-:R-:W-:Y:S01]  /*ba30*/  ISETP.GE.AND P1, PT, R251, RZ, PT ;  /* 0x000000fffb00720c */ /* 0x010fe20003f26270 */
[----:B------:R-:W-:Y:S01]  /*ba40*/  @!P6 IMAD.IADD R195, R195, 0x1, -R7 ;  /* 0x00000001c3c3e824 */ /* 0x000fe200078e0a07 */
[----:B------:R-:W-:Y:S01]  /*ba50*/  ISETP.GE.AND P0, PT, R250, RZ, PT ;  /* 0x000000fffa00720c */ /* 0x000fe20003f06270 */
[----:B------:R-:W-:Y:S01]  /*ba60*/  @!P2 IMAD.MOV R189, RZ, RZ, -R189 ;  /* 0x000000ffffbda224 */ /* 0x000fe200078e0abd */
[C---:B------:R-:W-:Y:S01]  /*ba70*/  ISETP.GT.U32.AND P2, PT, R7.reuse, R29, PT ;  /* 0x0000001d0700720c */ /* 0x040fe20003f44070 */
[----:B------:R-:W2:Y:S01]  /*ba80*/  LDL R247, [R1+0x2d5c] ;  /* 0x002d5c0001f77983 */ /* 0x000ea20000100800 */
[----:B------:R-:W-:-:S03]  /*ba90*/  ISETP.GT.U32.AND P6, PT, R7, R198, PT ;  /* 0x000000c60700720c */ /* 0x000fc60003fc4070 */
[----:B------:R-:W-:Y:S01]  /*baa0*/  @!P5 IMAD.MOV R188, RZ, RZ, -R188 ;  /* 0x000000ffffbcd224 */ /* 0x000fe200078e0abc */
[C---:B------:R-:W-:Y:S01]  /*bab0*/  ISETP.GT.U32.AND P5, PT, R7.reuse, R194, PT ;  /* 0x000000c20700720c */ /* 0x040fe20003fa4070 */
[----:B------:R-:W-:Y:S01]  /*bac0*/  @!P4 IMAD.MOV R190, RZ, RZ, -R190 ;  /* 0x000000ffffbec224 */ /* 0x000fe200078e0abe */
[----:B------:R-:W-:Y:S01]  /*bad0*/  ISETP.GT.U32.AND P4, PT, R7, R196, PT ;  /* 0x000000c40700720c */ /* 0x000fe20003f84070 */
[----:B------:R-:W3:Y:S01]  /*bae0*/  LDL R251, [R1+0x2d20] ;  /* 0x002d200001fb7983 */ /* 0x000ee20000100800 */
[----:B------:R-:W-:Y:S02]  /*baf0*/  @!P1 IADD3 R191, -R191, RZ, RZ ;  /* 0x000000ffbfbf9210 */ /* 0x000fe40007ffe1ff */
[C---:B------:R-:W-:Y:S01]  /*bb00*/  ISETP.GT.U32.AND P3, PT, R7.reuse, R192, PT ;  /* 0x000000c00700720c */ /* 0x040fe20003f64070 */
[----:B------:R-:W4:Y:S01]  /*bb10*/  LDL R239, [R1+0x2dc0] ;  /* 0x002dc00001ef7983 */ /* 0x000f220000100800 */
[C---:B------:R-:W-:Y:S01]  /*bb20*/  ISETP.GT.U32.AND P1, PT, R7.reuse, R195, PT ;  /* 0x000000c30700720c */ /* 0x040fe20003f24070 */
[----:B------:R-:W-:Y:S01]  /*bb30*/  @!P0 IMAD.MOV R193, RZ, RZ, -R193 ;  /* 0x000000ffffc18224 */ /* 0x000fe200078e0ac1 */
[----:B------:R-:W-:Y:S01]  /*bb40*/  ISETP.GT.U32.AND P0, PT, R7, R197, PT ;  /* 0x000000c50700720c */ /* 0x000fe20003f04070 */
[--C-:B------:R-:W-:Y:S01]  /*bb50*/  @!P2 IMAD.IADD R29, R29, 0x1, -R7.reuse ;  /* 0x000000011d1da824 */ /* 0x100fe200078e0a07 */
[C---:B------:R-:W-:Y:S01]  /*bb60*/  ISETP.GT.U32.AND P2, PT, R7.reuse, R199, PT ;  /* 0x000000c70700720c */ /* 0x040fe20003f44070 */
[--C-:B------:R-:W-:Y:S01]  /*bb70*/  @!P6 IMAD.IADD R198, R198, 0x1, -R7.reuse ;  /* 0x00000001c6c6e824 */ /* 0x100fe200078e0a07 */
[----:B------:R-:W-:Y:S01]  /*bb80*/  @!P5 IADD3 R194, R194, -R7, RZ ;  /* 0x80000007c2c2d210 */ /* 0x000fe20007ffe0ff */
[--C-:B------:R-:W-:Y:S01]  /*bb90*/  @!P4 IMAD.IADD R196, R196, 0x1, -R7.reuse ;  /* 0x00000001c4c4c824 */ /* 0x100fe200078e0a07 */
[C---:B------:R-:W-:Y:S01]  /*bba0*/  ISETP.GT.U32.AND P5, PT, R7.reuse, R200, PT ;  /* 0x000000c80700720c */ /* 0x040fe20003fa4070 */
[----:B------:R-:W2:Y:S01]  /*bbb0*/  LDL R250, [R1+0x2d58] ;  /* 0x002d580001fa7983 */ /* 0x000ea20000100800 */
[C---:B------:R-:W-:Y:S01]  /*bbc0*/  ISETP.GT.U32.AND P4, PT, R7.reuse, R30, PT ;  /* 0x0000001e0700720c */ /* 0x040fe20003f84070 */
[--C-:B------:R-:W-:Y:S01]  /*bbd0*/  @!P3 IMAD.IADD R192, R192, 0x1, -R7.reuse ;  /* 0x00000001c0c0b824 */ /* 0x100fe200078e0a07 */
[----:B------:R-:W-:Y:S01]  /*bbe0*/  ISETP.GT.U32.AND P6, PT, R7, R202, PT ;  /* 0x000000ca0700720c */ /* 0x000fe20003fc4070 */
[----:B------:R-:W-:-:S02]  /*bbf0*/  @!P1 IMAD.IADD R195, R195, 0x1, -R7 ;  /* 0x00000001c3c39824 */ /* 0x000fc400078e0a07 */
[----:B------:R-:W2:Y:S02]  /*bc00*/  LDL R7, [R1+0x2d88] ;  /* 0x002d880001077983 */ /* 0x000ea40000100800 */
[----:B--2---:R-:W-:Y:S02]  /*bc10*/  ISETP.GE.AND P1, PT, R7, RZ, PT ;  /* 0x000000ff0700720c */ /* 0x004fe40003f26270 */
[----:B------:R-:W-:-:S04]  /*bc20*/  IABS R7, c[0x0][0x17c] ;  /* 0x00005f0000077a13 */ /* 0x000fc80000000000 */
[----:B------:R-:W-:Y:S01]  /*bc30*/  @!P0 IADD3 R197, R197, -R7, RZ ;  /* 0x80000007c5c58210 */ /* 0x000fe20007ffe0ff */
[----:B------:R-:W-:Y:S01]  /*bc40*/  @!P2 IMAD.IADD R199, R199, 0x1, -R7 ;  /* 0x00000001c7c7a824 */ /* 0x000fe200078e0a07 */
[----:B------:R-:W-:Y:S02]  /*bc50*/  ISETP.GT.U32.AND P0, PT, R7, R201, PT ;  /* 0x000000c90700720c */ /* 0x000fe40003f04070 */
[----:B------:R-:W2:Y:S01]  /*bc60*/  LDL R7, [R1+0x2da8] ;  /* 0x002da80001077983 */ /* 0x000ea20000100800 */
[----:B------:R-:W-:Y:S02]  /*bc70*/  ISETP.GE.AND P3, PT, R247, RZ, PT ;  /* 0x000000fff700720c */ /* 0x000fe40003f66270 */
[----:B------:R-:W-:Y:S02]  /*bc80*/  @!P1 IADD3 R29, -R29, RZ, RZ ;  /* 0x000000ff1d1d9210 */ /* 0x000fe40007ffe1ff */
[----:B------:R-:W-:-:S09]  /*bc90*/  IABS R247, R37 ;  /* 0x0000002500f77213 */ /* 0x000fd20000000000 */
[----:B------:R-:W-:Y:S01]  /*bca0*/  @!P3 IMAD.MOV R192, RZ, RZ, -R192 ;  /* 0x000000ffffc0b224 */ /* 0x000fe200078e0ac0 */
[----:B--2---:R-:W-:Y:S02]  /*bcb0*/  ISETP.GE.AND P2, PT, R7, RZ, PT ;  /* 0x000000ff0700720c */ /* 0x004fe40003f46270 */
[----:B------:R-:W-:-:S05]  /*bcc0*/  IABS R7, c[0x0][0x17c] ;  /* 0x00005f0000077a13 */ /* 0x000fca0000000000 */
[--C-:B------:R-:W-:Y:S01]  /*bcd0*/  @!P4 IMAD.IADD R30, R30, 0x1, -R7.reuse ;  /* 0x000000011e1ec824 */ /* 0x100fe200078e0a07 */
[----:B---3--:R-:W-:Y:S01]  /*bce0*/  ISETP.GE.AND P4, PT, R251, RZ, PT ;  /* 0x000000fffb00720c */ /* 0x008fe20003f86270 */
[--C-:B------:R-:W-:Y:S01]  /*bcf0*/  @!P5 IMAD.IADD R200, R200, 0x1, -R7.reuse ;  /* 0x00000001c8c8d824 */ /* 0x100fe200078e0a07 */
[----:B----4-:R-:W-:Y:S01]  /*bd00*/  ISETP.GE.AND P5, PT, R239, RZ, PT ;  /* 0x000000ffef00720c */ /* 0x010fe20003fa6270 */
[----:B------:R-:W-:Y:S01]  /*bd10*/  @!P0 IMAD.IADD R201, R201, 0x1, -R7 ;  /* 0x00000001c9c98824 */ /* 0x000fe200078e0a07 */
[----:B------:R-:W-:Y:S01]  /*bd20*/  @!P6 IADD3 R202, R202, -R7, RZ ;  /* 0x80000007cacae210 */ /* 0x000fe20007ffe0ff */
[----:B------:R-:W-:Y:S01]  /*bd30*/  @!P2 IMAD.MOV R194, RZ, RZ, -R194 ;  /* 0x000000ffffc2a224 */ /* 0x000fe200078e0ac2 */
[----:B------:R-:W-:Y:S01]  /*bd40*/  ISETP.GE.AND P6, PT, R250, RZ, PT ;  /* 0x000000fffa00720c */ /* 0x000fe20003fc6270 */
[----:B------:R-:W2:Y:S01]  /*bd50*/  LDL R251, [R1+0x2cb4] ;  /* 0x002cb40001fb7983 */ /* 0x000ea20000100800 */
[C---:B------:R-:W-:Y:S02]  /*bd60*/  ISETP.GT.U32.AND P0, PT, R7.reuse, R197, PT ;  /* 0x000000c50700720c */ /* 0x040fe40003f04070 */
[----:B------:R-:W-:-:S02]  /*bd70*/  ISETP.GT.U32.AND P1, PT, R7, R199, PT ;  /* 0x000000c70700720c */ /* 0x000fc40003f24070 */
[C---:B------:R-:W-:Y:S01]  /*bd80*/  ISETP.GT.U32.AND P3, PT, R7.reuse, R30, PT ;  /* 0x0000001e0700720c */ /* 0x040fe20003f64070 */
[----:B------:R-:W-:Y:S01]  /*bd90*/  @!P4 IMAD.MOV R198, RZ, RZ, -R198 ;  /* 0x000000ffffc6c224 */ /* 0x000fe200078e0ac6 */
[C---:B------:R-:W-:Y:S01]  /*bda0*/  ISETP.GT.U32.AND P2, PT, R7.reuse, R200, PT ;  /* 0x000000c80700720c */ /* 0x040fe20003f44070 */
[----:B------:R-:W-:Y:S01]  /*bdb0*/  @!P5 IMAD.MOV R196, RZ, RZ, -R196 ;  /* 0x000000ffffc4d224 */ /* 0x000fe200078e0ac4 */
[----:B------:R-:W-:Y:S01]  /*bdc0*/  ISETP.GT.U32.AND P4, PT, R7, R202, PT ;  /* 0x000000ca0700720c */ /* 0x000fe20003f84070 */
[----:B------:R-:W-:Y:S01]  /*bdd0*/  IMAD.HI.U32 R239, R249, R247, RZ ;  /* 0x000000f7f9ef7227 */ /* 0x000fe200078e00ff */
[----:B------:R-:W-:Y:S01]  /*bde0*/  ISETP.GT.U32.AND P5, PT, R7, R201, PT ;  /* 0x000000c90700720c */ /* 0x000fe20003fa4070 */
[----:B------:R-:W3:Y:S02]  /*bdf0*/  LDL R250, [R1+0x2cb0] ;  /* 0x002cb00001fa7983 */ /* 0x000ee40000100800 */
[----:B------:R-:W-:Y:S01]  /*be00*/  IMAD.MOV R239, RZ, RZ, -R239 ;  /* 0x000000ffffef7224 */ /* 0x000fe200078e0aef */
[----:B------:R-:W-:Y:S01]  /*be10*/  @!P6 IADD3 R195, -R195, RZ, RZ ;  /* 0x000000ffc3c3e210 */ /* 0x000fe20007ffe1ff */
[--C-:B------:R-:W-:Y:S01]  /*be20*/  @!P0 IMAD.IADD R197, R197, 0x1, -R7.reuse ;  /* 0x00000001c5c58824 */ /* 0x100fe200078e0a07 */
[----:B------:R-:W-:Y:S01]  /*be30*/  ISETP.GT.U32.AND P6, PT, R7, R203, PT ;  /* 0x000000cb0700720c */ /* 0x000fe20003fc4070 */
[--C-:B------:R-:W-:Y:S01]  /*be40*/  @!P1 IMAD.IADD R199, R199, 0x1, -R7.reuse ;  /* 0x00000001c7c79824 */ /* 0x100fe200078e0a07 */
[----:B------:R-:W-:Y:S01]  /*be50*/  @!P3 IADD3 R30, R30, -R7, RZ ;  /* 0x800000071e1eb210 */ /* 0x000fe20007ffe0ff */
[--C-:B------:R-:W-:Y:S01]  /*be60*/  @!P2 IMAD.IADD R200, R200, 0x1, -R7.reuse ;  /* 0x00000001c8c8a824 */ /* 0x100fe200078e0a07 */
[C---:B------:R-:W-:Y:S01]  /*be70*/  ISETP.GT.U32.AND P0, PT, R7.reuse, R204, PT ;  /* 0x000000cc0700720c */ /* 0x040fe20003f04070 */
[----:B------:R-:W-:Y:S01]  /*be80*/  @!P4 IMAD.IADD R202, R202, 0x1, -R7 ;  /* 0x00000001cacac824 */ /* 0x000fe200078e0a07 */
[C---:B------:R-:W-:Y:S01]  /*be90*/  ISETP.GT.U32.AND P1, PT, R7.reuse, R206, PT ;  /* 0x000000ce0700720c */ /* 0x040fe20003f24070 */
[C---:B------:R-:W-:Y:S01]  /*bea0*/  IMAD R247, R7.reuse, R239, R247 ;  /* 0x000000ef07f77224 */ /* 0x040fe200078e02f7 */
[----:B------:R-:W-:Y:S01]  /*beb0*/  ISETP.GT.U32.AND P2, PT, R7, R205, PT ;  /* 0x000000cd0700720c */ /* 0x000fe20003f44070 */
[----:B------:R-:W-:Y:S01]  /*bec0*/  @!P5 IMAD.IADD R201, R201, 0x1, -R7 ;  /* 0x00000001c9c9d824 */ /* 0x000fe200078e0a07 */
[C---:B------:R-:W-:Y:S01]  /*bed0*/  ISETP.GT.U32.AND P3, PT, R7.reuse, R207, PT ;  /* 0x000000cf0700720c */ /* 0x040fe20003f64070 */
[----:B------:R-:W4:Y:S01]  /*bee0*/  LDL R239, [R1+0x2ccc] ;  /* 0x002ccc0001ef7983 */ /* 0x000f220000100800 */
[----:B------:R-:W-:-:S03]  /*bef0*/  ISETP.GT.U32.AND P4, PT, R7, R32, PT ;  /* 0x000000200700720c */ /* 0x000fc60003f84070 */
[----:B------:R-:W2:Y:S02]  /*bf00*/  LDL R7, [R1+0x2d84] ;  /* 0x002d840001077983 */ /* 0x000ea40000100800 */
[----:B--2---:R-:W-:Y:S02]  /*bf10*/  ISETP.GE.AND P5, PT, R7, RZ, PT ;  /* 0x000000ff0700720c */ /* 0x004fe40003fa6270 */
[----:B------:R-:W-:-:S05]  /*bf20*/  IABS R7, c[0x0][0x17c] ;  /* 0x00005f0000077a13 */ /* 0x000fca0000000000 */
[----:B------:R-:W-:Y:S02]  /*bf30*/  @!P6 IMAD.IADD R203, R203, 0x1, -R7 ;  /* 0x00000001cbcbe824 */ /* 0x000fe400078e0a07 */
[----:B------:R-:W2:Y:S02]  /*bf40*/  LDL R7, [R1+0x2da0] ;  /* 0x002da00001077983 */ /* 0x000ea40000100800 */
[----:B--2---:R-:W-:Y:S02]  /*bf50*/  ISETP.GE.AND P6, PT, R7, RZ, PT ;  /* 0x000000ff0700720c */ /* 0x004fe40003fc6270 */
[----:B------:R-:W-:-:S04]  /*bf60*/  IABS R7, c[0x0][0x17c] ;  /* 0x00005f0000077a13 */ /* 0x000fc80000000000 */
[----:B------:R-:W-:Y:S02]  /*bf70*/  @!P0 IADD3 R204, R204, -R7, RZ ;  /* 0x80000007cccc8210 */ /* 0x000fe40007ffe0ff */
[----:B------:R-:W2:Y:S01]  /*bf80*/  LDL R7, [R1+0x2d80] ;  /* 0x002d800001077983 */ /* 0x000ea20000100800 */
[----:B------:R-:W-:-:S04]  /*bf90*/  @!P5 IMAD.MOV R197, RZ, RZ, -R197 ;  /* 0x000000ffffc5d224 */ /* 0x000fc800078e0ac5 */
[----:B------:R-:W-:Y:S01]  /*bfa0*/  @!P6 IMAD.MOV R199, RZ, RZ, -R199 ;  /* 0x000000ffffc7e224 */ /* 0x000fe200078e0ac7 */
[----:B--2---:R-:W-:Y:S02]  /*bfb0*/  ISETP.GE.AND P0, PT, R7, RZ, PT ;  /* 0x000000ff0700720c */ /* 0x004fe40003f06270 */
[----:B------:R-:W-:-:S05]  /*bfc0*/  IABS R7, c[0x0][0x17c] ;  /* 0x00005f0000077a13 */ /* 0x000fca0000000000 */
[--C-:B------:R-:W-:Y:S01]  /*bfd0*/  @!P1 IMAD.IADD R206, R206, 0x1, -R7.reuse ;  /* 0x00000001cece9824 */ /* 0x100fe200078e0a07 */
[----:B----4-:R-:W-:Y:S01]  /*bfe0*/  ISETP.GE.AND P1, PT, R239, RZ, PT ;  /* 0x000000ffef00720c */ /* 0x010fe20003f26270 */
[--C-:B------:R-:W-:Y:S01]  /*bff0*/  @!P2 IMAD.IADD R205, R205, 0x1, -R7.reuse ;  /* 0x00000001cdcda824 */ /* 0x100fe200078e0a07 */
[----:B------:R-:W-:Y:S01]  /*c000*/  ISETP.GE.AND P2, PT, R251, RZ, PT ;  /* 0x000000fffb00720c */ /* 0x000fe20003f46270 */
[----:B------:R-:W-:Y:S01]  /*c010*/  @!P3 IMAD.IADD R207, R207, 0x1, -R7 ;  /* 0x00000001cfcfb824 */ /* 0x000fe200078e0a07 */
[----:B------:R-:W-:Y:S01]  /*c020*/  @!P4 IADD3 R32, R32, -R7, RZ ;  /* 0x800000072020c210 */ /* 0x000fe20007ffe0ff */
[----:B------:R-:W-:Y:S01]  /*c030*/  @!P0 IMAD.MOV R200, RZ, RZ, -R200 ;  /* 0x000000ffffc88224 */ /* 0x000fe200078e0ac8 */
[----:B---3--:R-:W-:Y:S01]  /*c040*/  ISETP.GE.AND P3, PT, R250, RZ, PT ;  /* 0x000000fffa00720c */ /* 0x008fe20003f66270 */
[----:B------:R-:W2:Y:S01]  /*c050*/  LDL R251, [R1+0x2c7c] ;  /* 0x002c7c0001fb7983 */ /* 0x000ea20000100800 */
[C---:B------:R-:W-:Y:S02]  /*c060*/  ISETP.GT.U32.AND P4, PT, R7.reuse, R203, PT ;  /* 0x000000cb0700720c */ /* 0x040fe40003f84070 */
[C---:B------:R-:W-:Y:S01]  /*c070*/  ISETP.GT.U32.AND P5, PT, R7.reuse, R204, PT ;  /* 0x000000cc0700720c */ /* 0x040fe20003fa4070 */
[----:B------:R-:W3:Y:S01]  /*c080*/  LDL R250, [R1+0x2c78] ;  /* 0x002c780001fa7983 */ /* 0x000ee20000100800 */
[----:B------:R-:W-:-:S02]  /*c090*/  ISETP.GT.U32.AND P0, PT, R7, R206, PT ;  /* 0x000000ce0700720c */ /* 0x000fc40003f04070 */
[----:B------:R-:W-:Y:S01]  /*c0a0*/  @!P1 IADD3 R30, -R30, RZ, RZ ;  /* 0x000000ff1e1e9210 */ /* 0x000fe20007ffe1ff */
[----:B------:R-:W-:Y:S01]  /*c0b0*/  @!P2 IMAD.MOV R202, RZ, RZ, -R202 ;  /* 0x000000ffffcaa224 */ /* 0x000fe200078e0aca */
[C---:B------:R-:W-:Y:S02]  /*c0c0*/  ISETP.GT.U32.AND P1, PT, R7.reuse, R205, PT ;  /* 0x000000cd0700720c */ /* 0x040fe40003f24070 */
[C---:B------:R-:W-:Y:S02]  /*c0d0*/  ISETP.GT.U32.AND P2, PT, R7.reuse, R207, PT ;  /* 0x000000cf0700720c */ /* 0x040fe40003f44070 */
[----:B------:R-:W-:Y:S02]  /*c0e0*/  ISETP.GT.U32.AND P6, PT, R7, R32, PT ;  /* 0x000000200700720c */ /* 0x000fe40003fc4070 */
[----:B------:R-:W-:Y:S01]  /*c0f0*/  IADD3 R239, R227, 0xfd, RZ ;  /* 0x000000fde3ef7810 */ /* 0x000fe20007ffe0ff */
[----:B------:R-:W-:Y:S01]  /*c100*/  @!P3 IMAD.MOV R201, RZ, RZ, -R201 ;  /* 0x000000ffffc9b224 */ /* 0x000fe200078e0ac9 */
[----:B------:R-:W-:Y:S01]  /*c110*/  @!P5 IADD3 R204, R204, -R7, RZ ;  /* 0x80000007ccccd210 */ /* 0x000fe20007ffe0ff */
[--C-:B------:R-:W-:Y:S01]  /*c120*/  @!P4 IMAD.IADD R203, R203, 0x1, -R7.reuse ;  /* 0x00000001cbcbc824 */ /* 0x100fe200078e0a07 */
[----:B------:R-:W-:Y:S01]  /*c130*/  ISETP.GT.U32.AND P3, PT, R7, R208, PT ;  /* 0x000000d00700720c */ /* 0x000fe20003f64070 */
[--C-:B------:R-:W-:Y:S01]  /*c140*/  @!P0 IMAD.IADD R206, R206, 0x1, -R7.reuse ;  /* 0x00000001cece8824 */ /* 0x100fe200078e0a07 */
[----:B------:R1:W-:Y:S01]  /*c150*/  STL [R1+0x2a80], R239 ;  /* 0x002a80ef01007387 */ /* 0x0003e20000100800 */
[--C-:B------:R-:W-:Y:S01]  /*c160*/  @!P1 IMAD.IADD R205, R205, 0x1, -R7.reuse ;  /* 0x00000001cdcd9824 */ /* 0x100fe200078e0a07 */
[----:B------:R-:W-:Y:S01]  /*c170*/  ISETP.GT.U32.AND P4, PT, R7, R210, PT ;  /* 0x000000d20700720c */ /* 0x000fe20003f84070 */
[----:B------:R-:W-:Y:S01]  /*c180*/  @!P2 IMAD.IADD R207, R207, 0x1, -R7 ;  /* 0x00000001cfcfa824 */ /* 0x000fe200078e0a07 */
[----:B------:R-:W-:-:S02]  /*c190*/  ISETP.GT.U32.AND P5, PT, R7, R209, PT ;  /* 0x000000d10700720c */ /* 0x000fc40003fa4070 */
[C---:B------:R-:W-:Y:S02]  /*c1a0*/  ISETP.GT.U32.AND P0, PT, R7.reuse, R211, PT ;  /* 0x000000d30700720c */ /* 0x040fe40003f04070 */
[C---:B------:R-:W-:Y:S02]  /*c1b0*/  ISETP.GT.U32.AND P1, PT, R7.reuse, R212, PT ;  /* 0x000000d40700720c */ /* 0x040fe40003f24070 */
[----:B------:R-:W-:Y:S02]  /*c1c0*/  ISETP.GT.U32.AND P2, PT, R7, R214, PT ;  /* 0x000000d60700720c */ /* 0x000fe40003f44070 */
[----:B------:R-:W-:Y:S02]  /*c1d0*/  @!P6 IADD3 R32, R32, -R7, RZ ;  /* 0x800000072020e210 */ /* 0x000fe40007ffe0ff */
[----:B------:R-:W4:Y:S02]  /*c1e0*/  LDL R7, [R1+0x2ca4] ;  /* 0x002ca40001077983 */ /* 0x000f240000100800 */
[----:B----4-:R-:W-:-:S02]  /*c1f0*/  ISETP.GE.AND P6, PT, R7, RZ, PT ;  /* 0x000000ff0700720c */ /* 0x010fc40003fc6270 */
[----:B------:R-:W-:-:S05]  /*c200*/  IABS R7, c[0x0][0x17c] ;  /* 0x00005f0000077a13 */ /* 0x000fca0000000000 */
[----:B------:R-:W-:Y:S02]  /*c210*/  @!P3 IMAD.IADD R208, R208, 0x1, -R7 ;  /* 0x00000001d0d0b824 */ /* 0x000fe400078e0a07 */
[----:B------:R-:W4:Y:S02]  /*c220*/  LDL R7, [R1+0x2c98] ;  /* 0x002c980001077983 */ /* 0x000f240000100800 */
[----:B----4-:R-:W-:Y:S02]  /*c230*/  ISETP.GE.AND P3, PT, R7, RZ, PT ;  /* 0x000000ff0700720c */ /* 0x010fe40003f66270 */
[----:B------:R-:W-:-:S05]  /*c240*/  IABS R7, c[0x0][0x17c] ;  /* 0x00005f0000077a13 */ /* 0x000fca0000000000 */
[----:B------:R-:W-:Y:S02]  /*c250*/  @!P4 IMAD.IADD R210, R210, 0x1, -R7 ;  /* 0x00000001d2d2c824 */ /* 0x000fe400078e0a07 */
[----:B------:R-:W4:Y:S02]  /*c260*/  LDL R7, [R1+0x2c84] ;  /* 0x002c840001077983 */ /* 0x000f240000100800 */
[----:B----4-:R-:W-:Y:S02]  /*c270*/  ISETP.GE.AND P4, PT, R7, RZ, PT ;  /* 0x000000ff0700720c */ /* 0x010fe40003f86270 */
[----:B------:R-:W-:-:S05]  /*c280*/  IABS R7, c[0x0][0x17c] ;  /* 0x00005f0000077a13 */ /* 0x000fca0000000000 */
[----:B------:R-:W-:Y:S02]  /*c290*/  @!P5 IMAD.IADD R209, R209, 0x1, -R7 ;  /* 0x00000001d1d1d824 */ /* 0x000fe400078e0a07 */
[----:B------:R-:W4:Y:S01]  /*c2a0*/  LDL R7, [R1+0x2c80] ;  /* 0x002c800001077983 */ /* 0x000f220000100800 */
[----:B------:R-:W-:Y:S01]  /*c2b0*/  @!P6 IMAD.MOV R203, RZ, RZ, -R203 ;  /* 0x000000ffffcbe224 */ /* 0x000fe200078e0acb */
[----:B------:R-:W-:Y:S02]  /*c2c0*/  @!P3 IADD3 R204, -R204, RZ, RZ ;  /* 0x000000ffccccb210 */ /* 0x000fe40007ffe1ff */
[----:B------:R-:W-:Y:S01]  /*c2d0*/  @!P4 IMAD.MOV R206, RZ, RZ, -R206 ;  /* 0x000000ffffcec224 */ /* 0x000fe200078e0ace */
[----:B----4-:R-:W-:Y:S02]  /*c2e0*/  ISETP.GE.AND P5, PT, R7, RZ, PT ;  /* 0x000000ff0700720c */ /* 0x010fe40003fa6270 */
[----:B------:R-:W-:-:S04]  /*c2f0*/  IABS R7, c[0x0][0x17c] ;  /* 0x00005f0000077a13 */ /* 0x000fc80000000000 */
[----:B------:R-:W-:Y:S01]  /*c300*/  @!P0 IADD3 R211, R211, -R7, RZ ;  /* 0x80000007d3d38210 */ /* 0x000fe20007ffe0ff */
[--C-:B------:R-:W-:Y:S01]  /*c310*/  @!P1 IMAD.IADD R212, R212, 0x1, -R7.reuse ;  /* 0x00000001d4d49824 */ /* 0x100fe200078e0a07 */
[----:B--2---:R-:W-:Y:S01]  /*c320*/  ISETP.GE.AND P0, PT, R251, RZ, PT ;  /* 0x000000fffb00720c */ /* 0x004fe20003f06270 */
[----:B------:R-:W-:Y:S01]  /*c330*/  @!P2 IMAD.IADD R214, R214, 0x1, -R7 ;  /* 0x00000001d6d6a824 */ /* 0x000fe200078e0a07 */
[----:B---3--:R-:W-:Y:S01]  /*c340*/  ISETP.GE.AND P1, PT, R250, RZ, PT ;  /* 0x000000fffa00720c */ /* 0x008fe20003f26270 */
[----:B------:R-:W2:Y:S01]  /*c350*/  LDL R251, [R1+0x2c4c] ;  /* 0x002c4c0001fb7983 */ /* 0x000ea20000100800 */
[C---:B------:R-:W-:Y:S01]  /*c360*/  ISETP.GT.U32.AND P2, PT, R7.reuse, R208, PT ;  /* 0x000000d00700720c */ /* 0x040fe20003f44070 */
[----:B------:R-:W-:Y:S01]  /*c370*/  @!P5 IMAD.MOV R205, RZ, RZ, -R205 ;  /* 0x000000ffffcdd224 */ /* 0x000fe200078e0acd */
[C---:B------:R-:W-:Y:S01]  /*c380*/  ISETP.GT.U32.AND P3, PT, R7.reuse, R210, PT ;  /* 0x000000d20700720c */ /* 0x040fe20003f64070 */
[----:B------:R-:W3:Y:S01]  /*c390*/  LDL R250, [R1+0x2c54] ;  /* 0x002c540001fa7983 */ /* 0x000ee20000100800 */
[----:B------:R-:W-:-:S02]  /*c3a0*/  ISETP.GT.U32.AND P4, PT, R7, R209, PT ;  /* 0x000000d10700720c */ /* 0x000fc40003f84070 */
[C---:B------:R-:W-:Y:S02]  /*c3b0*/  ISETP.GT.U32.AND P5, PT, R7.reuse, R211, PT ;  /* 0x000000d30700720c */ /* 0x040fe40003fa4070 */
[C---:B------:R-:W-:Y:S01]  /*c3c0*/  ISETP.GT.U32.AND P6, PT, R7.reuse, R214, PT ;  /* 0x000000d60700720c */ /* 0x040fe20003fc4070 */
[----:B------:R-:W-:Y:S01]  /*c3d0*/  @!P0 IMAD.MOV R207, RZ, RZ, -R207 ;  /* 0x000000ffffcf8224 */ /* 0x000fe200078e0acf */
[C---:B------:R-:W-:Y:S02]  /*c3e0*/  ISETP.GT.U32.AND P0, PT, R7.reuse, R212, PT ;  /* 0x000000d40700720c */ /* 0x040fe40003f04070 */
[----:B------:R-:W-:Y:S01]  /*c3f0*/  @!P1 IADD3 R32, -R32, RZ, RZ ;  /* 0x000000ff20209210 */ /* 0x000fe20007ffe1ff */
[----:B------:R-:W-:Y:S01]  /*c400*/  @!P2 IMAD.IADD R208, R208, 0x1, -R7 ;  /* 0x00000001d0d0a824 */ /* 0x000fe200078e0a07 */
[----:B------:R-:W-:Y:S02]  /*c410*/  ISETP.GT.U32.AND P1, PT, R7, R213, PT ;  /* 0x000000d50700720c */ /* 0x000fe40003f24070 */
[----:B------:R-:W4:Y:S02]  /*c420*/  LDL R7, [R1+0x2c74] ;  /* 0x002c740001077983 */ /* 0x000f240000100800 */
[----:B----4-:R-:W-:-:S02]  /*c430*/  ISETP.GE.AND P2, PT, R7, RZ, PT ;  /* 0x000000ff0700720c */ /* 0x010fc40003f46270 */
[----:B------:R-:W-:-:S04]  /*c440*/  IABS R7, c[0x0][0x17c] ;  /* 0x00005f0000077a13 */ /* 0x000fc80000000000 */
[----:B------:R-:W-:Y:S01]  /*c450*/  @!P5 IADD3 R211, R211, -R7, RZ ;  /* 0x80000007d3d3d210 */ /* 0x000fe20007ffe0ff */
[--C-:B------:R-:W-:Y:S01]  /*c460*/  @!P3 IMAD.IADD R210, R210, 0x1, -R7.reuse ;  /* 0x00000001d2d2b824 */ /* 0x100fe200078e0a07 */
[----:B------:R-:W-:Y:S01]  /*c470*/  ISETP.GT.U32.AND P3, PT, R7, R31, PT ;  /* 0x0000001f0700720c */ /* 0x000fe20003f64070 */
[--C-:B------:R-:W-:Y:S01]  /*c480*/  @!P4 IMAD.IADD R209, R209, 0x1, -R7.reuse ;  /* 0x00000001d1d1c824 */ /* 0x100fe200078e0a07 */
[C---:B------:R-:W-:Y:S01]  /*c490*/  ISETP.GT.U32.AND P4, PT, R7.reuse, R215, PT ;  /* 0x000000d70700720c */ /* 0x040fe20003f84070 */
[--C-:B------:R-:W-:Y:S01]  /*c4a0*/  @!P0 IMAD.IADD R212, R212, 0x1, -R7.reuse ;  /* 0x00000001d4d48824 */ /* 0x100fe200078e0a07 */
[C---:B------:R-:W-:Y:S01]  /*c4b0*/  ISETP.GT.U32.AND P5, PT, R7.reuse, R216, PT ;  /* 0x000000d80700720c */ /* 0x040fe20003fa4070 */
[----:B------:R-:W-:Y:S01]  /*c4c0*/  @!P6 IMAD.IADD R214, R214, 0x1, -R7 ;  /* 0x00000001d6d6e824 */ /* 0x000fe200078e0a07 */
[----:B------:R-:W-:Y:S02]  /*c4d0*/  ISETP.GT.U32.AND P0, PT, R7, R218, PT ;  /* 0x000000da0700720c */ /* 0x000fe40003f04070 */
[----:B------:R-:W4:Y:S02]  /*c4e0*/  LDL R7, [R1+0x2c5c] ;  /* 0x002c5c0001077983 */ /* 0x000f240000100800 */
[----:B----4-:R-:W-:-:S02]  /*c4f0*/  ISETP.GE.AND P6, PT, R7, RZ, PT ;  /* 0x000000ff0700720c */ /* 0x010fc40003fc6270 */
[----:B------:R-:W-:-:S04]  /*c500*/  IABS R7, c[0x0][0x17c] ;  /* 0x00005f0000077a13 */ /* 0x000fc80000000000 */
[----:B------:R-:W-:Y:S01]  /*c510*/  @!P3 IADD3 R31, R31, -R7, RZ ;  /* 0x800000071f1fb210 */ /* 0x000fe20007ffe0ff */
[----:B------:R-:W-:Y:S01]  /*c520*/  @!P1 IMAD.IADD R213, R213, 0x1, -R7 ;  /* 0x00000001d5d59824 */ /* 0x000fe200078e0a07 */
[----:B------:R-:W-:Y:S02]  /*c530*/  ISETP.GT.U32.AND P1, PT, R7, R217, PT ;  /* 0x000000d90700720c */ /* 0x000fe40003f24070 */
[----:B------:R-:W4:Y:S02]  /*c540*/  LDL R7, [R1+0x2c58] ;  /* 0x002c580001077983 */ /* 0x000f240000100800 */
[----:B----4-:R-:W-:Y:S02]  /*c550*/  ISETP.GE.AND P3, PT, R7, RZ, PT ;  /* 0x000000ff0700720c */ /* 0x010fe40003f66270 */
[----:B------:R-:W-:-:S05]  /*c560*/  IABS R7, c[0x0][0x17c] ;  /* 0x00005f0000077a13 */ /* 0x000fca0000000000 */
[--C-:B------:R-:W-:Y:S02]  /*c570*/  @!P4 IMAD.IADD R215, R215, 0x1, -R7.reuse ;  /* 0x00000001d7d7c824 */ /* 0x100fe400078e0a07 */
[----:B------:R-:W-:Y:S02]  /*c580*/  @!P5 IMAD.IADD R216, R216, 0x1, -R7 ;  /* 0x00000001d8d8d824 */ /* 0x000fe400078e0a07 */
[----:B------:R-:W4:Y:S01]  /*c590*/  LDL R7, [R1+0x2c50] ;  /* 0x002c500001077983 */ /* 0x000f220000100800 */
[----:B---3--:R-:W-:Y:S01]  /*c5a0*/  ISETP.GE.AND P4, PT, R250, RZ, PT ;  /* 0x000000fffa00720c */ /* 0x008fe20003f86270 */
[----:B------:R-:W-:Y:S01]  /*c5b0*/  @!P2 IMAD.MOV R208, RZ, RZ, -R208 ;  /* 0x000000ffffd0a224 */ /* 0x000fe200078e0ad0 */
[----:B-1----:R-:W-:Y:S01]  /*c5c0*/  IABS R239, R239 ;  /* 0x000000ef00ef7213 */ /* 0x002fe20000000000 */
[----:B------:R-:W-:Y:S01]  /*c5d0*/  @!P6 IMAD.MOV R210, RZ, RZ, -R210 ;  /* 0x000000ffffd2e224 */ /* 0x000fe200078e0ad2 */
[----:B------:R-:W-:-:S03]  /*c5e0*/  @!P3 IADD3 R209, -R209, RZ, RZ ;  /* 0x000000ffd1d1b210 */ /* 0x000fc60007ffe1ff */
[----:B------:R-:W-:-:S06]  /*c5f0*/  IMAD.HI.U32 R250, R249, R239, RZ ;  /* 0x000000eff9fa7227 */ /* 0x000fcc00078e00ff */
[----:B------:R-:W-:Y:S01]  /*c600*/  @!P4 IMAD.MOV R211, RZ, RZ, -R211 ;  /* 0x000000ffffd3c224 */ /* 0x000fe200078e0ad3 */
[----:B------:R-:W-:Y:S02]  /*c610*/  IADD3 R250, -R250, RZ, RZ ;  /* 0x000000fffafa7210 */ /* 0x000fe40007ffe1ff */
[----:B----4-:R-:W-:Y:S02]  /*c620*/  ISETP.GE.AND P5, PT, R7, RZ, PT ;  /* 0x000000ff0700720c */ /* 0x010fe40003fa6270 */
[----:B------:R-:W-:-:S05]  /*c630*/  IABS R7, c[0x0][0x17c] ;  /* 0x00005f0000077a13 */ /* 0x000fca0000000000 */
[--C-:B------:R-:W-:Y:S02]  /*c640*/  @!P0 IMAD.IADD R218, R218, 0x1, -R7.reuse ;  /* 0x00000001dada8824 */ /* 0x100fe400078e0a07 */
[----:B------:R-:W-:Y:S01]  /*c650*/  @!P1 IMAD.IADD R217, R217, 0x1, -R7 ;  /* 0x00000001d9d99824 */ /* 0x000fe200078e0a07 */
[----:B--2---:R-:W-:Y:S02]  /*c660*/  ISETP.GE.AND P0, PT, R251, RZ, PT ;  /* 0x000000fffb00720c */ /* 0x004fe40003f06270 */
[C---:B------:R-:W-:Y:S01]  /*c670*/  ISETP.GT.U32.AND P1, PT, R7.reuse, R213, PT ;  /* 0x000000d50700720c */ /* 0x040fe20003f24070 */
[----:B------:R-:W-:Y:S01]  /*c680*/  @!P5 IMAD.MOV R212, RZ, RZ, -R212 ;  /* 0x000000ffffd4d224 */ /* 0x000fe200078e0ad4 */
[C---:B------:R-:W-:Y:S01]  /*c690*/  ISETP.GT.U32.AND P2, PT, R7.reuse, R31, PT ;  /* 0x0000001f0700720c */ /* 0x040fe20003f44070 */
[C---:B------:R-:W-:Y:S01]  /*c6a0*/  IMAD R239, R7.reuse, R250, R239 ;  /* 0x000000fa07ef7224 */ /* 0x040fe200078e02ef */
[C---:B------:R-:W-:Y:S01]  /*c6b0*/  ISETP.GT.U32.AND P3, PT, R7.reuse, R215, PT ;  /* 0x000000d70700720c */ /* 0x040fe20003f64070 */
[----:B------:R-:W2:Y:S01]  /*c6c0*/  LDL R251, [R1+0x2c0c] ;  /* 0x002c0c0001fb7983 */ /* 0x000ea20000100800 */
[----:B------:R-:W-:-:S02]  /*c6d0*/  ISETP.GT.U32.AND P4, PT, R7, R216, PT ;  /* 0x000000d80700720c */ /* 0x000fc40003f84070 */
[C---:B------:R-:W-:Y:S01]  /*c6e0*/  ISETP.GT.U32.AND P6, PT, R7.reuse, R218, PT ;  /* 0x000000da0700720c */ /* 0x040fe20003fc4070 */
[----:B------:R-:W3:Y:S01]  /*c6f0*/  LDL R250, [R1+0x2c24] ;  /* 0x002c240001fa7983 */ /* 0x000ee20000100800 */
[C---:B------:R-:W-:Y:S01]  /*c700*/  ISETP.GT.U32.AND P5, PT, R7.reuse, R217, PT ;  /* 0x000000d90700720c */ /* 0x040fe20003fa4070 */
[----:B------:R-:W-:Y:S01]  /*c710*/  @!P0 IMAD.MOV R214, RZ, RZ, -R214 ;  /* 0x000000ffffd68224 */ /* 0x000fe200078e0ad6 */
[----:B------:R-:W-:Y:S02]  /*c720*/  ISETP.GT.U32.AND P0, PT, R7, R219, PT ;  /* 0x000000db0700720c */ /* 0x000fe40003f04070 */
[----:B------:R-:W-:Y:S01]  /*c730*/  @!P1 IADD3 R213, R213, -R7, RZ ;  /* 0x80000007d5d59210 */ /* 0x000fe20007ffe0ff */
[--C-:B------:R-:W-:Y:S01]  /*c740*/  @!P2 IMAD.IADD R31, R31, 0x1, -R7.reuse ;  /* 0x000000011f1fa824 */ /* 0x100fe200078e0a07 */
[----:B------:R-:W-:Y:S01]  /*c750*/  ISETP.GT.U32.AND P1, PT, R7, R220, PT ;  /* 0x000000dc0700720c */ /* 0x000fe20003f24070 */
[--C-:B------:R-:W-:Y:S01]  /*c760*/  @!P3 IMAD.IADD R215, R215, 0x1, -R7.reuse ;  /* 0x00000001d7d7b824 */ /* 0x100fe200078e0a07 */
[C---:B------:R-:W-:Y:S01]  /*c770*/  ISETP.GT.U32.AND P2, PT, R7.reuse, R222, PT ;  /* 0x000000de0700720c */ /* 0x040fe20003f44070 */
[----:B------:R-:W-:Y:S01]  /*c780*/  @!P4 IMAD.IADD R216, R216, 0x1, -R7 ;  /* 0x00000001d8d8c824 */ /* 0x000fe200078e0a07 */
[----:B------:R-:W-:-:S02]  /*c790*/  ISETP.GT.U32.AND P3, PT, R7, R33, PT ;  /* 0x000000210700720c */ /* 0x000fc40003f64070 */
[----:B------:R-:W-:Y:S01]  /*c7a0*/  @!P6 IADD3 R218, R218, -R7, RZ ;  /* 0x80000007dadae210 */ /* 0x000fe20007ffe0ff */
[----:B------:R-:W-:Y:S01]  /*c7b0*/  @!P5 IMAD.IADD R217, R217, 0x1, -R7 ;  /* 0x00000001d9d9d824 */ /* 0x000fe200078e0a07 */
[C---:B------:R-:W-:Y:S02]  /*c7c0*/  ISETP.GT.U32.AND P4, PT, R7.reuse, R221, PT ;  /* 0x000000dd0700720c */ /* 0x040fe40003f84070 */
[----:B------:R-:W-:Y:S02]  /*c7d0*/  ISETP.GT.U32.AND P6, PT, R7, R223, PT ;  /* 0x000000df0700720c */ /* 0x000fe40003fc4070 */
        /* <DEDUP_REMOVED lines=10> */
[----:B------:R-:W-:-:S04]  /*c880*/  IABS R7, c[0x0][0x17c] ;  /* 0x00005f0000077a13 */ /* 0x000fc80000000000 */
[----:B------:R-:W-:Y:S02]  /*c890*/  @!P2 IADD3 R222, R222, -R7, RZ ;  /* 0x80000007dedea210 */ /* 0x000fe40007ffe0ff */
[----:B------:R-:W4:Y:S01]  /*c8a0*/  LDL R7, [R1+0x2c28] ;  /* 0x002c280001077983 */ /* 0x000f220000100800 */
[----:B------:R-:W-:Y:S01]  /*c8b0*/  @!P5 IADD3 R213, -R213, RZ, RZ ;  /* 0x000000ffd5d5d210 */ /* 0x000fe20007ffe1ff */
[----:B------:R-:W-:-:S03]  /*c8c0*/  @!P0 IMAD.MOV R31, RZ, RZ, -R31 ;  /* 0x000000ffff1f8224 */ /* 0x000fc600078e0a1f */
[----:B------:R-:W-:Y:S01]  /*c8d0*/  @!P1 IMAD.MOV R215, RZ, RZ, -R215 ;  /* 0x000000ffffd79224 */ /* 0x000fe200078e0ad7 */
[----:B----4-:R-:W-:Y:S02]  /*c8e0*/  ISETP.GE.AND P2, PT, R7, RZ, PT ;  /* 0x000000ff0700720c */ /* 0x010fe40003f46270 */
[----:B------:R-:W-:-:S05]  /*c8f0*/  IABS R7, c[0x0][0x17c] ;  /* 0x00005f0000077a13 */ /* 0x000fca0000000000 */
[--C-:B------:R-:W-:Y:S01]  /*c900*/  @!P3 IMAD.IADD R33, R33, 0x1, -R7.reuse ;  /* 0x000000012121b824 */ /* 0x100fe200078e0a07 */
[----:B---3--:R-:W-:Y:S01]  /*c910*/  ISETP.GE.AND P3, PT, R250, RZ, PT ;  /* 0x000000fffa00720c */ /* 0x008fe20003f66270 */
[----:B------:R-:W-:Y:S01]  /*c920*/  @!P4 IMAD.IADD R221, R221, 0x1, -R7 ;  /* 0x00000001ddddc824 */ /* 0x000fe200078e0a07 */
[----:B--2---:R-:W-:Y:S02]  /*c930*/  ISETP.GE.AND P4, PT, R251, RZ, PT ;  /* 0x000000fffb00720c */ /* 0x004fe40003f86270 */
[----:B------:R-:W2:Y:S01]  /*c940*/  LDL R251, [R1+0x2be0] ;  /* 0x002be00001fb7983 */ /* 0x000ea20000100800 */
[----:B------:R-:W-:-:S03]  /*c950*/  IADD3 R250, R227, 0xfe, RZ ;  /* 0x000000fee3fa7810 */ /* 0x000fc60007ffe0ff */
[----:B------:R-:W3:Y:S01]  /*c960*/  LDL.LU R227, [R1+0x3228] ;  /* 0x0032280001e37983 */ /* 0x000ee20000300800 */
[----:B------:R-:W-:Y:S01]  /*c970*/  @!P6 IMAD.IADD R223, R223, 0x1, -R7 ;  /* 0x00000001dfdfe824 */ /* 0x000fe200078e0a07 */
[C---:B------:R-:W-:Y:S01]  /*c980*/  ISETP.GT.U32.AND P5, PT, R7.reuse, R219, PT ;  /* 0x000000db0700720c */ /* 0x040fe20003fa4070 */
[----:B------:R-:W-:Y:S01]  /*c990*/  @!P2 IMAD.MOV R216, RZ, RZ, -R216 ;  /* 0x000000ffffd8a224 */ /* 0x000fe200078e0ad8 */
[C---:B------:R-:W-:Y:S02]  /*c9a0*/  ISETP.GT.U32.AND P0, PT, R7.reuse, R220, PT ;  /* 0x000000dc0700720c */ /* 0x040fe40003f04070 */
[C---:B------:R-:W-:Y:S02]  /*c9b0*/  ISETP.GT.U32.AND P1, PT, R7.reuse, R222, PT ;  /* 0x000000de0700720c */ /* 0x040fe40003f24070 */
[----:B------:R-:W-:Y:S02]  /*c9c0*/  ISETP.GT.U32.AND P2, PT, R7, R33, PT ;  /* 0x000000210700720c */ /* 0x000fe40003f44070 */
[----:B------:R-:W-:-:S02]  /*c9d0*/  @!P3 IADD3 R218, -R218, RZ, RZ ;  /* 0x000000ffdadab210 */ /* 0x000fc40007ffe1ff */
[C---:B------:R-:W-:Y:S02]  /*c9e0*/  ISETP.GT.U32.AND P6, PT, R7.reuse, R221, PT ;  /* 0x000000dd0700720c */ /* 0x040fe40003fc4070 */
[C---:B------:R-:W-:Y:S01]  /*c9f0*/  ISETP.GT.U32.AND P3, PT, R7.reuse, R223, PT ;  /* 0x000000df0700720c */ /* 0x040fe20003f64070 */
[----:B------:R-:W-:Y:S01]  /*ca00*/  @!P4 IMAD.MOV R217, RZ, RZ, -R217 ;  /* 0x000000ffffd9c224 */ /* 0x000fe200078e0ad9 */
[----:B------:R-:W-:Y:S01]  /*ca10*/  ISETP.GT.U32.AND P4, PT, R7, R224, PT ;  /* 0x000000e00700720c */ /* 0x000fe20003f84070 */
[--C-:B------:R-:W-:Y:S01]  /*ca20*/  @!P5 IMAD.IADD R219, R219, 0x1, -R7.reuse ;  /* 0x00000001dbdbd824 */ /* 0x100fe200078e0a07 */
[----:B------:R1:W-:Y:S01]  /*ca30*/  STL [R1+0x2a74], R250 ;  /* 0x002a74fa01007387 */ /* 0x0003e20000100800 */
[--C-:B------:R-:W-:Y:S01]  /*ca40*/  @!P0 IMAD.IADD R220, R220, 0x1, -R7.reuse ;  /* 0x00000001dcdc8824 */ /* 0x100fe200078e0a07 */
[----:B------:R-:W-:Y:S01]  /*ca50*/  @!P1 IADD3 R222, R222, -R7, RZ ;  /* 0x80000007dede9210 */ /* 0x000fe20007ffe0ff */
[----:B------:R-:W-:Y:S01]  /*ca60*/  @!P2 IMAD.IADD R33, R33, 0x1, -R7 ;  /* 0x000000012121a824 */ /* 0x000fe200078e0a07 */
[----:B------:R-:W-:-:S02]  /*ca70*/  ISETP.GT.U32.AND P5, PT, R7, R248, PT ;  /* 0x000000f80700720c */ /* 0x000fc40003fa4070 */
[----:B------:R-:W-:Y:S01]  /*ca80*/  ISETP.GT.U32.AND P0, PT, R7, R226, PT ;  /* 0x000000e20700720c */ /* 0x000fe20003f04070 */
[--C-:B------:R-:W-:Y:S01]  /*ca90*/  @!P6 IMAD.IADD R221, R221, 0x1, -R7.reuse ;  /* 0x00000001dddde824 */ /* 0x100fe200078e0a07 */
[----:B------:R-:W-:Y:S01]  /*caa0*/  ISETP.GT.U32.AND P1, PT, R7, R225, PT ;  /* 0x000000e10700720c */ /* 0x000fe20003f24070 */
[----:B------:R-:W-:Y:S01]  /*cab0*/  @!P3 IMAD.IADD R223, R223, 0x1, -R7 ;  /* 0x00000001dfdfb824 */ /* 0x000fe200078e0a07 */
[C---:B------:R-:W-:Y:S02]  /*cac0*/  ISETP.GT.U32.AND P6, PT, R7.reuse, R228, PT ;  /* 0x000000e40700720c */ /* 0x040fe40003fc4070 */
[----:B---3--:R-:W-:Y:S02]  /*cad0*/  ISETP.GT.U32.AND P2, PT, R7, R227, PT ;  /* 0x000000e30700720c */ /* 0x008fe40003f44070 */
[----:B------:R-:W3:Y:S02]  /*cae0*/  LDL R7, [R1+0x2c08] ;  /* 0x002c080001077983 */ /* 0x000ee40000100800 */
[----:B---3--:R-:W-:-:S02]  /*caf0*/  ISETP.GE.AND P3, PT, R7, RZ, PT ;  /* 0x000000ff0700720c */ /* 0x008fc40003f66270 */
[----:B------:R-:W-:-:S04]  /*cb00*/  IABS R7, c[0x0][0x17c] ;  /* 0x00005f0000077a13 */ /* 0x000fc80000000000 */
[----:B------:R-:W-:Y:S02]  /*cb10*/  @!P4 IADD3 R224, R224, -R7, RZ ;  /* 0x80000007e0e0c210 */ /* 0x000fe40007ffe0ff */
[----:B------:R-:W3:Y:S02]  /*cb20*/  LDL R7, [R1+0x2c04] ;  /* 0x002c040001077983 */ /* 0x000ee40000100800 */
[----:B---3--:R-:W-:Y:S02]  /*cb30*/  ISETP.GE.AND P4, PT, R7, RZ, PT ;  /* 0x000000ff0700720c */ /* 0x008fe40003f86270 */
[----:B------:R-:W-:-:S05]  /*cb40*/  IABS R7, c[0x0][0x17c] ;  /* 0x00005f0000077a13 */ /* 0x000fca0000000000 */
[----:B------:R-:W-:Y:S02]  /*cb50*/  @!P5 IMAD.IADD R248, R248, 0x1, -R7 ;  /* 0x00000001f8f8d824 */ /* 0x000fe400078e0a07 */
        /* <DEDUP_REMOVED lines=8> */
[----:B------:R-:W3:Y:S01]  /*cbe0*/  LDL R7, [R1+0x2bec] ;  /* 0x002bec0001077983 */ /* 0x000ee20000100800 */
[----:B------:R-:W-:Y:S01]  /*cbf0*/  @!P3 IMAD.MOV R219, RZ, RZ, -R219 ;  /* 0x000000ffffdbb224 */ /* 0x000fe200078e0adb */
[----:B------:R-:W-:Y:S01]  /*cc00*/  @!P5 IADD3 R222, -R222, RZ, RZ ;  /* 0x000000ffdeded210 */ /* 0x000fe20007ffe1ff */
[----:B------:R-:W-:Y:S02]  /*cc10*/  @!P4 IMAD.MOV R220, RZ, RZ, -R220 ;  /* 0x000000ffffdcc224 */ /* 0x000fe400078e0adc */
[----:B------:R-:W-:Y:S01]  /*cc20*/  @!P0 IMAD.MOV R33, RZ, RZ, -R33 ;  /* 0x000000ffff218224 */ /* 0x000fe200078e0a21 */
[----:B---3--:R-:W-:Y:S02]  /*cc30*/  ISETP.GE.AND P1, PT, R7, RZ, PT ;  /* 0x000000ff0700720c */ /* 0x008fe40003f26270 */
[----:B------:R-:W-:-:S04]  /*cc40*/  IABS R7, c[0x0][0x17c] ;  /* 0x00005f0000077a13 */ /* 0x000fc80000000000 */
[----:B------:R-:W-:Y:S02]  /*cc50*/  @!P2 IADD3 R227, R227, -R7, RZ ;  /* 0x80000007e3e3a210 */ /* 0x000fe40007ffe0ff */
[----:B--2---:R-:W-:Y:S02]  /*cc60*/  ISETP.GE.AND P2, PT, R251, RZ, PT ;  /* 0x000000fffb00720c */ /* 0x004fe40003f46270 */
[C---:B------:R-:W-:Y:S01]  /*cc70*/  ISETP.GT.U32.AND P3, PT, R7.reuse, R224, PT ;  /* 0x000000e00700720c */ /* 0x040fe20003f64070 */
[----:B------:R-:W-:Y:S01]  /*cc80*/  @!P6 IMAD.IADD R228, R228, 0x1, -R7 ;  /* 0x00000001e4e4e824 */ /* 0x000fe200078e0a07 */
[C---:B------:R-:W-:Y:S01]  /*cc90*/  ISETP.GT.U32.AND P4, PT, R7.reuse, R248, PT ;  /* 0x000000f80700720c */ /* 0x040fe20003f84070 */
[----:B------:R-:W-:Y:S01]  /*cca0*/  @!P1 IMAD.MOV R221, RZ, RZ, -R221 ;  /* 0x000000ffffdd9224 */ /* 0x000fe200078e0add */
[C---:B------:R-:W-:Y:S01]  /*ccb0*/  ISETP.GT.U32.AND P5, PT, R7.reuse, R226, PT ;  /* 0x000000e20700720c */ /* 0x040fe20003fa4070 */
[----:B------:R-:W2:Y:S01]  /*ccc0*/  LDL R251, [R1+0x2bb4] ;  /* 0x002bb40001fb7983 */ /* 0x000ea20000100800 */
[----:B------:R-:W-:-:S02]  /*ccd0*/  ISETP.GT.U32.AND P0, PT, R7, R225, PT ;  /* 0x000000e10700720c */ /* 0x000fc40003f04070 */
[C---:B------:R-:W-:Y:S02]  /*cce0*/  ISETP.GT.U32.AND P6, PT, R7.reuse, R227, PT ;  /* 0x000000e30700720c */ /* 0x040fe40003fc4070 */
[C---:B------:R-:W-:Y:S01]  /*ccf0*/  ISETP.GT.U32.AND P1, PT, R7.reuse, R228, PT ;  /* 0x000000e40700720c */ /* 0x040fe20003f24070 */
[----:B------:R-:W-:Y:S01]  /*cd00*/  @!P2 IMAD.MOV R223, RZ, RZ, -R223 ;  /* 0x000000ffffdfa224 */ /* 0x000fe200078e0adf */
[----:B------:R-:W-:Y:S02]  /*cd10*/  ISETP.GT.U32.AND P2, PT, R7, R9, PT ;  /* 0x000000090700720c */ /* 0x000fe40003f44070 */
[----:B------:R-:W-:Y:S02]  /*cd20*/  @!P3 IADD3 R224, R224, -R7, RZ ;  /* 0x80000007e0e0b210 */ /* 0x000fe40007ffe0ff */
[----:B------:R-:W3:Y:S02]  /*cd30*/  LDL R7, [R1+0x2bdc] ;  /* 0x002bdc0001077983 */ /* 0x000ee40000100800 */
[----:B---3--:R-:W-:-:S02]  /*cd40*/  ISETP.GE.AND P3, PT, R7, RZ, PT ;  /* 0x000000ff0700720c */ /* 0x008fc40003f66270 */
[----:B------:R-:W-:-:S04]  /*cd50*/  IABS R7, c[0x0][0x17c] ;  /* 0x00005f0000077a13 */ /* 0x000fc80000000000 */
[----:B------:R-:W-:Y:S01]  /*cd60*/  @!P6 IADD3 R227, R227, -R7, RZ ;  /* 0x80000007e3e3e210 */ /* 0x000fe20007ffe0ff */
[--C-:B------:R-:W-:Y:S01]  /*cd70*/  @!P4 IMAD.IADD R248, R248, 0x1, -R7.reuse ;  /* 0x00000001f8f8c824 */ /* 0x100fe200078e0a07 */
[C---:B------:R-:W-:Y:S01]  /*cd80*/  ISETP.GT.U32.AND P4, PT, R7.reuse, R5, PT ;  /* 0x000000050700720c */ /* 0x040fe20003f84070 */
[--C-:B------:R-:W-:Y:S01]  /*cd90*/  @!P5 IMAD.IADD R226, R226, 0x1, -R7.reuse ;  /* 0x00000001e2e2d824 */ /* 0x100fe200078e0a07 */
[----:B------:R-:W-:Y:S01]  /*cda0*/  ISETP.GT.U32.AND P5, PT, R7, R4, PT ;  /* 0x000000040700720c */ /* 0x000fe20003fa4070 */
[--C-:B------:R-:W-:Y:S01]  /*cdb0*/  @!P0 IMAD.IADD R225, R225, 0x1, -R7.reuse ;  /* 0x00000001e1e18824 */ /* 0x100fe200078e0a07 */
[C---:B------:R-:W-:Y:S01]  /*cdc0*/  ISETP.GT.U32.AND P0, PT, R7.reuse, R3, PT ;  /* 0x000000030700720c */ /* 0x040fe20003f04070 */
[----:B------:R-:W-:Y:S01]  /*cdd0*/  @!P1 IMAD.IADD R228, R228, 0x1, -R7 ;  /* 0x00000001e4e49824 */ /* 0x000fe200078e0a07 */
[----:B------:R-:W-:Y:S02]  /*cde0*/  ISETP.GT.U32.AND P6, PT, R7, R2, PT ;  /* 0x000000020700720c */ /* 0x000fe40003fc4070 */
[----:B------:R-:W3:Y:S02]  /*cdf0*/  LDL R7, [R1+0x2bd8] ;  /* 0x002bd80001077983 */ /* 0x000ee40000100800 */
[----:B---3--:R-:W-:-:S02]  /*ce00*/  ISETP.GE.AND P1, PT, R7, RZ, PT ;  /* 0x000000ff0700720c */ /* 0x008fc40003f26270 */
[----:B------:R-:W-:-:S05]  /*ce10*/  IABS R7, c[0x0][0x17c] ;  /* 0x00005f0000077a13 */ /* 0x000fca0000000000 */
[--C-:B------:R-:W-:Y:S01]  /*ce20*/  @!P2 IMAD.IADD R9, R9, 0x1, -R7.reuse ;  /* 0x000000010909a824 */ /* 0x100fe200078e0a07 */
[----:B------:R-:W-:Y:S01]  /*ce30*/  ISETP.GT.U32.AND P2, PT, R7, R0, PT ;  /* 0x000000000700720c */ /* 0x000fe20003f44070 */
[----:B------:R-:W-:Y:S02]  /*ce40*/  @!P4 IMAD.IADD R5, R5, 0x1, -R7 ;  /* 0x000000010505c824 */ /* 0x000fe400078e0a07 */
[----:B------:R-:W3:Y:S02]  /*ce50*/  LDL R7, [R1+0x2bd4] ;  /* 0x002bd40001077983 */ /* 0x000ee40000100800 */
[----:B---3--:R-:W-:Y:S02]  /*ce60*/  ISETP.GE.AND P4, PT, R7, RZ, PT ;  /* 0x000000ff0700720c */ /* 0x008fe40003f86270 */
[----:B------:R-:W-:-:S04]  /*ce70*/  IABS R7, c[0x0][0x17c] ;  /* 0x00005f0000077a13 */ /* 0x000fc80000000000 */
[----:B------:R-:W-:Y:S02]  /*ce80*/  @!P5 IADD3 R4, R4, -R7, RZ ;  /* 0x800000070404d210 */ /* 0x000fe40007ffe0ff */
[----:B------:R-:W3:Y:S02]  /*ce90*/  LDL R7, [R1+0x2bc4] ;  /* 0x002bc40001077983 */ /* 0x000ee40000100800 */
[----:B---3--:R-:W-:Y:S02]  /*cea0*/  ISETP.GE.AND P5, PT, R7, RZ, PT ;  /* 0x000000ff0700720c */ /* 0x008fe40003fa6270 */
[----:B------:R-:W-:-:S05]  /*ceb0*/  IABS R7, c[0x0][0x17c] ;  /* 0x00005f0000077a13 */ /* 0x000fca0000000000 */
[----:B------:R-:W-:Y:S02]  /*cec0*/  @!P0 IMAD.IADD R3, R3, 0x1, -R7 ;  /* 0x0000000103038824 */ /* 0x000fe400078e0a07 */
[----:B------:R-:W3:Y:S01]  /*ced0*/  LDL R7, [R1+0x2bb8] ;  /* 0x002bb80001077983 */ /* 0x000ee20000100800 */
[----:B------:R-:W-:Y:S02]  /*cee0*/  @!P3 IMAD.MOV R224, RZ, RZ, -R224 ;  /* 0x000000ffffe0b224 */ /* 0x000fe400078e0ae0 */
[----:B------:R-:W-:Y:S01]  /*cef0*/  @!P1 IMAD.MOV R248, RZ, RZ, -R248 ;  /* 0x000000fffff89224 */ /* 0x000fe200078e0af8 */
[----:B------:R-:W-:Y:S01]  /*cf00*/  @!P5 IADD3 R225, -R225, RZ, RZ ;  /* 0x000000ffe1e1d210 */ /* 0x000fe20007ffe1ff */
[----:B------:R-:W-:Y:S01]  /*cf10*/  @!P4 IMAD.MOV R226, RZ, RZ, -R226 ;  /* 0x000000ffffe2c224 */ /* 0x000fe200078e0ae2 */
[----:B-1----:R-:W-:-:S05]  /*cf20*/  IABS R250, R250 ;  /* 0x000000fa00fa7213 */ /* 0x002fca0000000000 */
[----:B------:R-:W-:-:S04]  /*cf30*/  IMAD.HI.U32 R249, R249, R250, RZ ;  /* 0x000000faf9f97227 */ /* 0x000fc800078e00ff */
[----:B------:R-:W-:Y:S01]  /*cf40*/  IMAD.MOV R249, RZ, RZ, -R249 ;  /* 0x000000fffff97224 */ /* 0x000fe200078e0af9 */
[----:B---3--:R-:W-:Y:S02]  /*cf50*/  ISETP.GE.AND P0, PT, R7, RZ, PT ;  /* 0x000000ff0700720c */ /* 0x008fe40003f06270 */
[----:B------:R-:W-:-:S05]  /*cf60*/  IABS R7, c[0x0][0x17c] ;  /* 0x00005f0000077a13 */ /* 0x000fca0000000000 */
[----:B------:R-:W-:Y:S01]  /*cf70*/  @!P6 IMAD.IADD R2, R2, 0x1, -R7 ;  /* 0x000000010202e824 */ /* 0x000fe200078e0a07 */
[----:B------:R-:W-:Y:S02]  /*cf80*/  @!P2 IADD3 R0, R0, -R7, RZ ;  /* 0x800000070000a210 */ /* 0x000fe40007ffe0ff */
        /* <DEDUP_REMOVED lines=12> */
[----:B------:R-:W-:Y:S01]  /*d050*/  ISETP.GT.U32.AND P6, PT, R7, R6, PT ;  /* 0x000000060700720c */ /* 0x000fe20003fc4070 */
[--C-:B------:R-:W-:Y:S01]  /*d060*/  @!P2 IMAD.IADD R9, R9, 0x1, -R7.reuse ;  /* 0x000000010909a824 */ /* 0x100fe200078e0a07 */
        /* <DEDUP_REMOVED lines=8> */
[----:B------:R-:W-:Y:S02]  /*d0f0*/  ISETP.GT.U32.AND P0, PT, R7, R232, PT ;  /* 0x000000e80700720c */ /* 0x000fe40003f04070 */
[----:B------:R-:W-:Y:S02]  /*d100*/  @!P5 IADD3 R0, R0, -R7, RZ ;  /* 0x800000070000d210 */ /* 0x000fe40007ffe0ff */
        /* <DEDUP_REMOVED lines=13> */
[----:B------:R-:W-:-:S03]  /*d1e0*/  @!P5 IMAD.MOV R9, RZ, RZ, -R9 ;  /* 0x000000ffff09d224 */ /* 0x000fc600078e0a09 */
[----:B------:R-:W-:Y:S01]  /*d1f0*/  @!P2 IMAD.MOV R4, RZ, RZ, -R4 ;  /* 0x000000ffff04a224 */ /* 0x000fe200078e0a04 */
[----:B------:R-:W-:Y:S02]  /*d200*/  @!P6 IADD3 R5, -R5, RZ, RZ ;  /* 0x000000ff0505e210 */ /* 0x000fe40007ffe1ff */
[----:B----4-:R-:W-:Y:S02]  /*d210*/  ISETP.GE.AND P1, PT, R7, RZ, PT ;  /* 0x000000ff0700720c */ /* 0x010fe40003f26270 */
[----:B------:R-:W-:-:S04]  /*d220*/  IABS R7, c[0x0][0x17c] ;  /* 0x00005f0000077a13 */ /* 0x000fc80000000000 */
[----:B------:R-:W-:Y:S02]  /*d230*/  @!P3 IADD3 R231, R231, -R7, RZ ;  /* 0x80000007e7e7b210 */ /* 0x000fe40007ffe0ff */
[----:B--2---:R-:W-:Y:S01]  /*d240*/  ISETP.GE.AND P3, PT, R250, RZ, PT ;  /* 0x000000fffa00720c */ /* 0x004fe20003f66270 */
[--C-:B------:R-:W-:Y:S01]  /*d250*/  @!P4 IMAD.IADD R233, R233, 0x1, -R7.reuse ;  /* 0x00000001e9e9c824 */ /* 0x100fe200078e0a07 */
[----:B---3--:R-:W-:Y:S01]  /*d260*/  ISETP.GE.AND P4, PT, R251, RZ, PT ;  /* 0x000000fffb00720c */ /* 0x008fe20003f86270 */
[----:B------:R-:W-:Y:S01]  /*d270*/  @!P0 IMAD.IADD R232, R232, 0x1, -R7 ;  /* 0x00000001e8e88824 */ /* 0x000fe200078e0a07 */
[C---:B------:R-:W-:Y:S01]  /*d280*/  ISETP.GT.U32.AND P0, PT, R7.reuse, R6, PT ;  /* 0x000000060700720c */ /* 0x040fe20003f04070 */
[----:B------:R-:W-:Y:S01]  /*d290*/  @!P1 IMAD.MOV R3, RZ, RZ, -R3 ;  /* 0x000000ffff039224 */ /* 0x000fe200078e0a03 */
[C---:B------:R-:W-:Y:S01]  /*d2a0*/  ISETP.GT.U32.AND P5, PT, R7.reuse, R230, PT ;  /* 0x000000e60700720c */ /* 0x040fe20003fa4070 */
[----:B------:R-:W2:Y:S01]  /*d2b0*/  LDL R250, [R1+0x2b6c] ;  /* 0x002b6c0001fa7983 */ /* 0x000ea20000100800 */
[----:B------:R-:W-:-:S02]  /*d2c0*/  ISETP.GT.U32.AND P2, PT, R7, R35, PT ;  /* 0x000000230700720c */ /* 0x000fc40003f44070 */
[----:B------:R-:W-:-:S03]  /*d2d0*/  ISETP.GT.U32.AND P1, PT, R7, R231, PT ;  /* 0x000000e70700720c */ /* 0x000fc60003f24070 */
[----:B------:R-:W-:Y:S01]  /*d2e0*/  @!P3 IMAD.MOV R2, RZ, RZ, -R2 ;  /* 0x000000ffff02b224 */ /* 0x000fe200078e0a02 */
[C---:B------:R-:W-:Y:S01]  /*d2f0*/  ISETP.GT.U32.AND P3, PT, R7.reuse, R233, PT ;  /* 0x000000e90700720c */ /* 0x040fe20003f64070 */
[----:B------:R-:W-:Y:S01]  /*d300*/  @!P4 IMAD.MOV R0, RZ, RZ, -R0 ;  /* 0x000000ffff00c224 */ /* 0x000fe200078e0a00 */
[C---:B------:R-:W-:Y:S01]  /*d310*/  ISETP.GT.U32.AND P6, PT, R7.reuse, R232, PT ;  /* 0x000000e80700720c */ /* 0x040fe20003fc4070 */
[--C-:B------:R-:W-:Y:S01]  /*d320*/  @!P0 IMAD.IADD R6, R6, 0x1, -R7.reuse ;  /* 0x0000000106068824 */ /* 0x100fe200078e0a07 */
[C---:B------:R-:W-:Y:S01]  /*d330*/  ISETP.GT.U32.AND P4, PT, R7.reuse, R234, PT ;  /* 0x000000ea0700720c */ /* 0x040fe20003f84070 */
[--C-:B------:R-:W-:Y:S01]  /*d340*/  @!P5 IMAD.IADD R230, R230, 0x1, -R7.reuse ;  /* 0x00000001e6e6d824 */ /* 0x100fe200078e0a07 */
[----:B------:R-:W-:Y:S02]  /*d350*/  ISETP.GT.U32.AND P0, PT, R7, R235, PT ;  /* 0x000000eb0700720c */ /* 0x000fe40003f04070 */
[----:B------:R-:W-:Y:S01]  /*d360*/  @!P2 IADD3 R35, R35, -R7, RZ ;  /* 0x800000072323a210 */ /* 0x000fe20007ffe0ff */
[----:B------:R-:W-:Y:S01]  /*d370*/  @!P1 IMAD.IADD R231, R231, 0x1, -R7 ;  /* 0x00000001e7e79824 */ /* 0x000fe200078e0a07 */
[----:B------:R-:W-:-:S02]  /*d380*/  ISETP.GT.U32.AND P5, PT, R7, R237, PT ;  /* 0x000000ed0700720c */ /* 0x000fc40003fa4070 */
[----:B------:R-:W-:Y:S01]  /*d390*/  ISETP.GT.U32.AND P2, PT, R7, R236, PT ;  /* 0x000000ec0700720c */ /* 0x000fe20003f44070 */
[----:B------:R-:W-:Y:S01]  /*d3a0*/  @!P3 IMAD.IADD R233, R233, 0x1, -R7 ;  /* 0x00000001e9e9b824 */ /* 0x000fe200078e0a07 */
[----:B------:R-:W-:Y:S02]  /*d3b0*/  ISETP.GT.U32.AND P1, PT, R7, R34, PT ;  /* 0x000000220700720c */ /* 0x000fe40003f24070 */
[----:B------:R-:W3:Y:S02]  /*d3c0*/  LDL R7, [R1+0x2b84] ;  /* 0x002b840001077983 */ /* 0x000ee40000100800 */
[----:B---3--:R-:W-:Y:S02]  /*d3d0*/  ISETP.GE.AND P3, PT, R7, RZ, PT ;  /* 0x000000ff0700720c */ /* 0x008fe40003f66270 */
[----:B------:R-:W-:-:S05]  /*d3e0*/  IABS R7, c[0x0][0x17c] ;  /* 0x00005f0000077a13 */ /* 0x000fca0000000000 */
        /* <DEDUP_REMOVED lines=8> */
[--C-:B------:R-:W-:Y:S02]  /*d470*/  @!P0 IMAD.IADD R235, R235, 0x1, -R7.reuse ;  /* 0x00000001ebeb8824 */ /* 0x100fe400078e0a07 */
[----:B------:R-:W-:Y:S02]  /*d480*/  @!P5 IMAD.IADD R237, R237, 0x1, -R7 ;  /* 0x00000001ededd824 */ /* 0x000fe400078e0a07 */
[----:B------:R-:W3:Y:S02]  /*d490*/  LDL R7, [R1+0x2b60] ;  /* 0x002b600001077983 */ /* 0x000ee40000100800 */
[----:B---3--:R-:W-:Y:S02]  /*d4a0*/  ISETP.GE.AND P5, PT, R7, RZ, PT ;  /* 0x000000ff0700720c */ /* 0x008fe40003fa6270 */
[----:B------:R-:W-:-:S05]  /*d4b0*/  IABS R7, c[0x0][0x17c] ;  /* 0x00005f0000077a13 */ /* 0x000fca0000000000 */
[----:B------:R-:W-:Y:S02]  /*d4c0*/  @!P2 IMAD.IADD R236, R236, 0x1, -R7 ;  /* 0x00000001ececa824 */ /* 0x000fe400078e0a07 */
[----:B------:R-:W3:Y:S01]  /*d4d0*/  LDL R7, [R1+0x2b5c] ;  /* 0x002b5c0001077983 */ /* 0x000ee20000100800 */
[----:B--2---:R-:W-:Y:S01]  /*d4e0*/  ISETP.GE.AND P0, PT, R250, RZ, PT ;  /* 0x000000fffa00720c */ /* 0x004fe20003f06270 */
[----:B------:R-:W-:Y:S02]  /*d4f0*/  @!P3 IMAD.MOV R6, RZ, RZ, -R6 ;  /* 0x000000ffff06b224 */ /* 0x000fe400078e0a06 */
[----:B------:R-:W-:Y:S01]  /*d500*/  @!P6 IMAD.MOV R230, RZ, RZ, -R230 ;  /* 0x000000ffffe6e224 */ /* 0x000fe200078e0ae6 */
[----:B------:R-:W2:Y:S01]  /*d510*/  LDL R250, [R1+0x2b34] ;  /* 0x002b340001fa7983 */ /* 0x000ea20000100800 */
[----:B------:R-:W-:Y:S02]  /*d520*/  @!P4 IMAD.MOV R35, RZ, RZ, -R35 ;  /* 0x000000ffff23c224 */ /* 0x000fe400078e0a23 */
[----:B------:R-:W-:-:S06]  /*d530*/  @!P5 IMAD.MOV R233, RZ, RZ, -R233 ;  /* 0x000000ffffe9d224 */ /* 0x000fcc00078e0ae9 */
[----:B------:R-:W-:Y:S02]  /*d540*/  @!P0 IADD3 R231, -R231, RZ, RZ ;  /* 0x000000ffe7e78210 */ /* 0x000fe40007ffe1ff */
[----:B---3--:R-:W-:Y:S02]  /*d550*/  ISETP.GE.AND P2, PT, R7, RZ, PT ;  /* 0x000000ff0700720c */ /* 0x008fe40003f46270 */
[----:B------:R-:W-:-:S04]  /*d560*/  IABS R7, c[0x0][0x17c] ;  /* 0x00005f0000077a13 */ /* 0x000fc80000000000 */
[----:B------:R-:W-:Y:S02]  /*d570*/  @!P1 IADD3 R34, R34, -R7, RZ ;  /* 0x8000000722229210 */ /* 0x000fe40007ffe0ff */
[C---:B------:R-:W-:Y:S02]  /*d580*/  ISETP.GT.U32.AND P1, PT, R7.reuse, R234, PT ;  /* 0x000000ea0700720c */ /* 0x040fe40003f24070 */
[C---:B------:R-:W-:Y:S02]  /*d590*/  ISETP.GT.U32.AND P3, PT, R7.reuse, R235, PT ;  /* 0x000000eb0700720c */ /* 0x040fe40003f64070 */
[C---:B------:R-:W-:Y:S01]  /*d5a0*/  ISETP.GT.U32.AND P4, PT, R7.reuse, R237, PT ;  /* 0x000000ed0700720c */ /* 0x040fe20003f84070 */
[----:B------:R-:W-:Y:S01]  /*d5b0*/  @!P2 IMAD.MOV R232, RZ, RZ, -R232 ;  /* 0x000000ffffe8a224 */ /* 0x000fe200078e0ae8 */
[C---:B------:R-:W-:Y:S02]  /*d5c0*/  ISETP.GT.U32.AND P6, PT, R7.reuse, R236, PT ;  /* 0x000000ec0700720c */ /* 0x040fe40003fc4070 */
[----:B------:R-:W-:-:S02]  /*d5d0*/  ISETP.GT.U32.AND P0, PT, R7, R34, PT ;  /* 0x000000220700720c */ /* 0x000fc40003f04070 */
[C---:B------:R-:W-:Y:S02]  /*d5e0*/  ISETP.GT.U32.AND P5, PT, R7.reuse, R238, PT ;  /* 0x000000ee0700720c */ /* 0x040fe40003fa4070 */
        /* <DEDUP_REMOVED lines=11> */
[----:B------:R-:W-:-:S03]  /*d6a0*/  @!P1 IMAD.MOV R234, RZ, RZ, -R234 ;  /* 0x000000ffffea9224 */ /* 0x000fc600078e0aea */
[----:B------:R-:W-:Y:S01]  /*d6b0*/  @!P3 IMAD.MOV R235, RZ, RZ, -R235 ;  /* 0x000000ffffebb224 */ /* 0x000fe200078e0aeb */
[----:B------:R-:W-:Y:S02]  /*d6c0*/  ISETP.GE.AND P3, PT, R40, RZ, PT ;  /* 0x000000ff2800720c */ /* 0x000fe40003f66270 */
[----:B---3--:R-:W-:Y:S02]  /*d6d0*/  ISETP.GE.AND P4, PT, R7, RZ, PT ;  /* 0x000000ff0700720c */ /* 0x008fe40003f86270 */
[----:B------:R-:W-:-:S05]  /*d6e0*/  IABS R7, c[0x0][0x17c] ;  /* 0x00005f0000077a13 */ /* 0x000fca0000000000 */
[--C-:B------:R-:W-:Y:S01]  /*d6f0*/  @!P0 IMAD.IADD R34, R34, 0x1, -R7.reuse ;  /* 0x0000000122228824 */ /* 0x100fe200078e0a07 */
[----:B------:R-:W-:Y:S01]  /*d700*/  ISETP.GT.U32.AND P0, PT, R7, R241, PT ;  /* 0x000000f10700720c */ /* 0x000fe20003f04070 */
[--C-:B------:R-:W-:Y:S01]  /*d710*/  @!P2 IMAD.IADD R243, R243, 0x1, -R7.reuse ;  /* 0x00000001f3f3a824 */ /* 0x100fe200078e0a07 */
[----:B------:R-:W-:Y:S02]  /*d720*/  @!P5 IADD3 R238, R238, -R7, RZ ;  /* 0x80000007eeeed210 */ /* 0x000fe40007ffe0ff */
[C---:B------:R-:W-:Y:S01]  /*d730*/  ISETP.GT.U32.AND P5, PT, R7.reuse, R240, PT ;  /* 0x000000f00700720c */ /* 0x040fe20003fa4070 */
[----:B------:R-:W-:Y:S01]  /*d740*/  @!P6 IMAD.IADD R236, R236, 0x1, -R7 ;  /* 0x00000001ecece824 */ /* 0x000fe200078e0a07 */
[----:B------:R-:W-:Y:S02]  /*d750*/  ISETP.GT.U32.AND P1, PT, R7, R238, PT ;  /* 0x000000ee0700720c */ /* 0x000fe40003f24070 */
[----:B------:R-:W-:Y:S02]  /*d760*/  @!P4 IADD3 R237, -R237, RZ, RZ ;  /* 0x000000ffededc210 */ /* 0x000fe40007ffe1ff */
[----:B--2---:R-:W-:-:S02]  /*d770*/  ISETP.GE.AND P6, PT, R250, RZ, PT ;  /* 0x000000fffa00720c */ /* 0x004fc40003fc6270 */
[----:B------:R-:W-:Y:S01]  /*d780*/  ISETP.GE.AND P2, PT, R41, RZ, PT ;  /* 0x000000ff2900720c */ /* 0x000fe20003f46270 */
[--C-:B------:R-:W-:Y:S01]  /*d790*/  @!P0 IMAD.IADD R241, R241, 0x1, -R7.reuse ;  /* 0x00000001f1f18824 */ /* 0x100fe200078e0a07 */
[C---:B------:R-:W-:Y:S01]  /*d7a0*/  ISETP.GT.U32.AND P4, PT, R7.reuse, R243, PT ;  /* 0x000000f30700720c */ /* 0x040fe20003f84070 */
[----:B------:R-:W2:Y:S01]  /*d7b0*/  LDL.LU R41, [R1+0x3224] ;  /* 0x0032240001297983 */ /* 0x000ea20000300800 */
[----:B------:R-:W-:Y:S01]  /*d7c0*/  ISETP.GT.U32.AND P0, PT, R7, R242, PT ;  /* 0x000000f20700720c */ /* 0x000fe20003f04070 */
[--C-:B------:R-:W-:Y:S02]  /*d7d0*/  @!P5 IMAD.IADD R240, R240, 0x1, -R7.reuse ;  /* 0x00000001f0f0d824 */ /* 0x100fe400078e0a07 */
[----:B------:R-:W-:Y:S01]  /*d7e0*/  @!P1 IADD3 R238, R238, -R7, RZ ;  /* 0x80000007eeee9210 */ /* 0x000fe20007ffe0ff */
[----:B------:R-:W3:Y:S01]  /*d7f0*/  LDL.LU R40, [R1+0x3220] ;  /* 0x0032200001287983 */ /* 0x000ee20000300800 */
[----:B------:R-:W-:Y:S02]  /*d800*/  ISETP.GE.AND P1, PT, R229, RZ, PT ;  /* 0x000000ffe500720c */ /* 0x000fe40003f26270 */
[----:B------:R-:W-:Y:S01]  /*d810*/  @!P6 IMAD.MOV R236, RZ, RZ, -R236 ;  /* 0x000000ffffece224 */ /* 0x000fe200078e0aec */
[C---:B------:R-:W-:Y:S01]  /*d820*/  ISETP.GT.U32.AND P6, PT, R7.reuse, R241, PT ;  /* 0x000000f10700720c */ /* 0x040fe20003fc4070 */
[----:B------:R-:W-:Y:S01]  /*d830*/  @!P2 IMAD.MOV R34, RZ, RZ, -R34 ;  /* 0x000000ffff22a224 */ /* 0x000fe200078e0a22 */
[----:B------:R-:W-:Y:S01]  /*d840*/  ISETP.GT.U32.AND P5, PT, R7, R240, PT ;  /* 0x000000f00700720c */ /* 0x000fe20003fa4070 */
[--C-:B------:R-:W-:Y:S01]  /*d850*/  @!P4 IMAD.IADD R243, R243, 0x1, -R7.reuse ;  /* 0x00000001f3f3c824 */ /* 0x100fe200078e0a07 */
[----:B------:R-:W4:Y:S01]  /*d860*/  LDL.LU R229, [R1+0x321c] ;  /* 0x00321c0001e57983 */ /* 0x000f220000300800 */
[C---:B------:R-:W-:Y:S01]  /*d870*/  ISETP.GT.U32.AND P2, PT, R7.reuse, R245, PT ;  /* 0x000000f50700720c */ /* 0x040fe20003f44070 */
[----:B------:R-:W-:Y:S01]  /*d880*/  @!P0 IMAD.IADD R242, R242, 0x1, -R7 ;  /* 0x00000001f2f28824 */ /* 0x000fe200078e0a07 */
[----:B------:R-:W-:-:S02]  /*d890*/  ISETP.GT.U32.AND P4, PT, R7, R244, PT ;  /* 0x000000f40700720c */ /* 0x000fc40003f84070 */
[----:B------:R-:W2:Y:S01]  /*d8a0*/  LDL R7, [R1+0x2af4] ;  /* 0x002af40001077983 */ /* 0x000ea20000100800 */
[----:B------:R-:W-:Y:S02]  /*d8b0*/  @!P3 IADD3 R238, -R238, RZ, RZ ;  /* 0x000000ffeeeeb210 */ /* 0x000fe40007ffe1ff */
[----:B--2---:R-:W-:Y:S02]  /*d8c0*/  ISETP.GE.AND P0, PT, R7, RZ, PT ;  /* 0x000000ff0700720c */ /* 0x004fe40003f06270 */
[----:B------:R-:W-:-:S04]  /*d8d0*/  IABS R7, c[0x0][0x17c] ;  /* 0x00005f0000077a13 */ /* 0x000fc80000000000 */
[----:B------:R-:W-:Y:S01]  /*d8e0*/  ISETP.GT.U32.AND P3, PT, R7, R242, PT ;  /* 0x000000f20700720c */ /* 0x000fe20003f64070 */
[----:B------:R-:W-:Y:S02]  /*d8f0*/  @!P6 IMAD.IADD R241, R241, 0x1, -R7 ;  /* 0x00000001f1f1e824 */ /* 0x000fe400078e0a07 */
[----:B------:R-:W2:Y:S02]  /*d900*/  LDL R7, [R1+0x2ae8] ;  /* 0x002ae80001077983 */ /* 0x000ea40000100800 */
[----:B--2---:R-:W-:Y:S02]  /*d910*/  ISETP.GE.AND P6, PT, R7, RZ, PT ;  /* 0x000000ff0700720c */ /* 0x004fe40003fc6270 */
[----:B------:R-:W-:-:S05]  /*d920*/  IABS R7, c[0x0][0x17c] ;  /* 0x00005f0000077a13 */ /* 0x000fca0000000000 */
[----:B------:R-:W-:Y:S02]  /*d930*/  @!P5 IMAD.IADD R240, R240, 0x1, -R7 ;  /* 0x00000001f0f0d824 */ /* 0x000fe400078e0a07 */
[----:B------:R-:W2:Y:S01]  /*d940*/  LDL R7, [R1+0x2ad0] ;  /* 0x002ad00001077983 */ /* 0x000ea20000100800 */
[----:B------:R-:W-:Y:S02]  /*d950*/  @!P1 IMAD.MOV R243, RZ, RZ, -R243 ;  /* 0x000000fffff39224 */ /* 0x000fe400078e0af3 */
[----:B------:R-:W-:Y:S01]  /*d960*/  @!P0 IMAD.MOV R241, RZ, RZ, -R241 ;  /* 0x000000fffff18224 */ /* 0x000fe200078e0af1 */
[----:B------:R-:W-:Y:S02]  /*d970*/  @!P6 IADD3 R240, -R240, RZ, RZ ;  /* 0x000000fff0f0e210 */ /* 0x000fe40007ffe1ff */
[----:B------:R-:W-:-:S04]  /*d980*/  MOV R251, c[0x0][0x180] ;  /* 0x0000600000fb7a02 */ /* 0x000fc80000000f00 */
[----:B------:R-:W-:Y:S02]  /*d990*/  IADD3 R250, R251, -0x1, RZ ;  /* 0xfffffffffbfa7810 */ /* 0x000fe40007ffe0ff */
[----:B--2---:R-:W-:Y:S02]  /*d9a0*/  ISETP.GE.AND P5, PT, R7, RZ, PT ;  /* 0x000000ff0700720c */ /* 0x004fe40003fa6270 */
[----:B------:R-:W-:-:S05]  /*d9b0*/  IABS R7, c[0x0][0x17c] ;  /* 0x00005f0000077a13 */ /* 0x000fca0000000000 */
[----:B------:R-:W-:Y:S01]  /*d9c0*/  @!P2 IMAD.IADD R245, R245, 0x1, -R7 ;  /* 0x00000001f5f5a824 */ /* 0x000fe200078e0a07 */
[----:B------:R-:W-:-:S04]  /*d9d0*/  ISETP.GT.U32.AND P2, PT, R7, R36, PT ;  /* 0x000000240700720c */ /* 0x000fc80003f44070 */
[C---:B------:R-:W-:Y:S02]  /*d9e0*/  ISETP.GT.U32.AND P1, PT, R7.reuse, R245, PT ;  /* 0x000000f50700720c */ /* 0x040fe40003f24070 */
[----:B------:R-:W-:Y:S02]  /*d9f0*/  @!P4 IADD3 R244, R244, -R7, RZ ;  /* 0x80000007f4f4c210 */ /* 0x000fe40007ffe0ff */
[----:B------:R-:W-:-:S05]  /*da00*/  ISETP.GT.U32.AND P0, PT, R7, R247, PT ;  /* 0x000000f70700720c */ /* 0x000fca0003f04070 */
[--C-:B------:R-:W-:Y:S01]  /*da10*/  @!P2 IMAD.IADD R36, R36, 0x1, -R7.reuse ;  /* 0x000000012424a824 */ /* 0x100fe200078e0a07 */
[C---:B------:R-:W-:Y:S02]  /*da20*/  ISETP.GT.U32.AND P4, PT, R7.reuse, R244, PT ;  /* 0x000000f40700720c */ /* 0x040fe40003f84070 */
[C---:B------:R-:W-:Y:S02]  /*da30*/  ISETP.GT.U32.AND P6, PT, R7.reuse, R239, PT ;  /* 0x000000ef0700720c */ /* 0x040fe40003fc4070 */
[----:B------:R-:W-:Y:S01]  /*da40*/  ISETP.GT.U32.AND P2, PT, R7, R36, PT ;  /* 0x000000240700720c */ /* 0x000fe20003f44070 */
[--C-:B------:R-:W-:Y:S01]  /*da50*/  @!P3 IMAD.IADD R242, R242, 0x1, -R7.reuse ;  /* 0x00000001f2f2b824 */ /* 0x100fe200078e0a07 */
[----:B------:R-:W-:Y:S01]  /*da60*/  ISETP.GE.AND P3, PT, R252, RZ, PT ;  /* 0x000000fffc00720c */ /* 0x000fe20003f66270 */
[--C-:B------:R-:W-:Y:S01]  /*da70*/  @!P1 IMAD.IADD R245, R245, 0x1, -R7.reuse ;  /* 0x00000001f5f59824 */ /* 0x100fe200078e0a07 */
[----:B------:R-:W-:Y:S01]  /*da80*/  ISETP.GT.U32.AND P1, PT, R7, R249, PT ;  /* 0x000000f90700720c */ /* 0x000fe20003f24070 */
[----:B------:R-:W-:Y:S01]  /*da90*/  @!P0 IMAD.IADD R247, R247, 0x1, -R7 ;  /* 0x00000001f7f78824 */ /* 0x000fe200078e0a07 */
[----:B------:R-:W-:Y:S01]  /*daa0*/  ISETP.GE.AND P0, PT, R38, RZ, PT ;  /* 0x000000ff2600720c */ /* 0x000fe20003f06270 */
[----:B------:R-:W-:Y:S01]  /*dab0*/  @!P5 IMAD.MOV R242, RZ, RZ, -R242 ;  /* 0x000000fffff2d224 */ /* 0x000fe200078e0af2 */
[----:B------:R-:W2:Y:S01]  /*dac0*/  LDL.LU R38, [R1+0x14] ;  /* 0x0000140001267983 */ /* 0x000ea20000300800 */
[----:B------:R-:W-:-:S02]  /*dad0*/  @!P4 IADD3 R244, R244, -R7, RZ ;  /* 0x80000007f4f4c210 */ /* 0x000fc40007ffe0ff */
[----:B------:R-:W-:Y:S01]  /*dae0*/  @!P6 IMAD.IADD R239, R239, 0x1, -R7 ;  /* 0x00000001efefe824 */ /* 0x000fe200078e0a07 */
[----:B------:R-:W-:Y:S02]  /*daf0*/  ISETP.GE.AND P4, PT, R39, RZ, PT ;  /* 0x000000ff2700720c */ /* 0x000fe40003f86270 */
[----:B------:R-:W-:Y:S01]  /*db00*/  @!P2 IADD3 R36, R36, -R7, RZ ;  /* 0x800000072424a210 */ /* 0x000fe20007ffe0ff */
[----:B------:R-:W2:Y:S01]  /*db10*/  LDL.LU R39, [R1+0x10] ;  /* 0x0000100001277983 */ /* 0x000ea20000300800 */
[----:B------:R-:W-:Y:S02]  /*db20*/  ISETP.GE.U32.AND P5, PT, R250, 0x7fffff80, PT ;  /* 0x7fffff80fa00780c */ /* 0x000fe40003fa6070 */
[----:B------:R-:W-:Y:S01]  /*db30*/  ISETP.GE.AND P2, PT, R37, RZ, PT ;  /* 0x000000ff2500720c */ /* 0x000fe20003f46270 */
[----:B------:R-:W-:Y:S01]  /*db40*/  @!P3 IMAD.MOV R245, RZ, RZ, -R245 ;  /* 0x000000fffff5b224 */ /* 0x000fe200078e0af5 */
[----:B------:R-:W-:Y:S01]  /*db50*/  IADD3 R250, R251, -0x5, RZ ;  /* 0xfffffffbfbfa7810 */ /* 0x000fe20007ffe0ff */
[----:B------:R-:W2:Y:S01]  /*db60*/  LDL.LU R37, [R1+0xc] ;  /* 0x00000c0001257983 */ /* 0x000ea20000300800 */
[----:B------:R-:W-:Y:S01]  /*db70*/  ISETP.GT.U32.AND P3, PT, R7, R247, PT ;  /* 0x000000f70700720c */ /* 0x000fe20003f64070 */
[----:B------:R-:W-:Y:S01]  /*db80*/  @!P1 IMAD.IADD R249, R249, 0x1, -R7 ;  /* 0x00000001f9f99824 */ /* 0x000fe200078e0a07 */
[----:B------:R-:W-:Y:S01]  /*db90*/  ISETP.GT.U32.AND P6, PT, R7, R239, PT ;  /* 0x000000ef0700720c */ /* 0x000fe20003fc4070 */
[----:B------:R-:W2:Y:S04]  /*dba0*/  LDL.LU R251, [R1+0x8] ;  /* 0x0000080001fb7983 */ /* 0x000ea80000300800 */
[----:B------:R-:W2:Y:S04]  /*dbb0*/  LDL.LU R252, [R1+0x4] ;  /* 0x0000040001fc7983 */ /* 0x000ea80000300800 */
[----:B------:R-:W2:Y:S01]  /*dbc0*/  LDL R7, [R1+0x2a80] ;  /* 0x002a800001077983 */ /* 0x000ea20000100800 */
[----:B------:R-:W-:Y:S01]  /*dbd0*/  @!P0 IMAD.MOV R36, RZ, RZ, -R36 ;  /* 0x000000ffff248224 */ /* 0x000fe200078e0a24 */
[----:B------:R-:W-:Y:S01]  /*dbe0*/  ISETP.GE.U32.AND P0, PT, R250, 0x7fffff7c, PT ;  /* 0x7fffff7cfa00780c */ /* 0x000fe20003f06070 */
[----:B------:R-:W-:Y:S01]  /*dbf0*/  @!P4 IMAD.MOV R244, RZ, RZ, -R244 ;  /* 0x000000fffff4c224 */ /* 0x000fe200078e0af4 */
[----:B------:R-:W-:-:S04]  /*dc00*/  MOV R250, c[0x0][0x180] ;  /* 0x0000600000fa7a02 */ /* 0x000fc80000000f00 */
[----:B------:R-:W-:Y:S02]  /*dc10*/  IADD3 R250, R250, -0x9, RZ ;  /* 0xfffffff7fafa7810 */ /* 0x000fe40007ffe0ff */
[----:B--2---:R-:W-:Y:S02]  /*dc20*/  ISETP.GE.AND P4, PT, R7, RZ, PT ;  /* 0x000000ff0700720c */ /* 0x004fe40003f86270 */
[----:B------:R-:W-:-:S05]  /*dc30*/  IABS R7, c[0x0][0x17c] ;  /* 0x00005f0000077a13 */ /* 0x000fca0000000000 */
[--C-:B------:R-:W-:Y:S01]  /*dc40*/  @!P3 IMAD.IADD R247, R247, 0x1, -R7.reuse ;  /* 0x00000001f7f7b824 */ /* 0x100fe200078e0a07 */
[----:B------:R-:W-:Y:S02]  /*dc50*/  ISETP.GE.U32.AND P3, PT, R250, 0x7fffff78, PT ;  /* 0x7fffff78fa00780c */ /* 0x000fe40003f66070 */
[----:B------:R-:W2:Y:S01]  /*dc60*/  LDL R250, [R1+0x2a74] ;  /* 0x002a740001fa7983 */ /* 0x000ea20000100800 */
[----:B------:R-:W-:Y:S01]  /*dc70*/  ISETP.GT.U32.AND P1, PT, R7, R249, PT ;  /* 0x000000f90700720c */ /* 0x000fe20003f24070 */
[----:B------:R-:W-:Y:S02]  /*dc80*/  @!P6 IMAD.IADD R239, R239, 0x1, -R7 ;  /* 0x00000001efefe824 */ /* 0x000fe400078e0a07 */
[----:B------:R-:W-:Y:S02]  /*dc90*/  IMAD.MOV.U32 R7, RZ, RZ, c[0x0][0x180] ;  /* 0x00006000ff077624 */ /* 0x000fe400078e00ff */
[----:B------:R-:W-:-:S03]  /*dca0*/  @!P2 IMAD.MOV R247, RZ, RZ, -R247 ;  /* 0x000000fffff7a224 */ /* 0x000fc600078e0af7 */
[----:B------:R-:W-:-:S04]  /*dcb0*/  IADD3 R7, R7, -0xd, RZ ;  /* 0xfffffff307077810 */ /* 0x000fc80007ffe0ff */
[----:B------:R-:W-:Y:S02]  /*dcc0*/  ISETP.GE.U32.AND P2, PT, R7, 0x7fffff74, PT ;  /* 0x7fffff740700780c */ /* 0x000fe40003f46070 */
[----:B------:R-:W-:Y:S01]  /*dcd0*/  IABS R7, c[0x0][0x17c] ;  /* 0x00005f0000077a13 */ /* 0x000fe20000000000 */
[----:B------:R-:W-:Y:S01]  /*dce0*/  @!P4 IMAD.MOV R239, RZ, RZ, -R239 ;  /* 0x000000ffffefc224 */ /* 0x000fe200078e0aef */
[----:B------:R-:W-:-:S03]  /*dcf0*/  ISETP.NE.AND P4, PT, RZ, c[0x0][0x17c], PT ;  /* 0x00005f00ff007a0c */ /* 0x000fc60003f85270 */
[----:B------:R-:W-:Y:S01]  /*dd00*/  @!P1 IMAD.IADD R249, R249, 0x1, -R7 ;  /* 0x00000001f9f99824 */ /* 0x000fe200078e0a07 */
[----:B------:R-:W-:-:S04]  /*dd10*/  LOP3.LUT R7, RZ, c[0x0][0x17c], RZ, 0x33, !PT ;  /* 0x00005f00ff077a12 */ /* 0x000fc800078e33ff */
[C---:B------:R-:W-:Y:S02]  /*dd20*/  SEL R38, R7.reuse, R38, !P4 ;  /* 0x0000002607267207 */ /* 0x040fe40006000000 */
[C---:B------:R-:W-:Y:S02]  /*dd30*/  SEL R39, R7.reuse, R39, !P4 ;  /* 0x0000002707277207 */ /* 0x040fe40006000000 */
[C---:B------:R-:W-:Y:S02]  /*dd40*/  SEL R37, R7.reuse, R37, !P4 ;  /* 0x0000002507257207 */ /* 0x040fe40006000000 */
[C---:B------:R-:W-:Y:S02]  /*dd50*/  SEL R251, R7.reuse, R251, !P4 ;  /* 0x000000fb07fb7207 */ /* 0x040fe40006000000 */
[----:B------:R-:W-:Y:S02]  /*dd60*/  SEL R252, R7, R252, !P4 ;  /* 0x000000fc07fc7207 */ /* 0x000fe40006000000 */
[----:B--2---:R-:W-:-:S02]  /*dd70*/  ISETP.GE.AND P6, PT, R250, RZ, PT ;  /* 0x000000fffa00720c */ /* 0x004fc40003fc6270 */
[----:B------:R-:W-:-:S04]  /*dd80*/  MOV R250, c[0x0][0x180] ;  /* 0x0000600000fa7a02 */ /* 0x000fc80000000f00 */
[----:B------:R-:W-:-:S04]  /*dd90*/  IADD3 R250, R250, -0x11, RZ ;  /* 0xffffffeffafa7810 */ /* 0x000fc80007ffe0ff */
[----:B------:R-:W-:Y:S02]  /*dda0*/  ISETP.GE.U32.AND P1, PT, R250, 0x7fffff70, PT ;  /* 0x7fffff70fa00780c */ /* 0x000fe40003f26070 */
[----:B------:R-:W2:Y:S04]  /*ddb0*/  LDL.LU R250, [R1] ;  /* 0x0000000001fa7983 */ /* 0x000ea80000300800 */
[----:B------:R1:W-:Y:S04]  /*ddc0*/  STL [R1+0x828], R38 ;  /* 0x0008282601007387 */ /* 0x0003e80000100800 */
[----:B-1----:R-:W3:Y:S04]  /*ddd0*/  LDL.LU R38, [R1+0x3218] ;  /* 0x0032180001267983 */ /* 0x002ee80000300800 */
[----:B------:R1:W-:Y:S04]  /*dde0*/  STL [R1+0x82c], R39 ;  /* 0x00082c2701007387 */ /* 0x0003e80000100800 */
[----:B-1----:R-:W4:Y:S04]  /*ddf0*/  LDL.LU R39, [R1+0x3214] ;  /* 0x0032140001277983 */ /* 0x002f280000300800 */
[----:B------:R1:W-:Y:S04]  /*de00*/  STL [R1+0x824], R37 ;  /* 0x0008242501007387 */ /* 0x0003e80000100800 */
[----:B-1----:R-:W4:Y:S04]  /*de10*/  LDL.LU R37, [R1+0x3210] ;  /* 0x0032100001257983 */ /* 0x002f280000300800 */
[----:B------:R1:W-:Y:S04]  /*de20*/  STL [R1+0x820], R251 ;  /* 0x000820fb01007387 */ /* 0x0003e80000100800 */
[----:B-1----:R-:W4:Y:S04]  /*de30*/  LDL.LU R251, [R1+0x320c] ;  /* 0x00320c0001fb7983 */ /* 0x002f280000300800 */
[----:B------:R1:W-:Y:S04]  /*de40*/  STL [R1+0x81c], R252 ;  /* 0x00081cfc01007387 */ /* 0x0003e80000100800 */
[----:B-1----:R-:W4:Y:S01]  /*de50*/  LDL.LU R252, [R1+0x3208] ;  /* 0x0032080001fc7983 */ /* 0x002f220000300800 */
[----:B------:R-:W-:-:S02]  /*de60*/  SEL R11, R7, R11, !P4 ;  /* 0x0000000b070b7207 */ /* 0x000fc40006000000 */
[----:B--2---:R-:W-:-:S05]  /*de70*/  SEL R250, R7, R250, !P4 ;  /* 0x000000fa07fa7207 */ /* 0x004fca0006000000 */
[----:B------:R-:W-:Y:S01]  /*de80*/  STL [R1+0x818], R250 ;  /* 0x000818fa01007387 */ /* 0x000fe20000100800 */
[C---:B---3--:R-:W-:Y:S02]  /*de90*/  SEL R38, R7.reuse, R38, !P4 ;  /* 0x0000002607267207 */ /* 0x048fe40006000000 */
[----:B----4-:R-:W-:-:S05]  /*dea0*/  SEL R252, R7, R252, !P4 ;  /* 0x000000fc07fc7207 */ /* 0x010fca0006000000 */
[----:B------:R1:W-:Y:S02]  /*deb0*/  STL [R1+0x814], R252 ;  /* 0x000814fc01007387 */ /* 0x0003e40000100800 */
[C---:B-1----:R-:W-:Y:S02]  /*dec0*/  SEL R252, R7.reuse, R251, !P4 ;  /* 0x000000fb07fc7207 */ /* 0x042fe40006000000 */
[C---:B------:R-:W-:Y:S02]  /*ded0*/  SEL R251, R7.reuse, R37, !P4 ;  /* 0x0000002507fb7207 */ /* 0x040fe40006000000 */
[C---:B------:R-:W-:Y:S01]  /*dee0*/  SEL R37, R7.reuse, R39, !P4 ;  /* 0x0000002707257207 */ /* 0x040fe20006000000 */
[----:B------:R-:W-:Y:S01]  /*def0*/  STL [R1+0x810], R252 ;  /* 0x000810fc01007387 */ /* 0x000fe20000100800 */
[----:B------:R-:W-:-:S03]  /*df00*/  SEL R39, R7, R229, !P4 ;  /* 0x000000e507277207 */ /* 0x000fc60006000000 */
[----:B------:R-:W-:Y:S04]  /*df10*/  STL [R1+0x80c], R251 ;  /* 0x00080cfb01007387 */ /* 0x000fe80000100800 */
[----:B------:R1:W-:Y:S04]  /*df20*/  STL [R1+0x808], R37 ;  /* 0x0008082501007387 */ /* 0x0003e80000100800 */
[----:B------:R2:W-:Y:S01]  /*df30*/  STL [R1+0x804], R38 ;  /* 0x0008042601007387 */ /* 0x0005e20000100800 */
[----:B-1----:R-:W-:-:S03]  /*df40*/  SEL R37, R7, R40, !P4 ;  /* 0x0000002807257207 */ /* 0x002fc60006000000 */
[----:B------:R1:W-:Y:S01]  /*df50*/  STL [R1+0x800], R39 ;  /* 0x0008002701007387 */ /* 0x0003e20000100800 */
[----:B--2---:R-:W-:-:S03]  /*df60*/  SEL R38, R7, R41, !P4 ;  /* 0x0000002907267207 */ /* 0x004fc60006000000 */
[----:B------:R2:W-:Y:S04]  /*df70*/  STL [R1+0x7fc], R37 ;  /* 0x0007fc2501007387 */ /* 0x0005e80000100800 */
[----:B------:R3:W-:Y:S01]  /*df80*/  STL [R1+0x7f8], R38 ;  /* 0x0007f82601007387 */ /* 0x0007e20000100800 */
[C---:B-1----:R-:W-:Y:S02]  /*df90*/  SEL R39, R7.reuse, R43, !P4 ;  /* 0x0000002b07277207 */ /* 0x042fe40006000000 */
[----:B--2---:R-:W-:-:S03]  /*dfa0*/  SEL R37, R7, R42, !P4 ;  /* 0x0000002a07257207 */ /* 0x004fc60006000000 */
[----:B------:R1:W-:Y:S01]  /*dfb0*/  STL [R1+0x7f4], R39 ;  /* 0x0007f42701007387 */ /* 0x0003e20000100800 */
[----:B---3--:R-:W-:-:S03]  /*dfc0*/  SEL R38, R7, R44, !P4 ;  /* 0x0000002c07267207 */ /* 0x008fc60006000000 */
        /* <DEDUP_REMOVED lines=21> */
[C---:B--2---:R-:W-:Y:S02]  /*e120*/  SEL R37, R7.reuse, R8, !P4 ;  /* 0x0000000807257207 */ /* 0x044fe40006000000 */
[C---:B------:R-:W-:Y:S02]  /*e130*/  SEL R8, R7.reuse, R54, !P4 ;  /* 0x0000003607087207 */ /* 0x040fe40006000000 */
[C---:B---3--:R-:W-:Y:S01]  /*e140*/  SEL R38, R7.reuse, R55, !P4 ;  /* 0x0000003707267207 */ /* 0x048fe20006000000 */
[----:B------:R-:W-:Y:S04]  /*e150*/  STL [R1+0x7c4], R39 ;  /* 0x0007c42701007387 */ /* 0x000fe80000100800 */
[----:B------:R1:W-:Y:S04]  /*e160*/  STL [R1+0x7c0], R37 ;  /* 0x0007c02501007387 */ /* 0x0003e80000100800 */
[----:B------:R2:W-:Y:S04]  /*e170*/  STL [R1+0x7bc], R38 ;  /* 0x0007bc2601007387 */ /* 0x0005e80000100800 */
[----:B------:R3:W-:Y:S01]  /*e180*/  STL [R1+0x7b8], R8 ;  /* 0x0007b80801007387 */ /* 0x0007e20000100800 */
[----:B-1----:R-:W-:-:S02]  /*e190*/  SEL R37, R7, R56, !P4 ;  /* 0x0000003807257207 */ /* 0x002fc40006000000 */
        /* <DEDUP_REMOVED lines=9> */
[----:B------:R-:W-:Y:S01]  /*e230*/  STL [R1+0x7a4], R38 ;  /* 0x0007a42601007387 */ /* 0x000fe20000100800 */
[----:B------:R-:W-:-:S03]  /*e240*/  SEL R10, R7, R63, !P4 ;  /* 0x0000003f070a7207 */ /* 0x000fc60006000000 */
[----:B------:R2:W-:Y:S01]  /*e250*/  STL [R1+0x7a0], R8 ;  /* 0x0007a00801007387 */ /* 0x0005e20000100800 */
[----:B-1----:R-:W-:-:S05]  /*e260*/  SEL R37, R7, R61, !P4 ;  /* 0x0000003d07257207 */ /* 0x002fca0006000000 */
        /* <DEDUP_REMOVED lines=12> */
[----:B------:R-:W-:Y:S01]  /*e330*/  STL [R1+0x784], R37 ;  /* 0x0007842501007387 */ /* 0x000fe20000100800 */
[----:B---3--:R-:W-:-:S03]  /*e340*/  SEL R8, R7, R67, !P4 ;  /* 0x0000004307087207 */ /* 0x008fc60006000000 */
[----:B------:R1:W-:Y:S01]  /*e350*/  STL [R1+0x780], R10 ;  /* 0x0007800a01007387 */ /* 0x0003e20000100800 */
[----:B------:R-:W-:-:S03]  /*e360*/  SEL R12, R7, R69, !P4 ;  /* 0x00000045070c7207 */ /* 0x000fc60006000000 */
        /* <DEDUP_REMOVED lines=8> */
[----:B------:R-:W-:Y:S01]  /*e3f0*/  STL [R1+0x76c], R12 ;  /* 0x00076c0c01007387 */ /* 0x000fe20000100800 */
[----:B---3--:R-:W-:-:S03]  /*e400*/  SEL R8, R7, R74, !P4 ;  /* 0x0000004a07087207 */ /* 0x008fc60006000000 */
[----:B------:R1:W-:Y:S04]  /*e410*/  STL [R1+0x768], R10 ;  /* 0x0007680a01007387 */ /* 0x0003e80000100800 */
        /* <DEDUP_REMOVED lines=344> */
[----:B-1----:R-:W-:-:S03]  /*f9a0*/  SEL R10, R7, R248, !P4 ;  /* 0x000000f8070a7207 */ /* 0x002fc60006000000 */
[----:B------:R-:W4:Y:S01]  /*f9b0*/  LDL.LU R37, [R1+0x18] ;  /* 0x0000180001257983 */ /* 0x000f220000300800 */
[C---:B--2---:R-:W-:Y:S02]  /*f9c0*/  SEL R8, R7.reuse, R226, !P4 ;  /* 0x000000e207087207 */ /* 0x044fe40006000000 */
[C---:B---3--:R-:W-:Y:S01]  /*f9d0*/  SEL R11, R7.reuse, R225, !P4 ;  /* 0x000000e1070b7207 */ /* 0x048fe20006000000 */
[----:B------:R-:W-:Y:S04]  /*f9e0*/  STL [R1+0x4b0], R10 ;  /* 0x0004b00a01007387 */ /* 0x000fe80000100800 */
[----:B------:R1:W-:Y:S04]  /*f9f0*/  STL [R1+0x4ac], R8 ;  /* 0x0004ac0801007387 */ /* 0x0003e80000100800 */
[----:B------:R-:W-:Y:S04]  /*fa00*/  STL [R1+0x4a8], R11 ;  /* 0x0004a80b01007387 */ /* 0x000fe80000100800 */
[----:B------:R-:W2:Y:S01]  /*fa10*/  LDL.LU R251, [R1+0x1c] ;  /* 0x00001c0001fb7983 */ /* 0x000ea20000300800 */
[----:B-1----:R-:W-:-:S02]  /*fa20*/  SEL R8, R7, R227, !P4 ;  /* 0x000000e307087207 */ /* 0x002fc40006000000 */
[----:B------:R-:W-:-:S03]  /*fa30*/  SEL R10, R7, R228, !P4 ;  /* 0x000000e4070a7207 */ /* 0x000fc60006000000 */
[----:B------:R1:W-:Y:S01]  /*fa40*/  STL [R1+0x4a4], R8 ;  /* 0x0004a40801007387 */ /* 0x0003e20000100800 */
[C---:B------:R-:W-:Y:S02]  /*fa50*/  SEL R5, R7.reuse, R5, !P4 ;  /* 0x0000000507057207 */ /* 0x040fe40006000000 */
[C---:B------:R-:W-:Y:S01]  /*fa60*/  SEL R4, R7.reuse, R4, !P4 ;  /* 0x0000000407047207 */ /* 0x040fe20006000000 */
[----:B------:R-:W-:Y:S01]  /*fa70*/  STL [R1+0x4a0], R10 ;  /* 0x0004a00a01007387 */ /* 0x000fe20000100800 */
[C---:B------:R-:W-:Y:S02]  /*fa80*/  SEL R3, R7.reuse, R3, !P4 ;  /* 0x0000000307037207 */ /* 0x040fe40006000000 */
[C---:B-1----:R-:W-:Y:S02]  /*fa90*/  SEL R8, R7.reuse, R9, !P4 ;  /* 0x0000000907087207 */ /* 0x042fe40006000000 */
[----:B------:R-:W-:-:S03]  /*faa0*/  SEL R2, R7, R2, !P4 ;  /* 0x0000000207027207 */ /* 0x000fc60006000000 */
[----:B------:R-:W-:Y:S01]  /*fab0*/  STL [R1+0x48c], R8 ;  /* 0x00048c0801007387 */ /* 0x000fe20000100800 */
[----:B------:R-:W-:-:S03]  /*fac0*/  SEL R0, R7, R0, !P4 ;  /* 0x0000000007007207 */ /* 0x000fc60006000000 */
[----:B------:R-:W-:Y:S04]  /*fad0*/  STL [R1+0x488], R5 ;  /* 0x0004880501007387 */ /* 0x000fe80000100800 */
[----:B------:R-:W-:Y:S04]  /*fae0*/  STL [R1+0x484], R4 ;  /* 0x0004840401007387 */ /* 0x000fe80000100800 */
[----:B------:R1:W-:Y:S04]  /*faf0*/  STL [R1+0x480], R3 ;  /* 0x0004800301007387 */ /* 0x0003e80000100800 */
[----:B------:R3:W-:Y:S01]  /*fb00*/  STL [R1+0x47c], R2 ;  /* 0x00047c0201007387 */ /* 0x0007e20000100800 */
[----:B-1----:R-:W-:-:S03]  /*fb10*/  SEL R3, R7, R6, !P4 ;  /* 0x0000000607037207 */ /* 0x002fc60006000000 */
[----:B------:R1:W-:Y:S01]  /*fb20*/  STL [R1+0x478], R0 ;  /* 0x0004780001007387 */ /* 0x0003e20000100800 */
[----:B---3--:R-:W-:-:S03]  /*fb30*/  SEL R2, R7, R230, !P4 ;  /* 0x000000e607027207 */ /* 0x008fc60006000000 */
[----:B------:R3:W-:Y:S04]  /*fb40*/  STL [R1+0x474], R3 ;  /* 0x0004740301007387 */ /* 0x0007e80000100800 */
[----:B------:R3:W-:Y:S01]  /*fb50*/  STL [R1+0x470], R2 ;  /* 0x0004700201007387 */ /* 0x0007e20000100800 */
[C---:B-1----:R-:W-:Y:S02]  /*fb60*/  SEL R0, R7.reuse, R35, !P4 ;  /* 0x0000002307007207 */ /* 0x042fe40006000000 */
[----:B---3--:R-:W-:-:S03]  /*fb70*/  SEL R3, R7, R231, !P4 ;  /* 0x000000e707037207 */ /* 0x008fc60006000000 */
[----:B------:R1:W-:Y:S01]  /*fb80*/  STL [R1+0x46c], R0 ;  /* 0x00046c0001007387 */ /* 0x0003e20000100800 */
[----:B------:R-:W-:-:S03]  /*fb90*/  SEL R2, R7, R233, !P4 ;  /* 0x000000e907027207 */ /* 0x000fc60006000000 */
        /* <DEDUP_REMOVED lines=12> */
[----:B------:R-:W3:Y:S04]  /*fc60*/  S2R R252, SR_TID.X ;  /* 0x0000000000fc7919 */ /* 0x000ee80000002100 */
[----:B------:R1:W-:Y:S02]  /*fc70*/  STL [R1+0x430], R3 ;  /* 0x0004300301007387 */ /* 0x0003e40000100800 */
[C---:B-1----:R-:W-:Y:S02]  /*fc80*/  SEL R0, R7.reuse, R238, !P4 ;  /* 0x000000ee07007207 */ /* 0x042fe40006000000 */
[----:B------:R1:W-:Y:S01]  /*fc90*/  STL [R1+0x40c], R2 ;  /* 0x00040c0201007387 */ /* 0x0003e20000100800 */
[----:B------:R-:W-:-:S03]  /*fca0*/  SEL R3, R7, R243, !P4 ;  /* 0x000000f307037207 */ /* 0x000fc60006000000 */
[----:B------:R3:W-:Y:S01]  /*fcb0*/  STL [R1+0x408], R0 ;  /* 0x0004080001007387 */ /* 0x0007e20000100800 */
[----:B-1----:R-:W-:-:S03]  /*fcc0*/  SEL R2, R7, R241, !P4 ;  /* 0x000000f107027207 */ /* 0x002fc60006000000 */
[----:B------:R1:W-:Y:S04]  /*fcd0*/  STL [R1+0x404], R3 ;  /* 0x0004040301007387 */ /* 0x0003e80000100800 */
[----:B------:R1:W-:Y:S01]  /*fce0*/  STL [R1+0x400], R2 ;  /* 0x0004000201007387 */ /* 0x0003e20000100800 */
[C---:B---3--:R-:W-:Y:S02]  /*fcf0*/  SEL R0, R7.reuse, R240, !P4 ;  /* 0x000000f007007207 */ /* 0x048fe40006000000 */
[----:B-1----:R-:W-:-:S03]  /*fd00*/  SEL R3, R7, R242, !P4 ;  /* 0x000000f207037207 */ /* 0x002fc60006000000 */
[----:B------:R1:W-:Y:S01]  /*fd10*/  STL [R1+0x3ec], R0 ;  /* 0x0003ec0001007387 */ /* 0x0003e20000100800 */
[----:B------:R-:W-:-:S03]  /*fd20*/  SEL R2, R7, R245, !P4 ;  /* 0x000000f507027207 */ /* 0x000fc60006000000 */
[----:B------:R-:W-:Y:S04]  /*fd30*/  STL [R1+0x3cc], R3 ;  /* 0x0003cc0301007387 */ /* 0x000fe80000100800 */
[----:B------:R3:W-:Y:S01]  /*fd40*/  STL [R1+0x3c8], R2 ;  /* 0x0003c80201007387 */ /* 0x0007e20000100800 */
[----:B-1----:R-:W-:-:S03]  /*fd50*/  SEL R0, R7, R244, !P4 ;  /* 0x000000f407007207 */ /* 0x002fc60006000000 */
[----:B------:R-:W1:Y:S01]  /*fd60*/  S2R R39, SR_TID.X ;  /* 0x0000000000277919 */ /* 0x000e620000002100 */
[----:B---3--:R-:W-:-:S03]  /*fd70*/  SEL R2, R7, R36, !P4 ;  /* 0x0000002407027207 */ /* 0x008fc60006000000 */
[----:B------:R-:W-:Y:S01]  /*fd80*/  STL [R1+0x3c4], R0 ;  /* 0x0003c40001007387 */ /* 0x000fe20000100800 */
[----:B------:R-:W-:-:S03]  /*fd90*/  SEL R3, R7, R247, !P4 ;  /* 0x000000f707037207 */ /* 0x000fc60006000000 */
[----:B------:R3:W-:Y:S01]  /*fda0*/  STL [R1+0x3c0], R2 ;  /* 0x0003c00201007387 */ /* 0x0007e20000100800 */
[----:B------:R-:W-:Y:S02]  /*fdb0*/  @!P6 IADD3 R249, -R249, RZ, RZ ;  /* 0x000000fff9f9e210 */ /* 0x000fe40007ffe1ff */
[----:B------:R-:W-:Y:S01]  /*fdc0*/  LOP3.LUT R252, R252, 0x3f, RZ, 0xc0, !PT ;  /* 0x0000003ffcfc7812 */ /* 0x000fe200078ec0ff */
[----:B------:R-:W-:Y:S01]  /*fdd0*/  STL [R1+0x3ac], R3 ;  /* 0x0003ac0301007387 */ /* 0x000fe20000100800 */
[----:B---3--:R-:W-:Y:S01]  /*fde0*/  SEL R2, R7, R239, !P4 ;  /* 0x000000ef07027207 */ /* 0x008fe20006000000 */
[----:B------:R-:W-:-:S04]  /*fdf0*/  IMAD.MOV.U32 R250, RZ, RZ, c[0x0][0x18c] ;  /* 0x00006300fffa7624 */ /* 0x000fc800078e00ff */
[----:B------:R3:W-:Y:S01]  /*fe00*/  STL [R1+0x3a8], R2 ;  /* 0x0003a80201007387 */ /* 0x0007e20000100800 */
[----:B------:R-:W-:Y:S01]  /*fe10*/  IMAD R252, R252, c[0x0][0x18c], RZ ;  /* 0x00006300fcfc7a24 */ /* 0x000fe200078e02ff */
[----:B---3--:R-:W-:-:S03]  /*fe20*/  SEL R2, R7, R249, !P4 ;  /* 0x000000f907027207 */ /* 0x008fc60006000000 */
[----:B------:R-:W-:Y:S02]  /*fe30*/  IMAD R6, R250, 0x40, R252 ;  /* 0x00000040fa067824 */ /* 0x000fe400078e02fc */
[----:B------:R3:W-:Y:S01]  /*fe40*/  STL [R1+0x3a0], R2 ;  /* 0x0003a00201007387 */ /* 0x0007e20000100800 */
[----:B-1----:R-:W-:Y:S01]  /*fe50*/  LOP3.LUT R39, R39, 0x3f, RZ, 0xc0, !PT ;  /* 0x0000003f27277812 */ /* 0x002fe200078ec0ff */
[----:B------:R-:W-:-:S04]  /*fe60*/  ULDC.64 UR8, c[0x0][0x118] ;  /* 0x0000460000087ab9 */ /* 0x000fc80000000a00 */
[----:B------:R-:W-:Y:S02]  /*fe70*/  IMAD.SHL.U32 R245, R39, 0x4, RZ ;  /* 0x0000000427f57824 */ /* 0x000fe400078e00ff */
[----:B----4-:R-:W-:-:S05]  /*fe80*/  IMAD R0, R37, c[0x0][0x184], RZ ;  /* 0x0000610025007a24 */ /* 0x010fca00078e02ff */
[----:B------:R-:W-:Y:S01]  /*fe90*/  LEA R4, P6, R0, c[0x0][0x160], 0x2 ;  /* 0x0000580000047a11 */ /* 0x000fe200078c10ff */
[----:B------:R-:W-:-:S03]  /*fea0*/  IMAD.MOV.U32 R37, RZ, RZ, c[0x0][0x180] ;  /* 0x00006000ff257624 */ /* 0x000fc600078e00ff */
[----:B------:R-:W-:Y:S02]  /*feb0*/  LEA.HI.X.SX32 R5, R0, c[0x0][0x164], 0x2, P6 ;  /* 0x0000590000057a11 */ /* 0x000fe400030f16ff */
[C---:B------:R-:W-:Y:S01]  /*fec0*/  LEA R248, P6, R252.reuse, c[0x0][0x168], 0x2 ;  /* 0x00005a00fcf87a11 */ /* 0x040fe200078c10ff */
[----:B--2---:R-:W-:Y:S01]  /*fed0*/  IMAD R3, R251, c[0x0][0x184], RZ ;  /* 0x00006100fb037a24 */ /* 0x004fe200078e02ff */
[----:B------:R-:W-:Y:S01]  /*fee0*/  IADD3 R0, R37, -0x19, RZ ;  /* 0xffffffe725007810 */ /* 0x000fe20007ffe0ff */
[----:B------:R1:W-:Y:S03]  /*fef0*/  LDGSTS.E [R245+0x40000], [R4.64], !P5 ;  /* 0x4000000004f57fae */ /* 0x0003e6000e921848 */
[----:B---3--:R-:W-:Y:S02]  /*ff00*/  LEA R2, P4, R3, c[0x0][0x160], 0x2 ;  /* 0x0000580003027a11 */ /* 0x008fe400078810ff */
[----:B------:R-:W-:-:S02]  /*ff10*/  LEA.HI.X.SX32 R249, R252, c[0x0][0x16c], 0x2, P6 ;  /* 0x00005b00fcf97a11 */ /* 0x000fc400030f16ff */
[----:B------:R-:W-:Y:S02]  /*ff20*/  LEA.HI.X.SX32 R3, R3, c[0x0][0x164], 0x2, P4 ;  /* 0x0000590003037a11 */ /* 0x000fe400020f16ff */
[C---:B------:R-:W-:Y:S02]  /*ff30*/  LEA R250, P4, R6.reuse, c[0x0][0x168], 0x2 ;  /* 0x00005a0006fa7a11 */ /* 0x040fe400078810ff */
[----:B------:R-:W-:Y:S01]  /*ff40*/  MOV R252, c[0x0][0x188] ;  /* 0x0000620000fc7a02 */ /* 0x000fe20000000f00 */
[----:B------:R1:W-:Y:S01]  /*ff50*/  LDGSTS.E [R245+0x40100], [R2.64], !P5 ;  /* 0x4010000002f57fae */ /* 0x0003e2000e921848 */
[----:B------:R-:W-:Y:S02]  /*ff60*/  LEA.HI.X.SX32 R251, R6, c[0x0][0x16c], 0x2, P4 ;  /* 0x00005b0006fb7a11 */ /* 0x000fe400020f16ff */
[----:B------:R-:W-:Y:S01]  /*ff70*/  ISETP.GE.U32.AND P4, PT, R0, 0x7fffff68, PT ;  /* 0x7fffff680000780c */ /* 0x000fe20003f86070 */
[----:B------:R-:W-:Y:S01]  /*ff80*/  IMAD.SHL.U32 R0, R252, 0x4, RZ ;  /* 0x00000004fc007824 */ /* 0x000fe200078e00ff */
[----:B------:R-:W-:-:S03]  /*ff90*/  IADD3 R6, R37, -0x1d, RZ ;  /* 0xffffffe325067810 */ /* 0x000fc60007ffe0ff */
[----:B------:R-:W-:Y:S01]  /*ffa0*/  IMAD.WIDE R10, R0, 0x4, R4 ;  /* 0x00000004000a7825 */ /* 0x000fe200078e0204 */
[----:B------:R-:W-:-:S03]  /*ffb0*/  ISETP.GE.U32.AND P5, PT, R6, 0x7fffff64, PT ;  /* 0x7fffff640600780c */ /* 0x000fc60003fa6070 */
[----:B------:R-:W-:Y:S01]  /*ffc0*/  IMAD.WIDE R8, R0, 0x4, R2 ;  /* 0x0000000400087825 */ /* 0x000fe200078e0202 */
[C---:B------:R-:W-:Y:S01]  /*ffd0*/  IADD3 R6, R37.reuse, -0x21, RZ ;  /* 0xffffffdf25067810 */ /* 0x040fe20007ffe0ff */
[----:B------:R2:W-:Y:S02]  /*ffe0*/  LDGSTS.E [R245+0x40800], [R10.64], !P0 ;  /* 0x408000000af57fae */ /* 0x0005e4000c121848 */
[----:B------:R-:W-:Y:S02]  /*fff0*/  IMAD.SHL.U32 R0, R252, 0x8, RZ ;  /* 0x00000008fc007824 */ /* 0x000fe400078e00ff */
[----:B------:R3:W-:Y:S01]  /*10000*/  LDGSTS.E [R245+0x40900], [R8.64], !P0 ;  /* 0x4090000008f57fae */ /* 0x0007e2000c121848 */
[----:B------:R-:W-:Y:S01]  /*10010*/  ISETP.GE.U32.AND P0, PT, R6, 0x7fffff60, PT ;  /* 0x7fffff600600780c */ /* 0x000fe20003f06070 */
[----:B------:R-:W-:Y:S02]  /*10020*/  IMAD R6, R252, 0xc, RZ ;  /* 0x0000000cfc067824 */ /* 0x000fe400078e02ff */
[----:B------:R-:W-:Y:S01]  /*10030*/  IMAD.WIDE R14, R0, 0x4, R4 ;  /* 0x00000004000e7825 */ /* 0x000fe200078e0204 */
[----:B------:R2:W-:Y:S01]  /*10040*/  STL.64 [R1+0x2c0], R10 ;  /* 0x0002c00a01007387 */ /* 0x0005e20000100a00 */
[----:B------:R-:W-:-:S02]  /*10050*/  IADD3 R7, R37, -0x15, RZ ;  /* 0xffffffeb25077810 */ /* 0x000fc40007ffe0ff */
[----:B------:R-:W-:Y:S01]  /*10060*/  IMAD.WIDE R12, R0, 0x4, R2 ;  /* 0x00000004000c7825 */ /* 0x000fe200078e0202 */
[----:B------:R3:W-:Y:S01]  /*10070*/  STL.64 [R1+0x2b8], R8 ;  /* 0x0002b80801007387 */ /* 0x0007e20000100a00 */
[----:B------:R-:W-:-:S03]  /*10080*/  IADD3 R0, R37, -0x25, RZ ;  /* 0xffffffdb25007810 */ /* 0x000fc60007ffe0ff */
[----:B------:R4:W-:Y:S01]  /*10090*/  LDGSTS.E [R245+0x41000], [R14.64], !P3 ;  /* 0x410000000ef57fae */ /* 0x0009e2000d921848 */
[----:B--2---:R-:W-:-:S03]  /*100a0*/  IMAD.WIDE R10, R6, 0x4, R4 ;  /* 0x00000004060a7825 */ /* 0x004fc600078e0204 */
[----:B------:R2:W-:Y:S01]  /*100b0*/  LDGSTS.E [R245+0x41100], [R12.64], !P3 ;  /* 0x411000000cf57fae */ /* 0x0005e2000d921848 */
[----:B---3--:R-:W-:Y:S01]  /*100c0*/  IMAD.WIDE R8, R6, 0x4, R2 ;  /* 0x0000000406087825 */ /* 0x008fe200078e0202 */
[----:B------:R-:W-:Y:S02]  /*100d0*/  IADD3 R6, R37, -0x29, RZ ;  /* 0xffffffd725067810 */ /* 0x000fe40007ffe0ff */
[----:B------:R3:W-:Y:S01]  /*100e0*/  LDGSTS.E [R245+0x41800], [R10.64], !P2 ;  /* 0x418000000af57fae */ /* 0x0007e2000d121848 */
[----:B------:R-:W-:Y:S02]  /*100f0*/  ISETP.GE.U32.AND P6, PT, R7, 0x7fffff6c, PT ;  /* 0x7fffff6c0700780c */ /* 0x000fe40003fc6070 */
[----:B------:R-:W-:Y:S01]  /*10100*/  ISETP.GE.U32.AND P3, PT, R0, 0x7fffff5c, PT ;  /* 0x7fffff5c0000780c */ /* 0x000fe20003f66070 */
[----:B------:R1:W-:Y:S01]  /*10110*/  LDGSTS.E [R245+0x41900], [R8.64], !P2 ;  /* 0x4190000008f57fae */ /* 0x0003e2000d121848 */
[----:B------:R-:W-:Y:S02]  /*10120*/  SHF.L.U32 R0, R252, 0x4, RZ ;  /* 0x00000004fc007819 */ /* 0x000fe400000006ff */
[----:B------:R-:W-:Y:S01]  /*10130*/  ISETP.GE.U32.AND P2, PT, R6, 0x7fffff58, PT ;  /* 0x7fffff580600780c */ /* 0x000fe20003f46070 */
[----:B------:R-:W-:Y:S01]  /*10140*/  IMAD R6, R252, 0x14, RZ ;  /* 0x00000014fc067824 */ /* 0x000fe200078e02ff */
[----:B------:R4:W-:Y:S04]  /*10150*/  STL.64 [R1+0x280], R14 ;  /* 0x0002800e01007387 */ /* 0x0009e80000100a00 */
[----:B------:R2:W-:Y:S04]  /*10160*/  STL.64 [R1+0x278], R12 ;  /* 0x0002780c01007387 */ /* 0x0005e80000100a00 */
[----:B------:R3:W-:Y:S01]  /*10170*/  STL.64 [R1+0x240], R10 ;  /* 0x0002400a01007387 */ /* 0x0007e20000100a00 */
[----:B----4-:R-:W-:-:S03]  /*10180*/  IMAD.WIDE R14, R0, 0x4, R4 ;  /* 0x00000004000e7825 */ /* 0x010fc600078e0204 */
[----:B------:R1:W-:Y:S01]  /*10190*/  STL.64 [R1+0x238], R8 ;  /* 0x0002380801007387 */ /* 0x0003e20000100a00 */
[----:B--2---:R-:W-:Y:S01]  /*101a0*/  IMAD.WIDE R12, R0, 0x4, R2 ;  /* 0x00000004000c7825 */ /* 0x004fe200078e0202 */
[----:B------:R-:W-:Y:S02]  /*101b0*/  IADD3 R0, R37, -0x2d, RZ ;  /* 0xffffffd325007810 */ /* 0x000fe40007ffe0ff */
[----:B------:R2:W-:Y:S01]  /*101c0*/  LDGSTS.E [R245+0x42000], [R14.64], !P1 ;  /* 0x420000000ef57fae */ /* 0x0005e2000c921848 */
[----:B---3--:R-:W-:-:S03]  /*101d0*/  IMAD.WIDE R10, R6, 0x4, R4 ;  /* 0x00000004060a7825 */ /* 0x008fc600078e0204 */
[----:B------:R3:W-:Y:S01]  /*101e0*/  LDGSTS.E [R245+0x42100], [R12.64], !P1 ;  /* 0x421000000cf57fae */ /* 0x0007e2000c921848 */
[----:B-1----:R-:W-:Y:S01]  /*101f0*/  IMAD.WIDE R8, R6, 0x4, R2 ;  /* 0x0000000406087825 */ /* 0x002fe200078e0202 */
[----:B------:R-:W-:Y:S02]  /*10200*/  IADD3 R6, R37, -0x31, RZ ;  /* 0xffffffcf25067810 */ /* 0x000fe40007ffe0ff */
[----:B------:R1:W-:Y:S01]  /*10210*/  LDGSTS.E [R245+0x42800], [R10.64], !P6 ;  /* 0x428000000af57fae */ /* 0x0003e2000f121848 */
[----:B------:R-:W-:Y:S01]  /*10220*/  ISETP.GE.U32.AND P1, PT, R0, 0x7fffff54, PT ;  /* 0x7fffff540000780c */ /* 0x000fe20003f26070 */
[----:B------:R-:W-:Y:S02]  /*10230*/  IMAD R0, R252, 0x18, RZ ;  /* 0x00000018fc007824 */ /* 0x000fe400078e02ff */
[----:B------:R4:W-:Y:S01]  /*10240*/  LDGSTS.E [R245+0x42900], [R8.64], !P6 ;  /* 0x4290000008f57fae */ /* 0x0009e2000f121848 */
[----:B------:R-:W-:Y:S01]  /*10250*/  ISETP.GE.U32.AND P6, PT, R6, 0x7fffff50, PT ;  /* 0x7fffff500600780c */ /* 0x000fe20003fc6070 */
[----:B------:R-:W-:-:S02]  /*10260*/  IMAD R6, R252, 0x1c, RZ ;  /* 0x0000001cfc067824 */ /* 0x000fc400078e02ff */
[----:B------:R2:W-:Y:S04]  /*10270*/  STL.64 [R1+0x200], R14 ;  /* 0x0002000e01007387 */ /* 0x0005e80000100a00 */
[----:B------:R3:W-:Y:S04]  /*10280*/  STL.64 [R1+0x1f8], R12 ;  /* 0x0001f80c01007387 */ /* 0x0007e80000100a00 */
[----:B------:R1:W-:Y:S01]  /*10290*/  STL.64 [R1+0x1c0], R10 ;  /* 0x0001c00a01007387 */ /* 0x0003e20000100a00 */
[----:B--2---:R-:W-:-:S03]  /*102a0*/  IMAD.WIDE R14, R0, 0x4, R4 ;  /* 0x00000004000e7825 */ /* 0x004fc600078e0204 */
[----:B------:R4:W-:Y:S01]  /*102b0*/  STL.64 [R1+0x1b8], R8 ;  /* 0x0001b80801007387 */ /* 0x0009e20000100a00 */
[----:B---3--:R-:W-:Y:S01]  /*102c0*/  IMAD.WIDE R12, R0, 0x4, R2 ;  /* 0x00000004000c7825 */ /* 0x008fe200078e0202 */
[----:B------:R-:W-:Y:S02]  /*102d0*/  IADD3 R0, R37, -0x35, RZ ;  /* 0xffffffcb25007810 */ /* 0x000fe40007ffe0ff */
[----:B------:R2:W-:Y:S01]  /*102e0*/  LDGSTS.E [R245+0x43000], [R14.64], !P4 ;  /* 0x430000000ef57fae */ /* 0x0005e2000e121848 */
[----:B-1----:R-:W-:-:S03]  /*102f0*/  IMAD.WIDE R10, R6, 0x4, R4 ;  /* 0x00000004060a7825 */ /* 0x002fc600078e0204 */
[----:B------:R1:W-:Y:S01]  /*10300*/  LDGSTS.E [R245+0x43100], [R12.64], !P4 ;  /* 0x431000000cf57fae */ /* 0x0003e2000e121848 */
[----:B----4-:R-:W-:Y:S01]  /*10310*/  IMAD.WIDE R8, R6, 0x4, R2 ;  /* 0x0000000406087825 */ /* 0x010fe200078e0202 */
[----:B------:R-:W-:Y:S02]  /*10320*/  IADD3 R6, R37, -0x39, RZ ;  /* 0xffffffc725067810 */ /* 0x000fe40007ffe0ff */
[----:B------:R3:W-:Y:S01]  /*10330*/  LDGSTS.E [R245+0x43800], [R10.64], !P5 ;  /* 0x438000000af57fae */ /* 0x0007e2000e921848 */
[----:B------:R-:W-:Y:S01]  /*10340*/  ISETP.GE.U32.AND P4, PT, R0, 0x7fffff4c, PT ;  /* 0x7fffff4c0000780c */ /* 0x000fe20003f86070 */
[----:B------:R-:W-:Y:S02]  /*10350*/  IMAD.SHL.U32 R0, R252, 0x20, RZ ;  /* 0x00000020fc007824 */ /* 0x000fe400078e00ff */
        /* <DEDUP_REMOVED lines=8> */
[----:B-1----:R-:W-:Y:S01]  /*103e0*/  IMAD.WIDE R12, R0, 0x4, R2 ;  /* 0x00000004000c7825 */ /* 0x002fe200078e0202 */
[----:B------:R-:W-:Y:S02]  /*103f0*/  IADD3 R0, R37, -0x3d, RZ ;  /* 0xffffffc325007810 */ /* 0x000fe40007ffe0ff */
[----:B------:R1:W-:Y:S01]  /*10400*/  LDGSTS.E [R245+0x44000], [R14.64], !P0 ;  /* 0x440000000ef57fae */ /* 0x0003e2000c121848 */
[----:B---3--:R-:W-:-:S03]  /*10410*/  IMAD.WIDE R10, R6, 0x4, R4 ;  /* 0x00000004060a7825 */ /* 0x008fc600078e0204 */
[----:B------:R2:W-:Y:S01]  /*10420*/  LDGSTS.E [R245+0x44100], [R12.64], !P0 ;  /* 0x441000000cf57fae */ /* 0x0005e2000c121848 */
[----:B----4-:R-:W-:Y:S01]  /*10430*/  IMAD.WIDE R8, R6, 0x4, R2 ;  /* 0x0000000406087825 */ /* 0x010fe200078e0202 */
        /* <DEDUP_REMOVED lines=10> */
[----:B-1----:R-:W-:-:S03]  /*104e0*/  IMAD.WIDE R14, R0, 0x4, R4 ;  /* 0x00000004000e7825 */ /* 0x002fc600078e0204 */
[----:B------:R4:W-:Y:S01]  /*104f0*/  STL.64 [R1+0xb8], R8 ;  /* 0x0000b80801007387 */ /* 0x0009e20000100a00 */
[----:B--2---:R-:W-:-:S03]  /*10500*/  IMAD.WIDE R12, R0, 0x4, R2 ;  /* 0x00000004000c7825 */ /* 0x004fc600078e0202 */
[----:B------:R-:W-:Y:S01]  /*10510*/  STL.64 [R1+0x80], R14 ;  /* 0x0000800e01007387 */ /* 0x000fe20000100a00 */
[----:B---3--:R-:W-:-:S03]  /*10520*/  IMAD.WIDE R10, R6, 0x4, R4 ;  /* 0x00000004060a7825 */ /* 0x008fc600078e0204 */
[----:B------:R1:W-:Y:S01]  /*10530*/  LDGSTS.E [R245+0x45000], [R14.64], !P2 ;  /* 0x450000000ef57fae */ /* 0x0003e2000d121848 */
[----:B------:R-:W-:Y:S01]  /*10540*/  IADD3 R0, R37, -0x45, RZ ;  /* 0xffffffbb25007810 */ /* 0x000fe20007ffe0ff */
[----:B----4-:R-:W-:Y:S02]  /*10550*/  IMAD.WIDE R8, R6, 0x4, R2 ;  /* 0x0000000406087825 */ /* 0x010fe400078e0202 */
[----:B------:R2:W-:Y:S02]  /*10560*/  STL.64 [R1+0x78], R12 ;  /* 0x0000780c01007387 */ /* 0x0005e40000100a00 */
[----:B------:R-:W-:Y:S02]  /*10570*/  IMAD R6, R252, 0x30, RZ ;  /* 0x00000030fc067824 */ /* 0x000fe400078e02ff */
[----:B------:R2:W-:Y:S01]  /*10580*/  LDGSTS.E [R245+0x45100], [R12.64], !P2 ;  /* 0x451000000cf57fae */ /* 0x0005e2000d121848 */
[----:B------:R-:W-:-:S03]  /*10590*/  ISETP.GE.U32.AND P2, PT, R0, 0x7fffff3c, PT ;  /* 0x7fffff3c0000780c */ /* 0x000fc60003f46070 */
[----:B------:R3:W-:Y:S04]  /*105a0*/  STL.64 [R1+0x40], R10 ;  /* 0x0000400a01007387 */ /* 0x0007e80000100a00 */
[----:B------:R3:W-:Y:S01]  /*105b0*/  LDGSTS.E [R245+0x45800], [R10.64], !P1 ;  /* 0x458000000af57fae */ /* 0x0007e2000c921848 */
[----:B------:R-:W-:Y:S01]  /*105c0*/  IADD3 R0, R37, -0x49, RZ ;  /* 0xffffffb725007810 */ /* 0x000fe20007ffe0ff */
[C---:B--2---:R-:W-:Y:S02]  /*105d0*/  IMAD.WIDE R12, R6.reuse, 0x4, R4 ;  /* 0x00000004060c7825 */ /* 0x044fe400078e0204 */
[----:B------:R2:W-:Y:S02]  /*105e0*/  STL.64 [R1+0x38], R8 ;  /* 0x0000380801007387 */ /* 0x0005e40000100a00 */
[----:B------:R-:W-:-:S02]  /*105f0*/  IMAD.WIDE R6, R6, 0x4, R2 ;  /* 0x0000000406067825 */ /* 0x000fc400078e0202 */
[----:B------:R2:W-:Y:S02]  /*10600*/  LDGSTS.E [R245+0x45900], [R8.64], !P1 ;  /* 0x4590000008f57fae */ /* 0x0005e4000c921848 */
[----:B---3--:R-:W-:Y:S02]  /*10610*/  IMAD R10, R252, 0x34, RZ ;  /* 0x00000034fc0a7824 */ /* 0x008fe400078e02ff */
[----:B------:R3:W-:Y:S01]  /*10620*/  STL.64 [R1], R12 ;  /* 0x0000000c01007387 */ /* 0x0007e20000100a00 */
[----:B------:R-:W-:Y:S02]  /*10630*/  ISETP.GE.U32.AND P1, PT, R0, 0x7fffff38, PT ;  /* 0x7fffff380000780c */ /* 0x000fe40003f26070 */
[----:B------:R-:W-:Y:S01]  /*10640*/  IADD3 R0, R37, -0x4d, RZ ;  /* 0xffffffb325007810 */ /* 0x000fe20007ffe0ff */
[----:B------:R-:W-:Y:S01]  /*10650*/  STL [R1+0x2dd8], R6 ;  /* 0x002dd80601007387 */ /* 0x000fe20000100800 */
[----:B--2---:R-:W-:-:S03]  /*10660*/  IMAD.WIDE R8, R10, 0x4, R4 ;  /* 0x000000040a087825 */ /* 0x004fc600078e0204 */
[----:B------:R-:W-:Y:S01]  /*10670*/  STL [R1+0x2dd4], R7 ;  /* 0x002dd40701007387 */ /* 0x000fe20000100800 */
[----:B------:R-:W-:-:S03]  /*10680*/  IMAD.WIDE R10, R10, 0x4, R2 ;  /* 0x000000040a0a7825 */ /* 0x000fc600078e0202 */
[----:B------:R3:W-:Y:S04]  /*10690*/  LDGSTS.E [R245+0x46000], [R12.64], !P6 ;  /* 0x460000000cf57fae */ /* 0x0007e8000f121848 */
[----:B------:R-:W-:Y:S01]  /*106a0*/  STL [R1+0x2de0], R8 ;  /* 0x002de00801007387 */ /* 0x000fe20000100800 */
[----:B-1----:R-:W-:-:S03]  /*106b0*/  IMAD R14, R252, 0x38, RZ ;  /* 0x00000038fc0e7824 */ /* 0x002fc600078e02ff */
[----:B------:R1:W-:Y:S01]  /*106c0*/  LDGSTS.E [R245+0x46100], [R6.64], !P6 ;  /* 0x4610000006f57fae */ /* 0x0003e2000f121848 */
[----:B------:R-:W-:-:S03]  /*106d0*/  ISETP.GE.U32.AND P6, PT, R0, 0x7fffff34, PT ;  /* 0x7fffff340000780c */ /* 0x000fc60003fc6070 */
[----:B------:R-:W-:Y:S01]  /*106e0*/  STL [R1+0x2ddc], R9 ;  /* 0x002ddc0901007387 */ /* 0x000fe20000100800 */
[----:B------:R-:W-:-:S03]  /*106f0*/  IADD3 R0, R37, -0x51, RZ ;  /* 0xffffffaf25007810 */ /* 0x000fc60007ffe0ff */
[----:B------:R2:W-:Y:S04]  /*10700*/  LDGSTS.E [R245+0x46800], [R8.64], !P4 ;  /* 0x4680000008f57fae */ /* 0x0005e8000e121848 */
[----:B------:R-:W-:Y:S01]  /*10710*/  STL [R1+0x2de8], R10 ;  /* 0x002de80a01007387 */ /* 0x000fe20000100800 */
[----:B---3--:R-:W-:-:S03]  /*10720*/  IMAD.WIDE R12, R14, 0x4, R4 ;  /* 0x000000040e0c7825 */ /* 0x008fc600078e0204 */
[----:B------:R3:W-:Y:S04]  /*10730*/  LDGSTS.E [R245+0x46900], [R10.64], !P4 ;  /* 0x469000000af57fae */ /* 0x0007e8000e121848 */
[----:B------:R3:W-:Y:S01]  /*10740*/  STL [R1+0x2de4], R11 ;  /* 0x002de40b01007387 */ /* 0x0007e20000100800 */
[----:B------:R-:W-:Y:S01]  /*10750*/  IMAD R18, R252, 0x3c, RZ ;  /* 0x0000003cfc127824 */ /* 0x000fe200078e02ff */
[----:B------:R-:W-:Y:S01]  /*10760*/  ISETP.GE.U32.AND P4, PT, R0, 0x7fffff30, PT ;  /* 0x7fffff300000780c */ /* 0x000fe20003f86070 */
[----:B------:R-:W-:Y:S01]  /*10770*/  IMAD.WIDE R14, R14, 0x4, R2 ;  /* 0x000000040e0e7825 */ /* 0x000fe200078e0202 */
[----:B------:R4:W-:Y:S03]  /*10780*/  LDGSTS.E [R245+0x47000], [R12.64], !P5 ;  /* 0x470000000cf57fae */ /* 0x0009e6000e921848 */
[----:B---3--:R-:W-:Y:S01]  /*10790*/  IMAD.MOV.U32 R11, RZ, RZ, c[0x0][0x180] ;  /* 0x00006000ff0b7624 */ /* 0x008fe200078e00ff */
[----:B------:R3:W-:Y:S01]  /*107a0*/  LDGSTS.E [R245+0x47100], [R14.64], !P5 ;  /* 0x471000000ef57fae */ /* 0x0007e2000e921848 */
[----:B------:R-:W-:-:S03]  /*107b0*/  IMAD.WIDE R16, R18, 0x4, R4 ;  /* 0x0000000412107825 */ /* 0x000fc600078e0204 */
[C---:B------:R-:W-:Y:S01]  /*107c0*/  IADD3 R0, R11.reuse, -0x55, RZ ;  /* 0xffffffab0b007810 */ /* 0x040fe20007ffe0ff */
[----:B------:R-:W-:Y:S01]  /*107d0*/  IMAD.WIDE R18, R18, 0x4, R2 ;  /* 0x0000000412127825 */ /* 0x000fe200078e0202 */
[----:B------:R1:W-:Y:S02]  /*107e0*/  LDGSTS.E [R245+0x47800], [R16.64], !P0 ;  /* 0x4780000010f57fae */ /* 0x0003e4000c121848 */
[----:B------:R-:W-:Y:S01]  /*107f0*/  ISETP.GE.U32.AND P5, PT, R0, 0x7fffff2c, PT ;  /* 0x7fffff2c0000780c */ /* 0x000fe20003fa6070 */
[C---:B------:R-:W-:Y:S01]  /*10800*/  IMAD.SHL.U32 R22, R252.reuse, 0x40, RZ ;  /* 0x00000040fc167824 */ /* 0x040fe200078e00ff */
[----:B------:R-:W-:Y:S01]  /*10810*/  IADD3 R0, R11, -0x59, RZ ;  /* 0xffffffa70b007810 */ /* 0x000fe20007ffe0ff */
[----:B------:R1:W-:Y:S01]  /*10820*/  LDGSTS.E [R245+0x47900], [R18.64], !P0 ;  /* 0x4790000012f57fae */ /* 0x0003e2000c121848 */
[----:B------:R-:W-:Y:S02]  /*10830*/  IMAD R26, R252, 0x44, RZ ;  /* 0x00000044fc1a7824 */ /* 0x000fe400078e02ff */
[----:B------:R-:W-:Y:S01]  /*10840*/  IMAD.WIDE R20, R22, 0x4, R4 ;  /* 0x0000000416147825 */ /* 0x000fe200078e0204 */
[----:B------:R-:W-:-:S03]  /*10850*/  ISETP.GE.U32.AND P0, PT, R0, 0x7fffff28, PT ;  /* 0x7fffff280000780c */ /* 0x000fc60003f06070 */
[----:B------:R-:W-:Y:S01]  /*10860*/  IMAD.WIDE R22, R22, 0x4, R2 ;  /* 0x0000000416167825 */ /* 0x000fe200078e0202 */
[C---:B------:R-:W-:Y:S01]  /*10870*/  IADD3 R0, R11.reuse, -0x5d, RZ ;  /* 0xffffffa30b007810 */ /* 0x040fe20007ffe0ff */
[----:B------:R1:W-:Y:S02]  /*10880*/  LDGSTS.E [R245+0x48000], [R20.64], !P3 ;  /* 0x4800000014f57fae */ /* 0x0003e4000d921848 */
[----:B------:R-:W-:Y:S02]  /*10890*/  IMAD.WIDE R24, R26, 0x4, R4 ;  /* 0x000000041a187825 */ /* 0x000fe400078e0204 */
[----:B------:R1:W-:Y:S01]  /*108a0*/  LDGSTS.E [R245+0x48100], [R22.64], !P3 ;  /* 0x4810000016f57fae */ /* 0x0003e2000d921848 */
[----:B------:R-:W-:Y:S01]  /*108b0*/  ISETP.GE.U32.AND P3, PT, R0, 0x7fffff24, PT ;  /* 0x7fffff240000780c */ /* 0x000fe20003f66070 */
[----:B------:R-:W-:Y:S01]  /*108c0*/  IMAD.WIDE R26, R26, 0x4, R2 ;  /* 0x000000041a1a7825 */ /* 0x000fe200078e0202 */
[----:B------:R-:W-:Y:S01]  /*108d0*/  IADD3 R0, R11, -0x61, RZ ;  /* 0xffffff9f0b007810 */ /* 0x000fe20007ffe0ff */
[----:B------:R1:W-:Y:S02]  /*108e0*/  LDGSTS.E [R245+0x48800], [R24.64], !P2 ;  /* 0x4880000018f57fae */ /* 0x0003e4000d121848 */
[----:B------:R-:W-:-:S02]  /*108f0*/  IMAD R30, R252, 0x48, RZ ;  /* 0x00000048fc1e7824 */ /* 0x000fc400078e02ff */
        /* <DEDUP_REMOVED lines=19> */
[----:B------:R-:W-:Y:S01]  /*10a30*/  IADD3 R0, R11, -0x6d, RZ ;  /* 0xffffff930b007810 */ /* 0x000fe20007ffe0ff */
[----:B------:R-:W-:Y:S02]  /*10a40*/  STL [R1+0x2df0], R12 ;  /* 0x002df00c01007387 */ /* 0x000fe40000100800 */
[C---:B------:R-:W-:Y:S02]  /*10a50*/  IMAD.WIDE R40, R42.reuse, 0x4, R4 ;  /* 0x000000042a287825 */ /* 0x040fe400078e0204 */
[----:B------:R-:W-:Y:S02]  /*10a60*/  STL [R1+0x2dec], R13 ;  /* 0x002dec0d01007387 */ /* 0x000fe40000100800 */
[----:B------:R-:W-:Y:S02]  /*10a70*/  IMAD.WIDE R42, R42, 0x4, R2 ;  /* 0x000000042a2a7825 */ /* 0x000fe400078e0202 */
[----:B------:R1:W-:Y:S02]  /*10a80*/  LDGSTS.E [R245+0x4a000], [R36.64], !P4 ;  /* 0x4a00000024f57fae */ /* 0x0003e4000e121848 */
[----:B------:R-:W-:-:S02]  /*10a90*/  IMAD R46, R252, 0x58, RZ ;  /* 0x00000058fc2e7824 */ /* 0x000fc400078e02ff */
[----:B------:R-:W-:Y:S04]  /*10aa0*/  STL [R1+0x2df8], R14 ;  /* 0x002df80e01007387 */ /* 0x000fe80000100800 */
[----:B------:R1:W-:Y:S01]  /*10ab0*/  LDGSTS.E [R245+0x4a100], [R38.64], !P4 ;  /* 0x4a10000026f57fae */ /* 0x0003e2000e121848 */
[----:B------:R-:W-:Y:S02]  /*10ac0*/  ISETP.GE.U32.AND P4, PT, R0, 0x7fffff14, PT ;  /* 0x7fffff140000780c */ /* 0x000fe40003f86070 */
[----:B------:R-:W-:Y:S01]  /*10ad0*/  IADD3 R0, R11, -0x71, RZ ;  /* 0xffffff8f0b007810 */ /* 0x000fe20007ffe0ff */
[----:B------:R-:W-:Y:S01]  /*10ae0*/  STL [R1+0x2df4], R15 ;  /* 0x002df40f01007387 */ /* 0x000fe20000100800 */
[----:B------:R-:W-:-:S03]  /*10af0*/  IMAD.WIDE R44, R46, 0x4, R4 ;  /* 0x000000042e2c7825 */ /* 0x000fc600078e0204 */
[----:B------:R-:W-:Y:S01]  /*10b00*/  STL [R1+0x2e00], R16 ;  /* 0x002e001001007387 */ /* 0x000fe20000100800 */
[----:B------:R-:W-:-:S03]  /*10b10*/  IMAD R50, R252, 0x5c, RZ ;  /* 0x0000005cfc327824 */ /* 0x000fc600078e02ff */
[----:B------:R1:W-:Y:S01]  /*10b20*/  STL [R1+0x2dfc], R17 ;  /* 0x002dfc1101007387 */ /* 0x0003e20000100800 */
[----:B------:R-:W-:-:S03]  /*10b30*/  IMAD.WIDE R46, R46, 0x4, R2 ;  /* 0x000000042e2e7825 */ /* 0x000fc600078e0202 */
[----:B------:R-:W-:Y:S04]  /*10b40*/  STL [R1+0x2e08], R18 ;  /* 0x002e081201007387 */ /* 0x000fe80000100800 */
[----:B------:R1:W-:Y:S04]  /*10b50*/  LDGSTS.E [R245+0x4a800], [R40.64], !P5 ;  /* 0x4a80000028f57fae */ /* 0x0003e8000e921848 */
[----:B------:R-:W-:Y:S04]  /*10b60*/  STL [R1+0x2e04], R19 ;  /* 0x002e041301007387 */ /* 0x000fe80000100800 */
[----:B------:R1:W-:Y:S01]  /*10b70*/  LDGSTS.E [R245+0x4a900], [R42.64], !P5 ;  /* 0x4a9000002af57fae */ /* 0x0003e2000e921848 */
[----:B------:R-:W-:-:S02]  /*10b80*/  ISETP.GE.U32.AND P5, PT, R0, 0x7fffff10, PT ;  /* 0x7fffff100000780c */ /* 0x000fc40003fa6070 */
[----:B------:R-:W-:Y:S01]  /*10b90*/  IADD3 R0, R11, -0x75, RZ ;  /* 0xffffff8b0b007810 */ /* 0x000fe20007ffe0ff */
[----:B------:R-:W-:Y:S01]  /*10ba0*/  STL [R1+0x2e10], R20 ;  /* 0x002e101401007387 */ /* 0x000fe20000100800 */
[----:B------:R-:W-:-:S03]  /*10bb0*/  IMAD.WIDE R48, R50, 0x4, R4 ;  /* 0x0000000432307825 */ /* 0x000fc600078e0204 */
[----:B------:R-:W-:Y:S01]  /*10bc0*/  STL [R1+0x2e0c], R21 ;  /* 0x002e0c1501007387 */ /* 0x000fe20000100800 */
[----:B------:R-:W-:-:S03]  /*10bd0*/  IMAD.WIDE R50, R50, 0x4, R2 ;  /* 0x0000000432327825 */ /* 0x000fc600078e0202 */
[----:B------:R-:W-:Y:S01]  /*10be0*/  STL [R1+0x2e18], R22 ;  /* 0x002e181601007387 */ /* 0x000fe20000100800 */
[----:B------:R-:W-:-:S03]  /*10bf0*/  IMAD R54, R252, 0x60, RZ ;  /* 0x00000060fc367824 */ /* 0x000fc600078e02ff */
        /* <DEDUP_REMOVED lines=9> */
[----:B------:R-:W-:-:S03]  /*10c90*/  IMAD R58, R252, 0x64, RZ ;  /* 0x00000064fc3a7824 */ /* 0x000fc600078e02ff */
[----:B------:R-:W-:Y:S01]  /*10ca0*/  STL [R1+0x2e24], R27 ;  /* 0x002e241b01007387 */ /* 0x000fe20000100800 */
        /* <DEDUP_REMOVED lines=50> */
[----:B------:R1:W-:Y:S01]  /*10fd0*/  LDGSTS.E [R245+0x4d800], [R64.64], !P4 ;  /* 0x4d80000040f57fae */ /* 0x0003e2000e121848 */
[----:B------:R-:W-:-:S03]  /*10fe0*/  IMAD R78, R252, 0x78, RZ ;  /* 0x00000078fc4e7824 */ /* 0x000fc600078e02ff */
[----:B------:R-:W-:Y:S04]  /*10ff0*/  STL [R1+0x2e7c], R49 ;  /* 0x002e7c3101007387 */ /* 0x000fe80000100800 */
[----:B------:R1:W-:Y:S01]  /*11000*/  LDGSTS.E [R245+0x4d900], [R66.64], !P4 ;  /* 0x4d90000042f57fae */ /* 0x0003e2000e121848 */
[----:B------:R-:W-:Y:S02]  /*11010*/  ISETP.GE.U32.AND P4, PT, R0, 0x7fffff77, PT ;  /* 0x7fffff770000780c */ /* 0x000fe40003f86070 */
[----:B------:R-:W-:Y:S01]  /*11020*/  IADD3 R0, R11, -0xe, RZ ;  /* 0xfffffff20b007810 */ /* 0x000fe20007ffe0ff */
[----:B------:R-:W-:Y:S01]  /*11030*/  STL [R1+0x2e88], R50 ;  /* 0x002e883201007387 */ /* 0x000fe20000100800 */
[----:B------:R-:W-:-:S03]  /*11040*/  IMAD.WIDE R72, R74, 0x4, R4 ;  /* 0x000000044a487825 */ /* 0x000fc600078e0204 */
[----:B------:R-:W-:Y:S01]  /*11050*/  STL [R1+0x2e84], R51 ;  /* 0x002e843301007387 */ /* 0x000fe20000100800 */
[----:B------:R-:W-:-:S03]  /*11060*/  IMAD.WIDE R74, R74, 0x4, R2 ;  /* 0x000000044a4a7825 */ /* 0x000fc600078e0202 */
[----:B------:R-:W-:Y:S01]  /*11070*/  STL [R1+0x2e90], R52 ;  /* 0x002e903401007387 */ /* 0x000fe20000100800 */
[----:B------:R-:W-:-:S03]  /*11080*/  IMAD R82, R252, 0x7c, RZ ;  /* 0x0000007cfc527824 */ /* 0x000fc600078e02ff */
[----:B------:R-:W-:Y:S01]  /*11090*/  STL [R1+0x2e8c], R53 ;  /* 0x002e8c3501007387 */ /* 0x000fe20000100800 */
[----:B------:R-:W-:-:S03]  /*110a0*/  IMAD.WIDE R76, R78, 0x4, R4 ;  /* 0x000000044e4c7825 */ /* 0x000fc600078e0204 */
[----:B------:R1:W-:Y:S01]  /*110b0*/  LDGSTS.E [R245+0x4e000], [R68.64], !P5 ;  /* 0x4e00000044f57fae */ /* 0x0003e2000e921848 */
[----:B------:R-:W-:-:S03]  /*110c0*/  IMAD.WIDE R78, R78, 0x4, R2 ;  /* 0x000000044e4e7825 */ /* 0x000fc600078e0202 */
        /* <DEDUP_REMOVED lines=8> */
[----:B------:R-:W-:Y:S04]  /*11150*/  STL [R1+0x2e9c], R57 ;  /* 0x002e9c3901007387 */ /* 0x000fe80000100800 */
[----:B------:R-:W-:Y:S04]  /*11160*/  STL [R1+0x2ea8], R58 ;  /* 0x002ea83a01007387 */ /* 0x000fe80000100800 */
[----:B------:R1:W-:Y:S04]  /*11170*/  LDGSTS.E [R245+0x4e800], [R72.64], !P0 ;  /* 0x4e80000048f57fae */ /* 0x0003e8000c121848 */
[----:B------:R-:W-:Y:S04]  /*11180*/  STL [R1+0x2ea4], R59 ;  /* 0x002ea43b01007387 */ /* 0x000fe80000100800 */
[----:B------:R1:W-:Y:S01]  /*11190*/  LDGSTS.E [R245+0x4e900], [R74.64], !P0 ;  /* 0x4e9000004af57fae */ /* 0x0003e2000c121848 */
[----:B------:R-:W-:-:S02]  /*111a0*/  ISETP.GE.U32.AND P0, PT, R0, 0x7fffff6f, PT ;  /* 0x7fffff6f0000780c */ /* 0x000fc40003f06070 */
[C---:B------:R-:W-:Y:S01]  /*111b0*/  IADD3 R0, R11.reuse, -0x1a, RZ ;  /* 0xffffffe60b007810 */ /* 0x040fe20007ffe0ff */
[----:B------:R-:W-:Y:S01]  /*111c0*/  STL [R1+0x2eb0], R60 ;  /* 0x002eb03c01007387 */ /* 0x000fe20000100800 */
[----:B------:R-:W-:-:S03]  /*111d0*/  IADD3 R84, R11, -0x16, RZ ;  /* 0xffffffea0b547810 */ /* 0x000fc60007ffe0ff */
[----:B------:R-:W-:Y:S04]  /*111e0*/  STL [R1+0x2eac], R61 ;  /* 0x002eac3d01007387 */ /* 0x000fe80000100800 */
[----:B------:R2:W-:Y:S01]  /*111f0*/  LDGSTS.E [R245+0x4f000], [R76.64], !P3 ;  /* 0x4f0000004cf57fae */ /* 0x0005e2000d921848 */
[----:B-1----:R-:W-:-:S03]  /*11200*/  LOP3.LUT R6, R245, 0x20, RZ, 0x3c, !PT ;  /* 0x00000020f5067812 */ /* 0x002fc600078e3cff */
[----:B------:R-:W-:Y:S01]  /*11210*/  STL [R1+0x2eb8], R62 ;  /* 0x002eb83e01007387 */ /* 0x000fe20000100800 */
[----:B------:R-:W-:-:S03]  /*11220*/  IMAD.WIDE R92, R252, 0x4, R4 ;  /* 0x00000004fc5c7825 */ /* 0x000fc600078e0204 */
[----:B------:R1:W-:Y:S01]  /*11230*/  LDGSTS.E [R245+0x4f100], [R78.64], !P3 ;  /* 0x4f1000004ef57fae */ /* 0x0003e2000d921848 */
[----:B------:R-:W-:-:S03]  /*11240*/  IMAD.WIDE R90, R252, 0x4, R2 ;  /* 0x00000004fc5a7825 */ /* 0x000fc600078e0202 */
[----:B------:R-:W-:Y:S04]  /*11250*/  STL [R1+0x2eb4], R63 ;  /* 0x002eb43f01007387 */ /* 0x000fe80000100800 */
[----:B------:R1:W-:Y:S01]  /*11260*/  LDGSTS.E [R245+0x4f800], [R80.64], !P2 ;  /* 0x4f80000050f57fae */ /* 0x0003e2000d121848 */
[----:B------:R-:W-:-:S03]  /*11270*/  ISETP.GE.U32.AND P3, PT, R84, 0x7fffff6b, PT ;  /* 0x7fffff6b5400780c */ /* 0x000fc60003f66070 */
[----:B------:R-:W-:Y:S04]  /*11280*/  STL [R1+0x2ec0], R64 ;  /* 0x002ec04001007387 */ /* 0x000fe80000100800 */
[----:B------:R1:W-:Y:S01]  /*11290*/  LDGSTS.E [R245+0x4f900], [R82.64], !P2 ;  /* 0x4f90000052f57fae */ /* 0x0003e2000d121848 */
[----:B------:R-:W-:Y:S01]  /*112a0*/  ISETP.GE.U32.AND P2, PT, R0, 0x7fffff67, PT ;  /* 0x7fffff670000780c */ /* 0x000fe20003f46070 */
[----:B------:R-:W-:Y:S02]  /*112b0*/  IMAD R0, R252, 0x5, RZ ;  /* 0x00000005fc007824 */ /* 0x000fe400078e02ff */
[----:B------:R-:W-:Y:S01]  /*112c0*/  STL [R1+0x2ebc], R65 ;  /* 0x002ebc4101007387 */ /* 0x000fe20000100800 */
[----:B------:R-:W-:-:S03]  /*112d0*/  IADD3 R84, R11, -0x1e, RZ ;  /* 0xffffffe20b547810 */ /* 0x000fc60007ffe0ff */
[----:B------:R-:W-:Y:S01]  /*112e0*/  STL [R1+0x2ec8], R66 ;  /* 0x002ec84201007387 */ /* 0x000fe20000100800 */
[----:B------:R-:W-:-:S03]  /*112f0*/  IMAD.WIDE R88, R0, 0x4, R4 ;  /* 0x0000000400587825 */ /* 0x000fc600078e0204 */
[----:B------:R-:W-:Y:S01]  /*11300*/  STL [R1+0x2ec4], R67 ;  /* 0x002ec44301007387 */ /* 0x000fe20000100800 */
[----:B------:R-:W-:-:S03]  /*11310*/  IMAD.WIDE R86, R0, 0x4, R2 ;  /* 0x0000000400567825 */ /* 0x000fc600078e0202 */
[----:B------:R-:W-:Y:S04]  /*11320*/  STL [R1+0x2ed0], R68 ;  /* 0x002ed04401007387 */ /* 0x000fe80000100800 */
        /* <DEDUP_REMOVED lines=8> */
[----:B------:R-:W-:Y:S04]  /*113b0*/  STL [R1+0x2ee0], R72 ;  /* 0x002ee04801007387 */ /* 0x000fe80000100800 */
[----:B------:R-:W-:Y:S01]  /*113c0*/  STL [R1+0x2edc], R73 ;  /* 0x002edc4901007387 */ /* 0x000fe20000100800 */
[----:B------:R-:W-:-:S03]  /*113d0*/  IMAD.WIDE R16, R0, 0x4, R4 ;  /* 0x0000000400107825 */ /* 0x000fc600078e0204 */
[----:B------:R-:W-:Y:S01]  /*113e0*/  STL [R1+0x2ee8], R74 ;  /* 0x002ee84a01007387 */ /* 0x000fe20000100800 */
[----:B---3--:R-:W-:-:S03]  /*113f0*/  IMAD.WIDE R14, R0, 0x4, R2 ;  /* 0x00000004000e7825 */ /* 0x008fc600078e0202 */
[----:B------:R-:W-:Y:S04]  /*11400*/  STL [R1+0x2ee4], R75 ;  /* 0x002ee44b01007387 */ /* 0x000fe80000100800 */
[----:B------:R3:W-:Y:S04]  /*11410*/  LDGSTS.E [R6+0x40a00], [R88.64], !P6 ;  /* 0x40a0000058067fae */ /* 0x0007e8000f121848 */
[----:B------:R-:W-:Y:S04]  /*11420*/  STL [R1+0x2ef0], R76 ;  /* 0x002ef04c01007387 */ /* 0x000fe80000100800 */
[----:B------:R1:W-:Y:S01]  /*11430*/  LDGSTS.E [R6+0x40b00], [R86.64], !P6 ;  /* 0x40b0000056067fae */ /* 0x0003e2000f121848 */
[----:B------:R-:W-:Y:S01]  /*11440*/  ISETP.GE.U32.AND P6, PT, R84, 0x7fffff5f, PT ;  /* 0x7fffff5f5400780c */ /* 0x000fe20003fc6070 */
[----:B------:R-:W-:-:S02]  /*11450*/  IMAD R84, R252, 0xd, RZ ;  /* 0x0000000dfc547824 */ /* 0x000fc400078e02ff */
[----:B------:R-:W-:Y:S01]  /*11460*/  STL [R1+0x2eec], R77 ;  /* 0x002eec4d01007387 */ /* 0x000fe20000100800 */
[----:B------:R-:W-:-:S03]  /*11470*/  IADD3 R0, R11, -0x26, RZ ;  /* 0xffffffda0b007810 */ /* 0x000fc60007ffe0ff */
[----:B------:R-:W-:Y:S01]  /*11480*/  STL [R1+0x2ef8], R78 ;  /* 0x002ef84e01007387 */ /* 0x000fe20000100800 */
[----:B----4-:R-:W-:-:S03]  /*11490*/  IMAD.WIDE R12, R84, 0x4, R4 ;  /* 0x00000004540c7825 */ /* 0x010fc600078e0204 */
[----:B------:R-:W-:Y:S01]  /*114a0*/  STL [R1+0x2ef4], R79 ;  /* 0x002ef44f01007387 */ /* 0x000fe20000100800 */
[----:B--2---:R-:W-:-:S03]  /*114b0*/  IMAD.WIDE R8, R84, 0x4, R2 ;  /* 0x0000000454087825 */ /* 0x004fc600078e0202 */
[----:B------:R-:W-:Y:S04]  /*114c0*/  STL [R1+0x2f00], R80 ;  /* 0x002f005001007387 */ /* 0x000fe80000100800 */
[----:B------:R-:W-:Y:S01]  /*114d0*/  STL [R1+0x2efc], R81 ;  /* 0x002efc5101007387 */ /* 0x000fe20000100800 */
[----:B------:R-:W-:-:S03]  /*114e0*/  IADD3 R84, R11, -0x2a, RZ ;  /* 0xffffffd60b547810 */ /* 0x000fc60007ffe0ff */
[----:B------:R-:W-:Y:S04]  /*114f0*/  STL [R1+0x2f08], R82 ;  /* 0x002f085201007387 */ /* 0x000fe80000100800 */
[----:B------:R2:W-:Y:S04]  /*11500*/  LDGSTS.E [R6+0x41200], [R16.64], !P4 ;  /* 0x4120000010067fae */ /* 0x0005e8000e121848 */
[----:B------:R-:W-:Y:S04]  /*11510*/  STL [R1+0x2f04], R83 ;  /* 0x002f045301007387 */ /* 0x000fe80000100800 */
[----:B------:R4:W-:Y:S01]  /*11520*/  LDGSTS.E [R6+0x41300], [R14.64], !P4 ;  /* 0x413000000e067fae */ /* 0x0009e2000e121848 */
[----:B------:R-:W-:Y:S01]  /*11530*/  ISETP.GE.U32.AND P4, PT, R0, 0x7fffff5b, PT ;  /* 0x7fffff5b0000780c */ /* 0x000fe20003f86070 */
[----:B------:R-:W-:-:S02]  /*11540*/  IMAD R0, R252, 0x11, RZ ;  /* 0x00000011fc007824 */ /* 0x000fc400078e02ff */
[----:B------:R-:W-:Y:S04]  /*11550*/  STL.64 [R1+0x2f0], R92 ;  /* 0x0002f05c01007387 */ /* 0x000fe80000100a00 */
[----:B------:R-:W-:Y:S04]  /*11560*/  STL.64 [R1+0x2e8], R90 ;  /* 0x0002e85a01007387 */ /* 0x000fe80000100a00 */
[----:B------:R-:W-:Y:S04]  /*11570*/  STL.64 [R1+0x2b0], R88 ;  /* 0x0002b05801007387 */ /* 0x000fe80000100a00 */
[----:B------:R-:W-:Y:S04]  /*11580*/  STL.64 [R1+0x2a8], R86 ;  /* 0x0002a85601007387 */ /* 0x000fe80000100a00 */
[----:B------:R1:W-:Y:S04]  /*11590*/  LDGSTS.E [R6+0x41a00], [R12.64], !P5 ;  /* 0x41a000000c067fae */ /* 0x0003e8000e921848 */
[----:B------:R2:W-:Y:S04]  /*115a0*/  STL.64 [R1+0x270], R16 ;  /* 0x0002701001007387 */ /* 0x0005e80000100a00 */
[----:B------:R1:W-:Y:S01]  /*115b0*/  LDGSTS.E [R6+0x41b00], [R8.64], !P5 ;  /* 0x41b0000008067fae */ /* 0x0003e2000e921848 */
[----:B------:R-:W-:Y:S01]  /*115c0*/  ISETP.GE.U32.AND P5, PT, R84, 0x7fffff57, PT ;  /* 0x7fffff575400780c */ /* 0x000fe20003fa6070 */
[----:B------:R-:W-:-:S02]  /*115d0*/  IMAD R84, R252, 0x15, RZ ;  /* 0x00000015fc547824 */ /* 0x000fc400078e02ff */
[----:B------:R4:W-:Y:S01]  /*115e0*/  STL.64 [R1+0x268], R14 ;  /* 0x0002680e01007387 */ /* 0x0009e20000100a00 */
[----:B--2---:R-:W-:-:S03]  /*115f0*/  IMAD.WIDE R16, R0, 0x4, R4 ;  /* 0x0000000400107825 */ /* 0x004fc600078e0204 */
[----:B------:R1:W-:Y:S01]  /*11600*/  STL.64 [R1+0x230], R12 ;  /* 0x0002300c01007387 */ /* 0x0003e20000100a00 */
[----:B----4-:R-:W-:Y:S01]  /*11610*/  IMAD.WIDE R14, R0, 0x4, R2 ;  /* 0x00000004000e7825 */ /* 0x010fe200078e0202 */
[----:B------:R-:W-:Y:S02]  /*11620*/  IADD3 R0, R11, -0x2e, RZ ;  /* 0xffffffd20b007810 */ /* 0x000fe40007ffe0ff */
[----:B------:R2:W-:Y:S01]  /*11630*/  STL.64 [R1+0x228], R8 ;  /* 0x0002280801007387 */ /* 0x0005e20000100a00 */
[----:B-1----:R-:W-:-:S03]  /*11640*/  IMAD.WIDE R12, R84, 0x4, R4 ;  /* 0x00000004540c7825 */ /* 0x002fc600078e0204 */
[----:B------:R1:W-:Y:S04]  /*11650*/  LDGSTS.E [R6+0x42200], [R16.64], !P0 ;  /* 0x4220000010067fae */ /* 0x0003e8000c121848 */
[----:B------:R4:W-:Y:S01]  /*11660*/  LDGSTS.E [R6+0x42300], [R14.64], !P0 ;  /* 0x423000000e067fae */ /* 0x0009e2000c121848 */
[----:B------:R-:W-:Y:S01]  /*11670*/  ISETP.GE.U32.AND P0, PT, R0, 0x7fffff53, PT ;  /* 0x7fffff530000780c */ /* 0x000fe20003f06070 */
[----:B------:R-:W-:Y:S02]  /*11680*/  IMAD R0, R252, 0x19, RZ ;  /* 0x00000019fc007824 */ /* 0x000fe400078e02ff */
[----:B--2---:R-:W-:Y:S01]  /*11690*/  IMAD.WIDE R8, R84, 0x4, R2 ;  /* 0x0000000454087825 */ /* 0x004fe200078e0202 */
[----:B------:R-:W-:Y:S01]  /*116a0*/  IADD3 R84, R11, -0x32, RZ ;  /* 0xffffffce0b547810 */ /* 0x000fe20007ffe0ff */
[----:B------:R2:W-:Y:S04]  /*116b0*/  LDGSTS.E [R6+0x42a00], [R12.64], !P3 ;  /* 0x42a000000c067fae */ /* 0x0005e8000d921848 */
[----:B------:R1:W-:Y:S04]  /*116c0*/  STL.64 [R1+0x1f0], R16 ;  /* 0x0001f01001007387 */ /* 0x0003e80000100a00 */
[----:B------:R2:W-:Y:S01]  /*116d0*/  LDGSTS.E [R6+0x42b00], [R8.64], !P3 ;  /* 0x42b0000008067fae */ /* 0x0005e2000d921848 */
[----:B------:R-:W-:Y:S01]  /*116e0*/  ISETP.GE.U32.AND P3, PT, R84, 0x7fffff4f, PT ;  /* 0x7fffff4f5400780c */ /* 0x000fe20003f66070 */
[----:B------:R-:W-:-:S02]  /*116f0*/  IMAD R84, R252, 0x1d, RZ ;  /* 0x0000001dfc547824 */ /* 0x000fc400078e02ff */
[----:B------:R4:W-:Y:S01]  /*11700*/  STL.64 [R1+0x1e8], R14 ;  /* 0x0001e80e01007387 */ /* 0x0009e20000100a00 */
[----:B-1----:R-:W-:-:S03]  /*11710*/  IMAD.WIDE R16, R0, 0x4, R4 ;  /* 0x0000000400107825 */ /* 0x002fc600078e0204 */
[----:B------:R2:W-:Y:S01]  /*11720*/  STL.64 [R1+0x1b0], R12 ;  /* 0x0001b00c01007387 */ /* 0x0005e20000100a00 */
[----:B----4-:R-:W-:Y:S01]  /*11730*/  IMAD.WIDE R14, R0, 0x4, R2 ;  /* 0x00000004000e7825 */ /* 0x010fe200078e0202 */
[----:B------:R-:W-:Y:S02]  /*11740*/  IADD3 R0, R11, -0x36, RZ ;  /* 0xffffffca0b007810 */ /* 0x000fe40007ffe0ff */
[----:B------:R1:W-:Y:S01]  /*11750*/  STL.64 [R1+0x1a8], R8 ;  /* 0x0001a80801007387 */ /* 0x0003e20000100a00 */
[----:B--2---:R-:W-:-:S03]  /*11760*/  IMAD.WIDE R12, R84, 0x4, R4 ;  /* 0x00000004540c7825 */ /* 0x004fc600078e0204 */
[----:B------:R2:W-:Y:S04]  /*11770*/  LDGSTS.E [R6+0x43200], [R16.64], !P2 ;  /* 0x4320000010067fae */ /* 0x0005e8000d121848 */
[----:B------:R4:W-:Y:S01]  /*11780*/  LDGSTS.E [R6+0x43300], [R14.64], !P2 ;  /* 0x433000000e067fae */ /* 0x0009e2000d121848 */
[----:B------:R-:W-:Y:S01]  /*11790*/  ISETP.GE.U32.AND P2, PT, R0, 0x7fffff4b, PT ;  /* 0x7fffff4b0000780c */ /* 0x000fe20003f46070 */
[----:B------:R-:W-:Y:S02]  /*117a0*/  IMAD R0, R252, 0x21, RZ ;  /* 0x00000021fc007824 */ /* 0x000fe400078e02ff */
[----:B-1----:R-:W-:Y:S01]  /*117b0*/  IMAD.WIDE R8, R84, 0x4, R2 ;  /* 0x0000000454087825 */ /* 0x002fe200078e0202 */
[----:B------:R-:W-:Y:S01]  /*117c0*/  IADD3 R84, R11, -0x3a, RZ ;  /* 0xffffffc60b547810 */ /* 0x000fe20007ffe0ff */
        /* <DEDUP_REMOVED lines=27> */
[C---:B------:R-:W-:Y:S02]  /*11980*/  IADD3 R0, R11.reuse, -0x46, RZ ;  /* 0xffffffba0b007810 */ /* 0x040fe40007ffe0ff */
[----:B------:R1:W-:Y:S01]  /*11990*/  STL.64 [R1+0xa8], R8 ;  /* 0x0000a80801007387 */ /* 0x0003e20000100a00 */
[----:B------:R-:W-:Y:S02]  /*119a0*/  IMAD R86, R252, 0x31, RZ ;  /* 0x00000031fc567824 */ /* 0x000fe400078e02ff */
[----:B--2---:R-:W-:Y:S01]  /*119b0*/  IMAD.WIDE R12, R84, 0x4, R4 ;  /* 0x00000004540c7825 */ /* 0x004fe200078e0204 */
[----:B------:R2:W-:Y:S04]  /*119c0*/  LDGSTS.E [R6+0x45200], [R16.64], !P5 ;  /* 0x4520000010067fae */ /* 0x0005e8000e921848 */
[----:B------:R4:W-:Y:S01]  /*119d0*/  LDGSTS.E [R6+0x45300], [R14.64], !P5 ;  /* 0x453000000e067fae */ /* 0x0009e2000e921848 */
[----:B------:R-:W-:Y:S01]  /*119e0*/  ISETP.GE.U32.AND P5, PT, R0, 0x7fffff3b, PT ;  /* 0x7fffff3b0000780c */ /* 0x000fe20003fa6070 */
[----:B-1----:R-:W-:Y:S01]  /*119f0*/  IMAD.WIDE R8, R84, 0x4, R2 ;  /* 0x0000000454087825 */ /* 0x002fe200078e0202 */
[----:B------:R-:W-:Y:S01]  /*11a00*/  IADD3 R0, R11, -0x4a, RZ ;  /* 0xffffffb60b007810 */ /* 0x000fe20007ffe0ff */
[----:B------:R1:W-:Y:S02]  /*11a10*/  LDGSTS.E [R6+0x45a00], [R12.64], !P0 ;  /* 0x45a000000c067fae */ /* 0x0003e4000c121848 */
[----:B------:R-:W-:-:S02]  /*11a20*/  IMAD.WIDE R84, R86, 0x4, R4 ;  /* 0x0000000456547825 */ /* 0x000fc400078e0204 */
[----:B------:R1:W-:Y:S01]  /*11a30*/  LDGSTS.E [R6+0x45b00], [R8.64], !P0 ;  /* 0x45b0000008067fae */ /* 0x0003e2000c121848 */
[----:B------:R-:W-:Y:S01]  /*11a40*/  ISETP.GE.U32.AND P0, PT, R0, 0x7fffff37, PT ;  /* 0x7fffff370000780c */ /* 0x000fe20003f06070 */
[----:B------:R-:W-:Y:S02]  /*11a50*/  IMAD R90, R252, 0x35, RZ ;  /* 0x00000035fc5a7824 */ /* 0x000fe400078e02ff */
[----:B------:R-:W-:Y:S01]  /*11a60*/  IMAD.WIDE R86, R86, 0x4, R2 ;  /* 0x0000000456567825 */ /* 0x000fe200078e0202 */
[C---:B------:R-:W-:Y:S01]  /*11a70*/  IADD3 R0, R11.reuse, -0x4e, RZ ;  /* 0xffffffb20b007810 */ /* 0x040fe20007ffe0ff */
[----:B------:R1:W-:Y:S02]  /*11a80*/  LDGSTS.E [R6+0x46200], [R84.64], !P3 ;  /* 0x4620000054067fae */ /* 0x0003e4000d921848 */
[----:B---3--:R-:W-:Y:S02]  /*11a90*/  IMAD.WIDE R88, R90, 0x4, R4 ;  /* 0x000000045a587825 */ /* 0x008fe400078e0204 */
        /* <DEDUP_REMOVED lines=31> */
[----:B------:R-:W-:-:S03]  /*11c90*/  IADD3 R0, R11, -0x62, RZ ;  /* 0xffffff9e0b007810 */ /* 0x000fc60007ffe0ff */
[C---:B------:R-:W-:Y:S01]  /*11ca0*/  IMAD R110, R252.reuse, 0x49, RZ ;  /* 0x00000049fc6e7824 */ /* 0x040fe200078e02ff */
[----:B------:R2:W-:Y:S01]  /*11cb0*/  STL.64 [R1+0x70], R16 ;  /* 0x0000701001007387 */ /* 0x0005e20000100a00 */
[----:B------:R-:W-:Y:S02]  /*11cc0*/  IMAD R114, R252, 0x4d, RZ ;  /* 0x0000004dfc727824 */ /* 0x000fe400078e02ff */
[C---:B------:R-:W-:Y:S01]  /*11cd0*/  IMAD.WIDE R108, R110.reuse, 0x4, R4 ;  /* 0x000000046e6c7825 */ /* 0x040fe200078e0204 */
[----:B------:R1:W-:Y:S03]  /*11ce0*/  LDGSTS.E [R6+0x48a00], [R104.64], !P5 ;  /* 0x48a0000068067fae */ /* 0x0003e6000e921848 */
[----:B------:R-:W-:Y:S01]  /*11cf0*/  IMAD.WIDE R110, R110, 0x4, R2 ;  /* 0x000000046e6e7825 */ /* 0x000fe200078e0202 */
[----:B------:R4:W-:Y:S04]  /*11d00*/  STL.64 [R1+0x68], R14 ;  /* 0x0000680e01007387 */ /* 0x0009e80000100a00 */
[----:B------:R1:W-:Y:S01]  /*11d10*/  LDGSTS.E [R6+0x48b00], [R106.64], !P5 ;  /* 0x48b000006a067fae */ /* 0x0003e2000e921848 */
[----:B------:R-:W-:-:S02]  /*11d20*/  ISETP.GE.U32.AND P5, PT, R0, 0x7fffff1f, PT ;  /* 0x7fffff1f0000780c */ /* 0x000fc40003fa6070 */
[----:B------:R-:W-:Y:S01]  /*11d30*/  IADD3 R0, R11, -0x66, RZ ;  /* 0xffffff9a0b007810 */ /* 0x000fe20007ffe0ff */
[----:B------:R3:W-:Y:S01]  /*11d40*/  STL.64 [R1+0x30], R12 ;  /* 0x0000300c01007387 */ /* 0x0007e20000100a00 */
[----:B------:R-:W-:-:S03]  /*11d50*/  IMAD.WIDE R112, R114, 0x4, R4 ;  /* 0x0000000472707825 */ /* 0x000fc600078e0204 */
[----:B------:R1:W-:Y:S01]  /*11d60*/  STL.64 [R1+0x28], R8 ;  /* 0x0000280801007387 */ /* 0x0003e20000100a00 */
        /* <DEDUP_REMOVED lines=145> */
[----:B------:R-:W-:Y:S04]  /*12680*/  STL [R1+0x3000], R144 ;  /* 0x0030009001007387 */ /* 0x000fe80000100800 */
[----:B------:R-:W-:Y:S04]  /*12690*/  STL [R1+0x2ffc], R145 ;  /* 0x002ffc9101007387 */ /* 0x000fe80000100800 */
[----:B------:R1:W-:Y:S01]  /*126a0*/  LDGSTS.E [R6+0x4f200], [R156.64], !P4 ;  /* 0x4f2000009c067fae */ /* 0x0003e2000e121848 */
[----:B------:R-:W-:-:S03]  /*126b0*/  IADD3 R164, R11, -0x1b, RZ ;  /* 0xffffffe50ba47810 */ /* 0x000fc60007ffe0ff */
[----:B------:R-:W-:Y:S04]  /*126c0*/  STL [R1+0x3008], R146 ;  /* 0x0030089201007387 */ /* 0x000fe80000100800 */
[----:B------:R1:W-:Y:S01]  /*126d0*/  LDGSTS.E [R6+0x4f300], [R158.64], !P4 ;  /* 0x4f3000009e067fae */ /* 0x0003e2000e121848 */
[----:B------:R-:W-:Y:S02]  /*126e0*/  ISETP.GE.U32.AND P4, PT, R0, 0x7fffff6a, PT ;  /* 0x7fffff6a0000780c */ /* 0x000fe40003f86070 */
[----:B------:R-:W-:Y:S01]  /*126f0*/  SHF.L.U32 R0, R252, 0x1, RZ ;  /* 0x00000001fc007819 */ /* 0x000fe200000006ff */
[----:B------:R-:W-:Y:S04]  /*12700*/  STL [R1+0x3004], R147 ;  /* 0x0030049301007387 */ /* 0x000fe80000100800 */
[----:B------:R-:W-:Y:S04]  /*12710*/  STL [R1+0x3010], R148 ;  /* 0x0030109401007387 */ /* 0x000fe80000100800 */
[----:B------:R-:W-:Y:S01]  /*12720*/  STL [R1+0x300c], R149 ;  /* 0x00300c9501007387 */ /* 0x000fe20000100800 */
[----:B--2---:R-:W-:-:S03]  /*12730*/  IMAD.WIDE R16, R0, 0x4, R4 ;  /* 0x0000000400107825 */ /* 0x004fc600078e0204 */
[----:B------:R-:W-:Y:S01]  /*12740*/  STL [R1+0x3018], R150 ;  /* 0x0030189601007387 */ /* 0x000fe20000100800 */
[----:B----4-:R-:W-:-:S03]  /*12750*/  IMAD.WIDE R14, R0, 0x4, R2 ;  /* 0x00000004000e7825 */ /* 0x010fc600078e0202 */
        /* <DEDUP_REMOVED lines=9> */
[----:B-1----:R-:W-:-:S03]  /*127f0*/  LOP3.LUT R6, R245, 0x40, RZ, 0x3c, !PT ;  /* 0x00000040f5067812 */ /* 0x002fc600078e3cff */
[----:B------:R-:W-:Y:S01]  /*12800*/  STL [R1+0x3024], R155 ;  /* 0x0030249b01007387 */ /* 0x000fe20000100800 */
[----:B---3--:R-:W-:-:S03]  /*12810*/  IMAD.WIDE R12, R164, 0x4, R4 ;  /* 0x00000004a40c7825 */ /* 0x008fc600078e0204 */
[----:B------:R-:W-:Y:S01]  /*12820*/  STL [R1+0x3030], R156 ;  /* 0x0030309c01007387 */ /* 0x000fe20000100800 */
[----:B------:R-:W-:-:S03]  /*12830*/  IMAD.WIDE R8, R164, 0x4, R2 ;  /* 0x00000004a4087825 */ /* 0x000fc600078e0202 */
        /* <DEDUP_REMOVED lines=8> */
[----:B------:R-:W-:Y:S04]  /*128c0*/  STL [R1+0x3040], R160 ;  /* 0x003040a001007387 */ /* 0x000fe80000100800 */
[----:B------:R-:W-:Y:S04]  /*128d0*/  STL [R1+0x303c], R161 ;  /* 0x00303ca101007387 */ /* 0x000fe80000100800 */
[----:B------:R-:W-:Y:S04]  /*128e0*/  STL [R1+0x3048], R162 ;  /* 0x003048a201007387 */ /* 0x000fe80000100800 */
[----:B------:R-:W-:Y:S04]  /*128f0*/  STL [R1+0x3044], R163 ;  /* 0x003044a301007387 */ /* 0x000fe80000100800 */
        /* <DEDUP_REMOVED lines=8> */
[----:B--2---:R-:W-:Y:S01]  /*12980*/  IMAD.WIDE R14, R0, 0x4, R2 ;  /* 0x00000004000e7825 */ /* 0x004fe200078e0202 */
[----:B------:R-:W-:Y:S02]  /*12990*/  IADD3 R0, R11, -0x27, RZ ;  /* 0xffffffd90b007810 */ /* 0x000fe40007ffe0ff */
[----:B------:R4:W-:Y:S01]  /*129a0*/  STL.64 [R1+0x298], R8 ;  /* 0x0002980801007387 */ /* 0x0009e20000100a00 */
[----:B---3--:R-:W-:-:S03]  /*129b0*/  IMAD.WIDE R12, R164, 0x4, R4 ;  /* 0x00000004a40c7825 */ /* 0x008fc600078e0204 */
[----:B------:R1:W-:Y:S04]  /*129c0*/  LDGSTS.E [R6+0x41400], [R16.64], !P2 ;  /* 0x4140000010067fae */ /* 0x0003e8000d121848 */
[----:B------:R2:W-:Y:S01]  /*129d0*/  LDGSTS.E [R6+0x41500], [R14.64], !P2 ;  /* 0x415000000e067fae */ /* 0x0005e2000d121848 */
[----:B------:R-:W-:Y:S01]  /*129e0*/  ISETP.GE.U32.AND P2, PT, R0, 0x7fffff5a, PT ;  /* 0x7fffff5a0000780c */ /* 0x000fe20003f46070 */
[----:B------:R-:W-:Y:S02]  /*129f0*/  IMAD R0, R252, 0x12, RZ ;  /* 0x00000012fc007824 */ /* 0x000fe400078e02ff */
[----:B----4-:R-:W-:Y:S01]  /*12a00*/  IMAD.WIDE R8, R164, 0x4, R2 ;  /* 0x00000004a4087825 */ /* 0x010fe200078e0202 */
        /* <DEDUP_REMOVED lines=64> */
[C---:B------:R-:W-:Y:S02]  /*12e10*/  IADD3 R0, R11.reuse, -0x47, RZ ;  /* 0xffffffb90b007810 */ /* 0x040fe40007ffe0ff */
[----:B------:R4:W-:Y:S01]  /*12e20*/  STL.64 [R1+0x98], R8 ;  /* 0x0000980801007387 */ /* 0x0009e20000100a00 */
[----:B------:R-:W-:Y:S02]  /*12e30*/  IMAD R166, R252, 0x32, RZ ;  /* 0x00000032fca67824 */ /* 0x000fe400078e02ff */
[----:B---3--:R-:W-:Y:S01]  /*12e40*/  IMAD.WIDE R12, R164, 0x4, R4 ;  /* 0x00000004a40c7825 */ /* 0x008fe200078e0204 */
[----:B------:R1:W-:Y:S04]  /*12e50*/  LDGSTS.E [R6+0x45400], [R16.64], !P1 ;  /* 0x4540000010067fae */ /* 0x0003e8000c921848 */
[----:B------:R2:W-:Y:S01]  /*12e60*/  LDGSTS.E [R6+0x45500], [R14.64], !P1 ;  /* 0x455000000e067fae */ /* 0x0005e2000c921848 */
[----:B------:R-:W-:Y:S01]  /*12e70*/  ISETP.GE.U32.AND P1, PT, R0, 0x7fffff3a, PT ;  /* 0x7fffff3a0000780c */ /* 0x000fe20003f26070 */
[----:B----4-:R-:W-:Y:S01]  /*12e80*/  IMAD.WIDE R8, R164, 0x4, R2 ;  /* 0x00000004a4087825 */ /* 0x010fe200078e0202 */
        /* <DEDUP_REMOVED lines=43> */
[----:B------:R-:W-:Y:S01]  /*13140*/  STL.64 [R1+0x60], R16 ;  /* 0x0000601001007387 */ /* 0x000fe20000100a00 */
[----:B------:R-:W-:Y:S02]  /*13150*/  IMAD R194, R252, 0x4e, RZ ;  /* 0x0000004efcc27824 */ /* 0x000fe400078e02ff */
[C---:B------:R-:W-:Y:S01]  /*13160*/  IMAD.WIDE R188, R190.reuse, 0x4, R4 ;  /* 0x00000004bebc7825 */ /* 0x040fe200078e0204 */
[----:B------:R2:W-:Y:S03]  /*13170*/  STL.64 [R1+0x58], R14 ;  /* 0x0000580e01007387 */ /* 0x0005e60000100a00 */
[----:B------:R-:W-:Y:S01]  /*13180*/  IMAD.WIDE R190, R190, 0x4, R2 ;  /* 0x00000004bebe7825 */ /* 0x000fe200078e0202 */
[----:B------:R1:W-:Y:S04]  /*13190*/  LDGSTS.E [R6+0x48c00], [R184.64], !P1 ;  /* 0x48c00000b8067fae */ /* 0x0003e8000c921848 */
[----:B------:R3:W-:Y:S04]  /*131a0*/  STL.64 [R1+0x20], R12 ;  /* 0x0000200c01007387 */ /* 0x0007e80000100a00 */
[----:B------:R1:W-:Y:S01]  /*131b0*/  LDGSTS.E [R6+0x48d00], [R186.64], !P1 ;  /* 0x48d00000ba067fae */ /* 0x0003e2000c921848 */
[----:B------:R-:W-:-:S02]  /*131c0*/  ISETP.GE.U32.AND P1, PT, R0, 0x7fffff1e, PT ;  /* 0x7fffff1e0000780c */ /* 0x000fc40003f26070 */
[----:B------:R-:W-:Y:S01]  /*131d0*/  IADD3 R0, R11, -0x67, RZ ;  /* 0xffffff990b007810 */ /* 0x000fe20007ffe0ff */
[----:B------:R4:W-:Y:S01]  /*131e0*/  STL.64 [R1+0x18], R8 ;  /* 0x0000180801007387 */ /* 0x0009e20000100a00 */
        /* <DEDUP_REMOVED lines=156> */
[----:B------:R-:W-:Y:S01]  /*13bb0*/  STL [R1+0x314c], R229 ;  /* 0x00314ce501007387 */ /* 0x000fe20000100800 */
[----:B------:R-:W-:-:S03]  /*13bc0*/  LOP3.LUT R19, R245, 0x60, RZ, 0x3c, !PT ;  /* 0x00000060f5137812 */ /* 0x000fc600078e3cff */
[----:B------:R-:W-:Y:S01]  /*13bd0*/  STL [R1+0x3158], R230 ;  /* 0x003158e601007387 */ /* 0x000fe20000100800 */
[----:B--2---:R-:W-:-:S03]  /*13be0*/  IMAD.WIDE R14, R0, 0x4, R4 ;  /* 0x00000004000e7825 */ /* 0x004fc600078e0204 */
[----:B------:R-:W-:Y:S01]  /*13bf0*/  STL [R1+0x3154], R231 ;  /* 0x003154e701007387 */ /* 0x000fe20000100800 */
[----:B---3--:R-:W-:-:S03]  /*13c00*/  IMAD.WIDE R12, R0, 0x4, R2 ;  /* 0x00000004000c7825 */ /* 0x008fc600078e0202 */
        /* <DEDUP_REMOVED lines=10> */
[----:B-1----:R-:W-:-:S03]  /*13cb0*/  IMAD.WIDE R6, R244, 0x4, R2 ;  /* 0x00000004f4067825 */ /* 0x002fc600078e0202 */
        /* <DEDUP_REMOVED lines=103> */
[----:B------:R3:W-:Y:S02]  /*14330*/  LDGSTS.E [R19+0x45e00], [R8.64], !P3 ;  /* 0x45e0000008137fae */ /* 0x0007e4000d921848 */
[----:B------:R-:W-:-:S02]  /*14340*/  IMAD.WIDE R244, R246, 0x4, R4 ;  /* 0x00000004f6f47825 */ /* 0x000fc400078e0204 */
[----:B------:R-:W-:Y:S02]  /*14350*/  STL.64 [R1+0x50], R14 ;  /* 0x0000500e01007387 */ /* 0x000fe40000100a00 */
[----:B------:R-:W-:Y:S02]  /*14360*/  IMAD.WIDE R246, R246, 0x4, R2 ;  /* 0x00000004f6f67825 */ /* 0x000fe400078e0202 */
[----:B------:R4:W-:Y:S01]  /*14370*/  LDGSTS.E [R19+0x45f00], [R6.64], !P3 ;  /* 0x45f0000006137fae */ /* 0x0009e2000d921848 */
[----:B------:R-:W-:Y:S01]  /*14380*/  ISETP.GE.U32.AND P3, PT, R0, 0x7fffff35, PT ;  /* 0x7fffff350000780c */ /* 0x000fe20003f66070 */
[----:B------:R-:W-:Y:S02]  /*14390*/  IMAD R0, R252, 0x37, RZ ;  /* 0x00000037fc007824 */ /* 0x000fe400078e02ff */
[----:B------:R2:W-:Y:S04]  /*143a0*/  STL.64 [R1+0x48], R12 ;  /* 0x0000480c01007387 */ /* 0x0005e80000100a00 */
[----:B------:R3:W-:Y:S04]  /*143b0*/  STL.64 [R1+0x10], R8 ;  /* 0x0000100801007387 */ /* 0x0007e80000100a00 */
[----:B------:R4:W-:Y:S01]  /*143c0*/  STL.64 [R1+0x8], R6 ;  /* 0x0000080601007387 */ /* 0x0009e20000100a00 */
[----:B--2---:R-:W-:-:S03]  /*143d0*/  IMAD.WIDE R12, R0, 0x4, R4 ;  /* 0x00000004000c7825 */ /* 0x004fc600078e0204 */
[----:B------:R2:W-:Y:S01]  /*143e0*/  LDGSTS.E [R19+0x46600], [R244.64], !P2 ;  /* 0x46600000f4137fae */ /* 0x0005e2000d121848 */
[----:B---3--:R-:W-:-:S03]  /*143f0*/  IMAD.WIDE R8, R0, 0x4, R2 ;  /* 0x0000000400087825 */ /* 0x008fc600078e0202 */
[----:B------:R2:W-:Y:S01]  /*14400*/  LDGSTS.E [R19+0x46700], [R246.64], !P2 ;  /* 0x46700000f6137fae */ /* 0x0005e2000d121848 */
[C---:B----4-:R-:W-:Y:S01]  /*14410*/  IADD3 R6, R11.reuse, -0x50, RZ ;  /* 0xffffffb00b067810 */ /* 0x050fe20007ffe0ff */
[----:B------:R-:W-:Y:S02]  /*14420*/  IMAD R0, R252, 0x3b, RZ ;  /* 0x0000003bfc007824 */ /* 0x000fe400078e02ff */
[----:B------:R-:W-:Y:S01]  /*14430*/  STL [R1+0x3190], R244 ;  /* 0x003190f401007387 */ /* 0x000fe20000100800 */
[----:B------:R-:W-:Y:S02]  /*14440*/  ISETP.GE.U32.AND P2, PT, R6, 0x7fffff31, PT ;  /* 0x7fffff310600780c */ /* 0x000fe40003f46070 */
[----:B------:R-:W-:Y:S01]  /*14450*/  IADD3 R6, R11, -0x54, RZ ;  /* 0xffffffac0b067810 */ /* 0x000fe20007ffe0ff */
[----:B------:R-:W-:Y:S01]  /*14460*/  STL.64 [R1+0x2f8], R12 ;  /* 0x0002f80c01007387 */ /* 0x000fe20000100a00 */
[----:B-1----:R-:W-:-:S03]  /*14470*/  IMAD.WIDE R14, R0, 0x4, R4 ;  /* 0x00000004000e7825 */ /* 0x002fc600078e0204 */
[----:B------:R1:W-:Y:S04]  /*14480*/  LDGSTS.E [R19+0x46e00], [R12.64], !P1 ;  /* 0x46e000000c137fae */ /* 0x0003e8000c921848 */
[----:B------:R-:W-:Y:S04]  /*14490*/  STL [R1+0x318c], R245 ;  /* 0x00318cf501007387 */ /* 0x000fe80000100800 */
[----:B------:R3:W-:Y:S01]  /*144a0*/  LDGSTS.E [R19+0x46f00], [R8.64], !P1 ;  /* 0x46f0000008137fae */ /* 0x0007e2000c921848 */
[----:B------:R-:W-:Y:S01]  /*144b0*/  ISETP.GE.U32.AND P1, PT, R6, 0x7fffff2d, PT ;  /* 0x7fffff2d0600780c */ /* 0x000fe20003f26070 */
[----:B------:R-:W-:-:S02]  /*144c0*/  IMAD.WIDE R6, R0, 0x4, R2 ;  /* 0x0000000400067825 */ /* 0x000fc400078e0202 */
[----:B------:R3:W-:Y:S01]  /*144d0*/  STL.64 [R1+0x300], R8 ;  /* 0x0003000801007387 */ /* 0x0007e20000100a00 */
[----:B------:R-:W-:-:S03]  /*144e0*/  IADD3 R0, R11, -0x58, RZ ;  /* 0xffffffa80b007810 */ /* 0x000fc60007ffe0ff */
[----:B------:R-:W-:Y:S04]  /*144f0*/  STL [R1+0x3198], R246 ;  /* 0x003198f601007387 */ /* 0x000fe80000100800 */
[----:B------:R-:W-:Y:S01]  /*14500*/  STL [R1+0x3194], R247 ;  /* 0x003194f701007387 */ /* 0x000fe20000100800 */
[----:B---3--:R-:W-:-:S03]  /*14510*/  IMAD R8, R252, 0x3f, RZ ;  /* 0x0000003ffc087824 */ /* 0x008fc600078e02ff */
[----:B------:R3:W-:Y:S01]  /*14520*/  LDGSTS.E [R19+0x47600], [R14.64], !P6 ;  /* 0x476000000e137fae */ /* 0x0007e2000f121848 */
[----:B-1----:R-:W-:-:S03]  /*14530*/  IMAD.WIDE R12, R8, 0x4, R4 ;  /* 0x00000004080c7825 */ /* 0x002fc600078e0204 */
[----:B------:R3:W-:Y:S01]  /*14540*/  STL.64 [R1+0x308], R14 ;  /* 0x0003080e01007387 */ /* 0x0007e20000100a00 */
[----:B------:R-:W-:-:S03]  /*14550*/  IMAD.WIDE R8, R8, 0x4, R2 ;  /* 0x0000000408087825 */ /* 0x000fc600078e0202 */
[----:B------:R1:W-:Y:S01]  /*14560*/  LDGSTS.E [R19+0x47700], [R6.64], !P6 ;  /* 0x4770000006137fae */ /* 0x0003e2000f121848 */
[----:B------:R-:W-:Y:S01]  /*14570*/  ISETP.GE.U32.AND P6, PT, R0, 0x7fffff29, PT ;  /* 0x7fffff290000780c */ /* 0x000fe20003fc6070 */
[----:B------:R-:W-:Y:S02]  /*14580*/  IMAD R0, R252, 0x43, RZ ;  /* 0x00000043fc007824 */ /* 0x000fe400078e02ff */
[----:B------:R1:W-:Y:S04]  /*14590*/  STL.64 [R1+0x310], R6 ;  /* 0x0003100601007387 */ /* 0x0003e80000100a00 */
[----:B------:R4:W-:Y:S01]  /*145a0*/  LDGSTS.E [R19+0x47e00], [R12.64], !P4 ;  /* 0x47e000000c137fae */ /* 0x0009e2000e121848 */
[----:B---3--:R-:W-:-:S03]  /*145b0*/  IMAD.WIDE R14, R0, 0x4, R4 ;  /* 0x00000004000e7825 */ /* 0x008fc600078e0204 */
[----:B------:R-:W-:Y:S01]  /*145c0*/  STL.64 [R1+0x318], R12 ;  /* 0x0003180c01007387 */ /* 0x000fe20000100a00 */
[----:B-1----:R-:W-:-:S03]  /*145d0*/  IADD3 R6, R11, -0x5c, RZ ;  /* 0xffffffa40b067810 */ /* 0x002fc60007ffe0ff */
[----:B------:R1:W-:Y:S01]  /*145e0*/  LDGSTS.E [R19+0x47f00], [R8.64], !P4 ;  /* 0x47f0000008137fae */ /* 0x0003e2000e121848 */
[----:B------:R-:W-:-:S03]  /*145f0*/  ISETP.GE.U32.AND P4, PT, R6, 0x7fffff25, PT ;  /* 0x7fffff250600780c */ /* 0x000fc60003f86070 */
[----:B------:R1:W-:Y:S01]  /*14600*/  STL.64 [R1+0x320], R8 ;  /* 0x0003200801007387 */ /* 0x0003e20000100a00 */
[----:B------:R-:W-:Y:S01]  /*14610*/  IMAD.WIDE R6, R0, 0x4, R2 ;  /* 0x0000000400067825 */ /* 0x000fe200078e0202 */
[----:B------:R-:W-:Y:S02]  /*14620*/  IADD3 R0, R11, -0x60, RZ ;  /* 0xffffffa00b007810 */ /* 0x000fe40007ffe0ff */
[----:B------:R3:W-:Y:S01]  /*14630*/  LDGSTS.E [R19+0x48600], [R14.64], !P5 ;  /* 0x486000000e137fae */ /* 0x0007e2000e921848 */
[----:B-1----:R-:W-:-:S03]  /*14640*/  IMAD R8, R252, 0x47, RZ ;  /* 0x00000047fc087824 */ /* 0x002fc600078e02ff */
[----:B------:R3:W-:Y:S01]  /*14650*/  STL.64 [R1+0x328], R14 ;  /* 0x0003280e01007387 */ /* 0x0007e20000100a00 */
[----:B----4-:R-:W-:-:S03]  /*14660*/  IMAD.WIDE R12, R8, 0x4, R4 ;  /* 0x00000004080c7825 */ /* 0x010fc600078e0204 */
[----:B------:R1:W-:Y:S01]  /*14670*/  LDGSTS.E [R19+0x48700], [R6.64], !P5 ;  /* 0x4870000006137fae */ /* 0x0003e2000e921848 */
[----:B------:R-:W-:Y:S01]  /*14680*/  ISETP.GE.U32.AND P5, PT, R0, 0x7fffff21, PT ;  /* 0x7fffff210000780c */ /* 0x000fe20003fa6070 */
[----:B------:R-:W-:Y:S02]  /*14690*/  IMAD.WIDE R8, R8, 0x4, R2 ;  /* 0x0000000408087825 */ /* 0x000fe400078e0202 */
[----:B------:R1:W-:Y:S02]  /*146a0*/  STL.64 [R1+0x330], R6 ;  /* 0x0003300601007387 */ /* 0x0003e40000100a00 */
[----:B------:R-:W-:Y:S02]  /*146b0*/  IMAD R0, R252, 0x4b, RZ ;  /* 0x0000004bfc007824 */ /* 0x000fe400078e02ff */
[----:B------:R4:W-:Y:S02]  /*146c0*/  LDGSTS.E [R19+0x48e00], [R12.64], !P0 ;  /* 0x48e000000c137fae */ /* 0x0009e4000c121848 */
[----:B---3--:R-:W-:-:S02]  /*146d0*/  IMAD.WIDE R14, R0, 0x4, R4 ;  /* 0x00000004000e7825 */ /* 0x008fc400078e0204 */
        /* <DEDUP_REMOVED lines=45> */
[----:B------:R-:W-:Y:S01]  /*149b0*/  STL.64 [R1+0x388], R14 ;  /* 0x0003880e01007387 */ /* 0x000fe20000100a00 */
[----:B----4-:R-:W-:-:S03]  /*149c0*/  IMAD.WIDE R12, R8, 0x4, R4 ;  /* 0x00000004080c7825 */ /* 0x010fc600078e0204 */
[----:B------:R1:W-:Y:S01]  /*149d0*/  LDGSTS.E [R19+0x4b700], [R6.64], !P4 ;  /* 0x4b70000006137fae */ /* 0x0003e2000e121848 */
[----:B------:R-:W-:Y:S01]  /*149e0*/  ISETP.GE.U32.AND P4, PT, R0, 0x7fffff09, PT ;  /* 0x7fffff090000780c */ /* 0x000fe20003f86070 */
[----:B------:R-:W-:Y:S02]  /*149f0*/  IMAD.WIDE R8, R8, 0x4, R2 ;  /* 0x0000000408087825 */ /* 0x000fe400078e0202 */
[----:B------:R1:W-:Y:S02]  /*14a00*/  STL.64 [R1+0x390], R6 ;  /* 0x0003900601007387 */ /* 0x0003e40000100a00 */
[----:B------:R-:W-:Y:S02]  /*14a10*/  IMAD R0, R252, 0x63, RZ ;  /* 0x00000063fc007824 */ /* 0x000fe400078e02ff */
[----:B------:R-:W-:Y:S04]  /*14a20*/  STL.64 [R1+0x398], R12 ;  /* 0x0003980c01007387 */ /* 0x000fe80000100a00 */
[----:B------:R4:W-:Y:S01]  /*14a30*/  LDGSTS.E [R19+0x4be00], [R12.64], !P5 ;  /* 0x4be000000c137fae */ /* 0x0009e2000e921848 */
[----:B-1----:R-:W-:-:S03]  /*14a40*/  IADD3 R6, R11, -0x7c, RZ ;  /* 0xffffff840b067810 */ /* 0x002fc60007ffe0ff */
[----:B------:R1:W-:Y:S01]  /*14a50*/  STL.64 [R1+0x3b0], R8 ;  /* 0x0003b00801007387 */ /* 0x0003e20000100a00 */
[----:B---3--:R-:W-:-:S03]  /*14a60*/  IMAD.WIDE R14, R0, 0x4, R4 ;  /* 0x00000004000e7825 */ /* 0x008fc600078e0204 */
[----:B------:R1:W-:Y:S01]  /*14a70*/  LDGSTS.E [R19+0x4bf00], [R8.64], !P5 ;  /* 0x4bf0000008137fae */ /* 0x0003e2000e921848 */
[----:B------:R-:W-:Y:S01]  /*14a80*/  ISETP.GE.U32.AND P5, PT, R6, 0x7fffff05, PT ;  /* 0x7fffff050600780c */ /* 0x000fe20003fa6070 */
[----:B------:R-:W-:Y:S01]  /*14a90*/  IMAD.WIDE R6, R0, 0x4, R2 ;  /* 0x0000000400067825 */ /* 0x000fe200078e0202 */
[----:B------:R-:W-:Y:S01]  /*14aa0*/  IADD3 R0, R11, -0x81, RZ ;  /* 0xffffff7f0b007810 */ /* 0x000fe20007ffe0ff */
[----:B------:R-:W-:Y:S04]  /*14ab0*/  STL.64 [R1+0x3b8], R14 ;  /* 0x0003b80e01007387 */ /* 0x000fe80000100a00 */
[----:B------:R3:W-:Y:S01]  /*14ac0*/  LDGSTS.E [R19+0x4c600], [R14.64], !P0 ;  /* 0x4c6000000e137fae */ /* 0x0007e2000c121848 */
[----:B-1----:R-:W-:-:S03]  /*14ad0*/  IMAD R8, R252, 0x67, RZ ;  /* 0x00000067fc087824 */ /* 0x002fc600078e02ff */
[----:B------:R1:W-:Y:S01]  /*14ae0*/  STL.64 [R1+0x3d0], R6 ;  /* 0x0003d00601007387 */ /* 0x0003e20000100a00 */
[----:B----4-:R-:W-:-:S03]  /*14af0*/  IMAD.WIDE R12, R8, 0x4, R4 ;  /* 0x00000004080c7825 */ /* 0x010fc600078e0204 */
[----:B------:R1:W-:Y:S01]  /*14b00*/  LDGSTS.E [R19+0x4c700], [R6.64], !P0 ;  /* 0x4c70000006137fae */ /* 0x0003e2000c121848 */
[----:B------:R-:W-:Y:S01]  /*14b10*/  IMAD.WIDE R8, R8, 0x4, R2 ;  /* 0x0000000408087825 */ /* 0x000fe200078e0202 */
[----:B------:R-:W-:Y:S02]  /*14b20*/  ISETP.GE.U32.AND P0, PT, R0, 0x7fffff00, PT ;  /* 0x7fffff000000780c */ /* 0x000fe40003f06070 */
[----:B------:R4:W-:Y:S01]  /*14b30*/  LDGSTS.E [R19+0x4ce00], [R12.64], !P3 ;  /* 0x4ce000000c137fae */ /* 0x0009e2000d921848 */
[----:B------:R-:W-:-:S03]  /*14b40*/  IMAD R0, R252, 0x6b, RZ ;  /* 0x0000006bfc007824 */ /* 0x000fc600078e02ff */
[----:B------:R2:W-:Y:S01]  /*14b50*/  LDGSTS.E [R19+0x4cf00], [R8.64], !P3 ;  /* 0x4cf0000008137fae */ /* 0x0005e2000d921848 */
[----:B-1----:R-:W-:-:S03]  /*14b60*/  IADD3 R6, R11, -0x85, RZ ;  /* 0xffffff7b0b067810 */ /* 0x002fc60007ffe0ff */
[----:B------:R4:W-:Y:S01]  /*14b70*/  STL.64 [R1+0x3d8], R12 ;  /* 0x0003d80c01007387 */ /* 0x0009e20000100a00 */
[----:B------:R-:W-:Y:S01]  /*14b80*/  ISETP.GE.U32.AND P3, PT, R6, 0x7ffffefc, PT ;  /* 0x7ffffefc0600780c */ /* 0x000fe20003f66070 */
[----:B------:R-:W-:Y:S02]  /*14b90*/  IMAD R6, R252, 0x6f, RZ ;  /* 0x0000006ffc067824 */ /* 0x000fe400078e02ff */
[----:B------:R2:W-:Y:S01]  /*14ba0*/  STL.64 [R1+0x3e0], R8 ;  /* 0x0003e00801007387 */ /* 0x0005e20000100a00 */
[----:B---3--:R-:W-:-:S05]  /*14bb0*/  IMAD.WIDE R14, R0, 0x4, R4 ;  /* 0x00000004000e7825 */ /* 0x008fca00078e0204 */
[----:B------:R1:W-:Y:S01]  /*14bc0*/  LDGSTS.E [R19+0x4d600], [R14.64], !P2 ;  /* 0x4d6000000e137fae */ /* 0x0003e2000d121848 */
[----:B----4-:R-:W-:Y:S01]  /*14bd0*/  IMAD.WIDE R12, R0, 0x4, R2 ;  /* 0x00000004000c7825 */ /* 0x010fe200078e0202 */
[----:B------:R-:W-:-:S03]  /*14be0*/  IADD3 R0, R11, -0x8d, RZ ;  /* 0xffffff730b007810 */ /* 0x000fc60007ffe0ff */
[C---:B--2---:R-:W-:Y:S01]  /*14bf0*/  IMAD.WIDE R8, R6.reuse, 0x4, R4 ;  /* 0x0000000406087825 */ /* 0x044fe200078e0204 */
[----:B------:R2:W-:Y:S03]  /*14c00*/  LDGSTS.E [R19+0x4d700], [R12.64], !P2 ;  /* 0x4d7000000c137fae */ /* 0x0005e6000d121848 */
[----:B------:R-:W-:Y:S01]  /*14c10*/  IMAD.WIDE R6, R6, 0x4, R2 ;  /* 0x0000000406067825 */ /* 0x000fe200078e0202 */
[----:B------:R3:W-:Y:S04]  /*14c20*/  LDGSTS.E [R19+0x4de00], [R8.64], !P1 ;  /* 0x4de0000008137fae */ /* 0x0007e8000c921848 */
[----:B------:R4:W-:Y:S01]  /*14c30*/  LDGSTS.E [R19+0x4df00], [R6.64], !P1 ;  /* 0x4df0000006137fae */ /* 0x0009e2000c921848 */
[----:B------:R-:W-:Y:S01]  /*14c40*/  ISETP.GE.U32.AND P1, PT, R0, 0x7ffffef4, PT ;  /* 0x7ffffef40000780c */ /* 0x000fe20003f26070 */
[----:B------:R-:W-:-:S02]  /*14c50*/  IMAD R0, R252, 0x73, RZ ;  /* 0x00000073fc007824 */ /* 0x000fc400078e02ff */
[----:B------:R1:W-:Y:S04]  /*14c60*/  STL.64 [R1+0x3f0], R14 ;  /* 0x0003f00e01007387 */ /* 0x0003e80000100a00 */
[----:B------:R2:W-:Y:S04]  /*14c70*/  STL.64 [R1+0x3f8], R12 ;  /* 0x0003f80c01007387 */ /* 0x0005e80000100a00 */
[----:B------:R-:W-:Y:S01]  /*14c80*/  STL.64 [R1+0x410], R8 ;  /* 0x0004100801007387 */ /* 0x000fe20000100a00 */
[----:B-1----:R-:W-:-:S03]  /*14c90*/  IMAD.WIDE R14, R0, 0x4, R4 ;  /* 0x00000004000e7825 */ /* 0x002fc600078e0204 */
[----:B------:R4:W-:Y:S01]  /*14ca0*/  STL.64 [R1+0x418], R6 ;  /* 0x0004180601007387 */ /* 0x0009e20000100a00 */
[----:B--2---:R-:W-:-:S03]  /*14cb0*/  IMAD.WIDE R12, R0, 0x4, R2 ;  /* 0x00000004000c7825 */ /* 0x004fc600078e0202 */
[----:B------:R1:W-:Y:S04]  /*14cc0*/  STL.64 [R1+0x420], R14 ;  /* 0x0004200e01007387 */ /* 0x0003e80000100a00 */
[----:B------:R1:W-:Y:S01]  /*14cd0*/  LDGSTS.E [R19+0x4e600], [R14.64], !P6 ;  /* 0x4e6000000e137fae */ /* 0x0003e2000f121848 */
[----:B----4-:R-:W-:-:S03]  /*14ce0*/  IMAD R6, R252, 0x7b, RZ ;  /* 0x0000007bfc067824 */ /* 0x010fc600078e02ff */
[----:B------:R2:W-:Y:S04]  /*14cf0*/  STL.64 [R1+0x428], R12 ;  /* 0x0004280c01007387 */ /* 0x0005e80000100a00 */
[----:B------:R2:W-:Y:S01]  /*14d00*/  LDGSTS.E [R19+0x4e700], [R12.64], !P6 ;  /* 0x4e7000000c137fae */ /* 0x0005e2000f121848 */
[----:B-1----:R-:W-:Y:S01]  /*14d10*/  IMAD.WIDE R14, R6, 0x4, R4 ;  /* 0x00000004060e7825 */ /* 0x002fe200078e0204 */
[----:B------:R-:W-:-:S03]  /*14d20*/  IADD3 R10, R11, -0x89, RZ ;  /* 0xffffff770b0a7810 */ /* 0x000fc60007ffe0ff */
[----:B--2---:R-:W-:Y:S02]  /*14d30*/  IMAD.WIDE R12, R6, 0x4, R2 ;  /* 0x00000004060c7825 */ /* 0x004fe400078e0202 */
[----:B------:R-:W1:Y:S01]  /*14d40*/  S2R R6, SR_TID.X ;  /* 0x0000000000067919 */ /* 0x000e620000002100 */
[----:B------:R-:W-:Y:S01]  /*14d50*/  ISETP.GE.U32.AND P2, PT, R10, 0x7ffffef8, PT ;  /* 0x7ffffef80a00780c */ /* 0x000fe20003f46070 */
[----:B------:R-:W-:Y:S01]  /*14d60*/  IMAD R10, R252, 0x77, RZ ;  /* 0x00000077fc0a7824 */ /* 0x000fe200078e02ff */
[C---:B---3--:R-:W-:Y:S02]  /*14d70*/  IADD3 R9, R11.reuse, -0x80, RZ ;  /* 0xffffff800b097810 */ /* 0x048fe40007ffe0ff */
[C---:B------:R-:W-:Y:S01]  /*14d80*/  IADD3 R8, R11.reuse, 0x7f, RZ ;  /* 0x0000007f0b087810 */ /* 0x040fe20007ffe0ff */
[----:B------:R-:W-:Y:S01]  /*14d90*/  IMAD.WIDE R16, R10, 0x4, R4 ;  /* 0x000000040a107825 */ /* 0x000fe200078e0204 */
[----:B------:R-:W-:-:S03]  /*14da0*/  IADD3 R24, R11, -0x91, RZ ;  /* 0xffffff6f0b187810 */ /* 0x000fc60007ffe0ff */
[----:B------:R-:W-:Y:S01]  /*14db0*/  IMAD.WIDE R10, R10, 0x4, R2 ;  /* 0x000000040a0a7825 */ /* 0x000fe200078e0202 */
[----:B------:R2:W-:Y:S04]  /*14dc0*/  STL.64 [R1+0x440], R16 ;  /* 0x0004401001007387 */ /* 0x0005e80000100a00 */
[----:B------:R1:W-:Y:S04]  /*14dd0*/  STL.64 [R1+0x448], R10 ;  /* 0x0004480a01007387 */ /* 0x0003e80000100a00 */
[----:B------:R3:W-:Y:S04]  /*14de0*/  STL.64 [R1+0x450], R14 ;  /* 0x0004500e01007387 */ /* 0x0007e80000100a00 */
[----:B------:R2:W-:Y:S04]  /*14df0*/  LDGSTS.E [R19+0x4ee00], [R16.64], !P4 ;  /* 0x4ee0000010137fae */ /* 0x0005e8000e121848 */
[----:B------:R2:W-:Y:S04]  /*14e00*/  STL.64 [R1+0x458], R12 ;  /* 0x0004580c01007387 */ /* 0x0005e80000100a00 */
[----:B------:R1:W-:Y:S04]  /*14e10*/  LDGSTS.E [R19+0x4ef00], [R10.64], !P4 ;  /* 0x4ef000000a137fae */ /* 0x0003e8000e121848 */
[----:B------:R-:W4:Y:S04]  /*14e20*/  LDL.LU R18, [R1+0x828] ;  /* 0x0008280001127983 */ /* 0x000f280000300800 */
[----:B--2---:R-:W2:Y:S01]  /*14e30*/  LDL.LU R17, [R1+0x824] ;  /* 0x0008240001117983 */ /* 0x004ea20000300800 */
[----:B-1----:R-:W-:-:S03]  /*14e40*/  LOP3.LUT R10, R6, 0x3f, RZ, 0xc0, !PT ;  /* 0x0000003f060a7812 */ /* 0x002fc600078ec0ff */
[----:B------:R3:W-:Y:S04]  /*14e50*/  LDGSTS.E [R19+0x4f600], [R14.64], !P5 ;  /* 0x4f6000000e137fae */ /* 0x0007e8000e921848 */
[----:B------:R-:W2:Y:S01]  /*14e60*/  LDL.LU R6, [R1+0x820] ;  /* 0x0008200001067983 */ /* 0x000ea20000300800 */
[----:B------:R-:W-:Y:S02]  /*14e70*/  ISETP.GE.U32.AND P6, PT, R9, 0x7fffff01, PT ;  /* 0x7fffff010900780c */ /* 0x000fe40003fc6070 */
[----:B------:R-:W-:Y:S01]  /*14e80*/  ISETP.GT.AND P4, PT, R8, 0x7f, PT ;  /* 0x0000007f0800780c */ /* 0x000fe20003f84270 */
[----:B------:R-:W4:Y:S01]  /*14e90*/  LDL.LU R9, [R1+0x81c] ;  /* 0x00081c0001097983 */ /* 0x000f220000300800 */
[----:B------:R-:W-:-:S03]  /*14ea0*/  LOP3.LUT R8, R10, 0x40, RZ, 0xfc, !PT ;  /* 0x000000400a087812 */ /* 0x000fc600078efcff */
[----:B------:R-:W4:Y:S04]  /*14eb0*/  LDL.LU R16, [R1+0x818] ;  /* 0x0008180001107983 */ /* 0x000f280000300800 */
[----:B---3--:R-:W3:Y:S01]  /*14ec0*/  LDL.LU R15, [R1+0x814] ;  /* 0x00081400010f7983 */ /* 0x008ee20000300800 */
[----:B------:R-:W-:-:S03]  /*14ed0*/  SEL R0, RZ, 0x4, !P4 ;  /* 0x00000004ff007807 */ /* 0x000fc60006000000 */
[----:B------:R1:W-:Y:S04]  /*14ee0*/  LDGSTS.E [R19+0x4f700], [R12.64], !P5 ;  /* 0x4f7000000c137fae */ /* 0x0003e8000e921848 */
[----:B------:R-:W3:Y:S01]  /*14ef0*/  LDL.LU R14, [R1+0x810] ;  /* 0x00081000010e7983 */ /* 0x000ee20000300800 */
[----:B------:R-:W-:Y:S01]  /*14f00*/  IMAD R7, R252, 0x7f, RZ ;  /* 0x0000007ffc077824 */ /* 0x000fe200078e02ff */
[----:B------:R-:W-:Y:S02]  /*14f10*/  ISETP.GE.AND P4, PT, R8, c[0x0][0x180], PT ;  /* 0x0000600008007a0c */ /* 0x000fe40003f86270 */
[----:B-1----:R-:W3:Y:S04]  /*14f20*/  LDL.LU R13, [R1+0x80c] ;  /* 0x00080c00010d7983 */ /* 0x002ee80000300800 */
[----:B------:R-:W3:Y:S04]  /*14f30*/  LDL.LU R12, [R1+0x808] ;  /* 0x00080800010c7983 */ /* 0x000ee80000300800 */
[----:B------:R-:W3:Y:S01]  /*14f40*/  LDL.LU R11, [R1+0x804] ;  /* 0x00080400010b7983 */ /* 0x000ee20000300800 */
[----:B------:R-:W-:-:S03]  /*14f50*/  IMAD.WIDE R22, R7, 0x4, R4 ;  /* 0x0000000407167825 */ /* 0x000fc600078e0204 */
[----:B------:R-:W3:Y:S01]  /*14f60*/  LDL.LU R8, [R1+0x800] ;  /* 0x0008000001087983 */ /* 0x000ee20000300800 */
[----:B------:R-:W-:-:S03]  /*14f70*/  ISETP.GE.AND P5, PT, R10, c[0x0][0x180], PT ;  /* 0x000060000a007a0c */ /* 0x000fc60003fa6270 */
[----:B------:R-:W-:Y:S01]  /*14f80*/  STL [R1+0x31a0], R4 ;  /* 0x0031a00401007387 */ /* 0x000fe20000100800 */
[----:B------:R-:W-:-:S03]  /*14f90*/  IMAD.WIDE R20, R7, 0x4, R2 ;  /* 0x0000000407147825 */ /* 0x000fc600078e0202 */
[----:B------:R-:W-:Y:S04]  /*14fa0*/  STL [R1+0x319c], R5 ;  /* 0x00319c0501007387 */ /* 0x000fe80000100800 */
[----:B------:R-:W-:Y:S04]  /*14fb0*/  STL.64 [R1+0x490], R22 ;  /* 0x0004901601007387 */ /* 0x000fe80000100a00 */
[----:B------:R-:W3:Y:S04]  /*14fc0*/  LDL.LU R10, [R1+0x7fc] ;  /* 0x0007fc00010a7983 */ /* 0x000ee80000300800 */
[----:B------:R-:W3:Y:S04]  /*14fd0*/  LDL.LU R7, [R1+0x7f8] ;  /* 0x0007f80001077983 */ /* 0x000ee80000300800 */
[----:B------:R-:W-:Y:S04]  /*14fe0*/  STL [R1+0x31a8], R2 ;  /* 0x0031a80201007387 */ /* 0x000fe80000100800 */
[----:B------:R-:W-:Y:S04]  /*14ff0*/  STL.64 [R1+0x498], R20 ;  /* 0x0004981401007387 */ /* 0x000fe80000100a00 */
[----:B------:R-:W-:Y:S01]  /*15000*/  STL [R1+0x31a4], R3 ;  /* 0x0031a40301007387 */ /* 0x000fe20000100800 */
[----:B--2---:R-:W-:-:S03]  /*15010*/  IMAD R226, R6, c[0x0][0x190], RZ ;  /* 0x0000640006e27a24 */ /* 0x004fc600078e02ff */
[----:B------:R1:W-:Y:S04]  /*15020*/  LDGSTS.E [R19+0x4fe00], [R22.64], !P6 ;  /* 0x4fe0000016137fae */ /* 0x0003e8000f121848 */
[----:B------:R-:W2:Y:S01]  /*15030*/  LDL.LU R6, [R1+0x7f4] ;  /* 0x0007f40001067983 */ /* 0x000ea20000300800 */
[----:B----4-:R-:W-:Y:S02]  /*15040*/  IMAD R227, R9, c[0x0][0x190], RZ ;  /* 0x0000640009e37a24 */ /* 0x010fe400078e02ff */
[----:B------:R-:W-:Y:S01]  /*15050*/  IMAD R224, R16, c[0x0][0x190], RZ ;  /* 0x0000640010e07a24 */ /* 0x000fe200078e02ff */
[----:B------:R-:W4:Y:S01]  /*15060*/  LDL.LU R9, [R1+0x7f0] ;  /* 0x0007f00001097983 */ /* 0x000f220000300800 */
[----:B---3--:R-:W-:-:S03]  /*15070*/  IMAD R225, R15, c[0x0][0x190], RZ ;  /* 0x000064000fe17a24 */ /* 0x008fc600078e02ff */
[----:B------:R-:W-:Y:S01]  /*15080*/  STL.64 [R1+0x31d0], R226 ;  /* 0x0031d0e201007387 */ /* 0x000fe20000100a00 */
[----:B------:R-:W-:-:S03]  /*15090*/  IMAD R222, R14, c[0x0][0x190], RZ ;  /* 0x000064000ede7a24 */ /* 0x000fc600078e02ff */
[----:B------:R3:W-:Y:S01]  /*150a0*/  STL.64 [R1+0x31d8], R224 ;  /* 0x0031d8e001007387 */ /* 0x0007e20000100a00 */
[----:B------:R-:W-:Y:S02]  /*150b0*/  IMAD R223, R13, c[0x0][0x190], RZ ;  /* 0x000064000ddf7a24 */ /* 0x000fe400078e02ff */
[----:B------:R-:W-:-:S03]  /*150c0*/  IMAD R220, R11, c[0x0][0x190], RZ ;  /* 0x000064000bdc7a24 */ /* 0x000fc600078e02ff */
[----:B------:R-:W-:Y:S01]  /*150d0*/  STL.64 [R1+0x31e0], R222 ;  /* 0x0031e0de01007387 */ /* 0x000fe20000100a00 */
[----:B---3--:R-:W-:Y:S02]  /*150e0*/  IMAD R225, R12, c[0x0][0x190], RZ ;  /* 0x000064000ce17a24 */ /* 0x008fe400078e02ff */
[----:B------:R-:W-:Y:S01]  /*150f0*/  IMAD R221, R8, c[0x0][0x190], RZ ;  /* 0x0000640008dd7a24 */ /* 0x000fe200078e02ff */
[----:B------:R-:W3:Y:S04]  /*15100*/  LDL.LU R29, [R1+0x7ec] ;  /* 0x0007ec00011d7983 */ /* 0x000ee80000300800 */
[----:B------:R-:W3:Y:S04]  /*15110*/  LDL.LU R8, [R1+0x7e8] ;  /* 0x0007e80001087983 */ /* 0x000ee80000300800 */
[----:B------:R-:W3:Y:S01]  /*15120*/  LDL.LU R28, [R1+0x7e4] ;  /* 0x0007e400011c7983 */ /* 0x000ee20000300800 */
[----:B------:R-:W-:-:S03]  /*15130*/  SEL R4, R0, RZ, !P5 ;  /* 0x000000ff00047207 */ /* 0x000fc60006800000 */
[----:B------:R-:W-:Y:S01]  /*15140*/  STL.64 [R1+0x31e8], R220 ;  /* 0x0031e8dc01007387 */ /* 0x000fe20000100a00 */
[----:B------:R-:W-:-:S03]  /*15150*/  ISETP.GE.U32.AND P5, PT, R24, 0x7ffffef0, PT ;  /* 0x7ffffef01800780c */ /* 0x000fc60003fa6070 */
[----:B------:R-:W-:Y:S04]  /*15160*/  STL [R1+0x808], R225 ;  /* 0x000808e101007387 */ /* 0x000fe80000100800 */
[----:B------:R-:W3:Y:S01]  /*15170*/  LDL.LU R27, [R1+0x7e0] ;  /* 0x0007e000011b7983 */ /* 0x000ee20000300800 */
[----:B------:R-:W-:-:S03]  /*15180*/  IMAD R219, R7, c[0x0][0x190], RZ ;  /* 0x0000640007db7a24 */ /* 0x000fc600078e02ff */
[----:B------:R-:W3:Y:S01]  /*15190*/  LDL.LU R26, [R1+0x7dc] ;  /* 0x0007dc00011a7983 */ /* 0x000ee20000300800 */
[----:B------:R-:W-:-:S03]  /*151a0*/  SEL R0, R0, RZ, !P4 ;  /* 0x000000ff00007207 */ /* 0x000fc60006000000 */
[----:B------:R-:W3:Y:S01]  /*151b0*/  LDL.LU R25, [R1+0x7d8] ;  /* 0x0007d80001197983 */ /* 0x000ee20000300800 */
[----:B------:R-:W-:-:S03]  /*151c0*/  IMAD R218, R10, c[0x0][0x190], RZ ;  /* 0x000064000ada7a24 */ /* 0x000fc600078e02ff */
[----:B------:R-:W3:Y:S04]  /*151d0*/  LDL.LU R24, [R1+0x7d4] ;  /* 0x0007d40001187983 */ /* 0x000ee80000300800 */
[----:B------:R-:W3:Y:S04]  /*151e0*/  LDL.LU R7, [R1+0x7d0] ;  /* 0x0007d00001077983 */ /* 0x000ee80000300800 */
[----:B-1----:R-:W3:Y:S04]  /*151f0*/  LDL.LU R23, [R1+0x7cc] ;  /* 0x0007cc0001177983 */ /* 0x002ee80000300800 */
[----:B------:R1:W-:Y:S01]  /*15200*/  LDGSTS.E [R19+0x4ff00], [R20.64], !P6 ;  /* 0x4ff0000014137fae */ /* 0x0003e2000f121848 */
[----:B------:R-:W-:-:S03]  /*15210*/  ISETP.NE.U32.AND P6, PT, R0, RZ, PT ;  /* 0x000000ff0000720c */ /* 0x000fc60003fc5070 */
[----:B------:R-:W3:Y:S01]  /*15220*/  LDL.LU R22, [R1+0x7c8] ;  /* 0x0007c80001167983 */ /* 0x000ee20000300800 */
[----:B------:R-:W-:-:S03]  /*15230*/  IMAD R0, R18, c[0x0][0x190], RZ ;  /* 0x0000640012007a24 */ /* 0x000fc600078e02ff */
[----:B-1----:R-:W3:Y:S04]  /*15240*/  LDL.LU R21, [R1+0x7c4] ;  /* 0x0007c40001157983 */ /* 0x002ee80000300800 */
[----:B------:R-:W3:Y:S04]  /*15250*/  LDL.LU R20, [R1+0x7c0] ;  /* 0x0007c00001147983 */ /* 0x000ee80000300800 */
[----:B------:R-:W3:Y:S04]  /*15260*/  LDL.LU R19, [R1+0x7bc] ;  /* 0x0007bc0001137983 */ /* 0x000ee80000300800 */
[----:B------:R-:W-:Y:S04]  /*15270*/  STL.64 [R1+0x31f0], R218 ;  /* 0x0031f0da01007387 */ /* 0x000fe80000100a00 */
[----:B------:R-:W3:Y:S01]  /*15280*/  LDL.LU R18, [R1+0x7b8] ;  /* 0x0007b80001127983 */ /* 0x000ee20000300800 */
[----:B--2---:R-:W-:-:S03]  /*15290*/  IMAD R216, R6, c[0x0][0x190], RZ ;  /* 0x0000640006d87a24 */ /* 0x004fc600078e02ff */
[----:B------:R-:W2:Y:S01]  /*152a0*/  LDL.LU R6, [R1+0x7b4] ;  /* 0x0007b40001067983 */ /* 0x000ea20000300800 */
[----:B------:R-:W-:-:S03]  /*152b0*/  IMAD R229, R17, c[0x0][0x190], RZ ;  /* 0x0000640011e57a24 */ /* 0x000fc600078e02ff */
[----:B------:R-:W2:Y:S04]  /*152c0*/  LDL.LU R17, [R1+0x7b0] ;  /* 0x0007b00001117983 */ /* 0x000ea80000300800 */
[----:B------:R-:W2:Y:S04]  /*152d0*/  LDL.LU R16, [R1+0x7ac] ;  /* 0x0007ac0001107983 */ /* 0x000ea80000300800 */
[----:B------:R-:W2:Y:S04]  /*152e0*/  LDL.LU R15, [R1+0x7a8] ;  /* 0x0007a800010f7983 */ /* 0x000ea80000300800 */
[----:B------:R-:W2:Y:S04]  /*152f0*/  LDL.LU R14, [R1+0x7a4] ;  /* 0x0007a400010e7983 */ /* 0x000ea80000300800 */
[----:B------:R-:W2:Y:S04]  /*15300*/  LDL.LU R13, [R1+0x7a0] ;  /* 0x0007a000010d7983 */ /* 0x000ea80000300800 */
[----:B------:R-:W2:Y:S04]  /*15310*/  LDL.LU R12, [R1+0x79c] ;  /* 0x00079c00010c7983 */ /* 0x000ea80000300800 */
[----:B------:R-:W2:Y:S01]  /*15320*/  LDL.LU R11, [R1+0x798] ;  /* 0x00079800010b7983 */ /* 0x000ea20000300800 */
[----:B----4-:R-:W-:-:S03]  /*15330*/  IMAD R217, R9, c[0x0][0x190], RZ ;  /* 0x0000640009d97a24 */ /* 0x010fc600078e02ff */
[----:B------:R-:W4:Y:S01]  /*15340*/  LDL.LU R10, [R1+0x794] ;  /* 0x00079400010a7983 */ /* 0x000f220000300800 */
[----:B---3--:R-:W-:-:S03]  /*15350*/  IMAD R214, R29, c[0x0][0x190], RZ ;  /* 0x000064001dd67a24 */ /* 0x008fc600078e02ff */
[----:B------:R-:W3:Y:S04]  /*15360*/  LDL.LU R9, [R1+0x790] ;  /* 0x0007900001097983 */ /* 0x000ee80000300800 */
[----:B------:R1:W-:Y:S01]  /*15370*/  STL.64 [R1+0x31f8], R216 ;  /* 0x0031f8d801007387 */ /* 0x0003e20000100a00 */
[----:B------:R-:W-:Y:S02]  /*15380*/  IMAD R215, R28, c[0x0][0x190], RZ ;  /* 0x000064001cd77a24 */ /* 0x000fe400078e02ff */
[----:B-1----:R-:W-:Y:S02]  /*15390*/  IMAD R216, R8, c[0x0][0x190], RZ ;  /* 0x0000640008d87a24 */ /* 0x002fe400078e02ff */
[----:B------:R-:W3:Y:S04]  /*153a0*/  LDL.LU R8, [R1+0x78c] ;  /* 0x00078c0001087983 */ /* 0x000ee80000300800 */
[----:B------:R-:W-:Y:S04]  /*153b0*/  STL.64 [R1+0x3200], R214 ;  /* 0x003200d601007387 */ /* 0x000fe80000100a00 */
[----:B------:R-:W-:Y:S01]  /*153c0*/  STL [R1+0x7e8], R216 ;  /* 0x0007e8d801007387 */ /* 0x000fe20000100800 */
[----:B------:R-:W-:-:S03]  /*153d0*/  IMAD R208, R7, c[0x0][0x190], RZ ;  /* 0x0000640007d07a24 */ /* 0x000fc600078e02ff */
[----:B------:R-:W3:Y:S01]  /*153e0*/  LDL.LU R7, [R1+0x788] ;  /* 0x0007880001077983 */ /* 0x000ee20000300800 */
[----:B------:R-:W-:-:S05]  /*153f0*/  IMAD R218, R22, c[0x0][0x190], RZ ;  /* 0x0000640016da7a24 */ /* 0x000fca00078e02ff */
[----:B------:R-:W-:Y:S01]  /*15400*/  STL [R1+0x7c8], R218 ;  /* 0x0007c8da01007387 */ /* 0x000fe20000100800 */
[----:B--2---:R-:W-:-:S03]  /*15410*/  IMAD R202, R6, c[0x0][0x190], RZ ;  /* 0x0000640006ca7a24 */ /* 0x004fc600078e02ff */
[----:B------:R-:W2:Y:S01]  /*15420*/  LDL.LU R6, [R1+0x784] ;  /* 0x0007840001067983 */ /* 0x000ea20000300800 */
[----:B------:R-:W-:-:S05]  /*15430*/  IMAD R220, R15, c[0x0][0x190], RZ ;  /* 0x000064000fdc7a24 */ /* 0x000fca00078e02ff */
[----:B------:R-:W-:Y:S04]  /*15440*/  STL [R1+0x7a8], R220 ;  /* 0x0007a8dc01007387 */ /* 0x000fe80000100800 */
[----:B------:R-:W2:Y:S04]  /*15450*/  LDL.LU R33, [R1+0x780] ;  /* 0x0007800001217983 */ /* 0x000ea80000300800 */
[----:B------:R-:W2:Y:S01]  /*15460*/  LDL.LU R32, [R1+0x77c] ;  /* 0x00077c0001207983 */ /* 0x000ea20000300800 */
[----:B------:R-:W-:-:S03]  /*15470*/  IMAD R212, R27, c[0x0][0x190], RZ ;  /* 0x000064001bd47a24 */ /* 0x000fc600078e02ff */
        /* <DEDUP_REMOVED lines=31> */
[----:B------:R-:W2:Y:S04]  /*15670*/  LDL.LU R14, [R1+0x734] ;  /* 0x00073400010e7983 */ /* 0x000ea80000300800 */
[----:B------:R-:W2:Y:S04]  /*15680*/  LDL.LU R13, [R1+0x730] ;  /* 0x00073000010d7983 */ /* 0x000ea80000300800 */
[----:B------:R-:W2:Y:S04]  /*15690*/  LDL.LU R12, [R1+0x72c] ;  /* 0x00072c00010c7983 */ /* 0x000ea80000300800 */
[----:B------:R-:W2:Y:S01]  /*156a0*/  LDL.LU R11, [R1+0x728] ;  /* 0x00072800010b7983 */ /* 0x000ea20000300800 */
[----:B----4-:R-:W-:-:S02]  /*156b0*/  IMAD R197, R10, c[0x0][0x190], RZ ;  /* 0x000064000ac57a24 */ /* 0x010fc400078e02ff */
[----:B---3--:R-:W-:Y:S01]  /*156c0*/  IMAD R194, R9, c[0x0][0x190], RZ ;  /* 0x0000640009c27a24 */ /* 0x008fe200078e02ff */
[----:B------:R-:W3:Y:S01]  /*156d0*/  LDL.LU R10, [R1+0x724] ;  /* 0x00072400010a7983 */ /* 0x000ee20000300800 */
[----:B------:R-:W-:Y:S02]  /*156e0*/  IMAD R195, R8, c[0x0][0x190], RZ ;  /* 0x0000640008c37a24 */ /* 0x000fe400078e02ff */
[----:B------:R-:W-:Y:S01]  /*156f0*/  IMAD R222, R7, c[0x0][0x190], RZ ;  /* 0x0000640007de7a24 */ /* 0x000fe200078e02ff */
[----:B------:R-:W4:Y:S04]  /*15700*/  LDL.LU R9, [R1+0x720] ;  /* 0x0007200001097983 */ /* 0x000f280000300800 */
[----:B------:R-:W3:Y:S04]  /*15710*/  LDL.LU R8, [R1+0x71c] ;  /* 0x00071c0001087983 */ /* 0x000ee80000300800 */
[----:B------:R-:W3:Y:S01]  /*15720*/  LDL.LU R7, [R1+0x718] ;  /* 0x0007180001077983 */ /* 0x000ee20000300800 */
[----:B--2---:R-:W-:-:S03]  /*15730*/  IMAD R192, R6, c[0x0][0x190], RZ ;  /* 0x0000640006c07a24 */ /* 0x004fc600078e02ff */
[----:B------:R-:W4:Y:S04]  /*15740*/  LDL.LU R6, [R1+0x714] ;  /* 0x0007140001067983 */ /* 0x000f280000300800 */
[----:B------:R-:W-:Y:S01]  /*15750*/  STL [R1+0x788], R222 ;  /* 0x000788de01007387 */ /* 0x000fe20000100800 */
[----:B------:R-:W-:Y:S02]  /*15760*/  IMAD R193, R33, c[0x0][0x190], RZ ;  /* 0x0000640021c17a24 */ /* 0x000fe400078e02ff */
[----:B------:R-:W-:Y:S02]  /*15770*/  IMAD R190, R32, c[0x0][0x190], RZ ;  /* 0x0000640020be7a24 */ /* 0x000fe400078e02ff */
[----:B------:R-:W-:Y:S02]  /*15780*/  IMAD R191, R31, c[0x0][0x190], RZ ;  /* 0x000064001fbf7a24 */ /* 0x000fe400078e02ff */
[----:B------:R-:W-:-:S05]  /*15790*/  IMAD R224, R27, c[0x0][0x190], RZ ;  /* 0x000064001be07a24 */ /* 0x000fca00078e02ff */
[----:B------:R-:W-:Y:S01]  /*157a0*/  STL [R1+0x768], R224 ;  /* 0x000768e001007387 */ /* 0x000fe20000100800 */
[----:B------:R-:W-:Y:S02]  /*157b0*/  IMAD R188, R30, c[0x0][0x190], RZ ;  /* 0x000064001ebc7a24 */ /* 0x000fe400078e02ff */
[----:B------:R-:W-:Y:S02]  /*157c0*/  IMAD R189, R29, c[0x0][0x190], RZ ;  /* 0x000064001dbd7a24 */ /* 0x000fe400078e02ff */
        /* <DEDUP_REMOVED lines=8> */
[----:B------:R-:W-:-:S05]  /*15850*/  IMAD R2, R11, c[0x0][0x190], RZ ;  /* 0x000064000b027a24 */ /* 0x000fca00078e02ff */
[----:B------:R1:W-:Y:S04]  /*15860*/  STL [R1+0x728], R2 ;  /* 0x0007280201007387 */ /* 0x0003e80000100800 */
[----:B------:R-:W2:Y:S04]  /*15870*/  LDL.LU R36, [R1+0x710] ;  /* 0x0007100001247983 */ /* 0x000ea80000300800 */
[----:B------:R-:W2:Y:S04]  /*15880*/  LDL.LU R35, [R1+0x70c] ;  /* 0x00070c0001237983 */ /* 0x000ea80000300800 */
[----:B------:R-:W1:Y:S04]  /*15890*/  LDL.LU R34, [R1+0x708] ;  /* 0x0007080001227983 */ /* 0x000e680000300800 */
[----:B------:R-:W2:Y:S04]  /*158a0*/  LDL.LU R33, [R1+0x704] ;  /* 0x0007040001217983 */ /* 0x000ea80000300800 */
[----:B------:R-:W2:Y:S04]  /*158b0*/  LDL.LU R32, [R1+0x700] ;  /* 0x0007000001207983 */ /* 0x000ea80000300800 */
[----:B------:R-:W2:Y:S04]  /*158c0*/  LDL.LU R31, [R1+0x6fc] ;  /* 0x0006fc00011f7983 */ /* 0x000ea80000300800 */
[----:B------:R-:W2:Y:S04]  /*158d0*/  LDL.LU R30, [R1+0x6f8] ;  /* 0x0006f800011e7983 */ /* 0x000ea80000300800 */
[----:B------:R-:W2:Y:S04]  /*158e0*/  LDL.LU R29, [R1+0x6f4] ;  /* 0x0006f400011d7983 */ /* 0x000ea80000300800 */
[----:B------:R-:W2:Y:S04]  /*158f0*/  LDL.LU R28, [R1+0x6f0] ;  /* 0x0006f000011c7983 */ /* 0x000ea80000300800 */
[----:B------:R-:W2:Y:S04]  /*15900*/  LDL.LU R27, [R1+0x6ec] ;  /* 0x0006ec00011b7983 */ /* 0x000ea80000300800 */
[----:B------:R-:W2:Y:S01]  /*15910*/  LDL.LU R26, [R1+0x6e8] ;  /* 0x0006e800011a7983 */ /* 0x000ea20000300800 */
[----:B------:R-:W-:-:S03]  /*15920*/  IMAD R180, R21, c[0x0][0x190], RZ ;  /* 0x0000640015b47a24 */ /* 0x000fc600078e02ff */
[----:B------:R-:W2:Y:S01]  /*15930*/  LDL.LU R25, [R1+0x6e4] ;  /* 0x0006e40001197983 */ /* 0x000ea20000300800 */
[----:B------:R-:W-:-:S03]  /*15940*/  IMAD R181, R20, c[0x0][0x190], RZ ;  /* 0x0000640014b57a24 */ /* 0x000fc600078e02ff */
[----:B------:R-:W2:Y:S04]  /*15950*/  LDL.LU R24, [R1+0x6e0] ;  /* 0x0006e00001187983 */ /* 0x000ea80000300800 */
        /* <DEDUP_REMOVED lines=17> */
[----:B---3--:R-:W-:-:S03]  /*15a70*/  IMAD R173, R10, c[0x0][0x190], RZ ;  /* 0x000064000aad7a24 */ /* 0x008fc600078e02ff */
[----:B------:R-:W3:Y:S01]  /*15a80*/  LDL.LU R13, [R1+0x6b4] ;  /* 0x0006b400010d7983 */ /* 0x000ee20000300800 */
[----:B----4-:R-:W-:-:S03]  /*15a90*/  IMAD R170, R9, c[0x0][0x190], RZ ;  /* 0x0000640009aa7a24 */ /* 0x010fc600078e02ff */
[----:B------:R-:W4:Y:S01]  /*15aa0*/  LDL.LU R12, [R1+0x6b0] ;  /* 0x0006b000010c7983 */ /* 0x000f220000300800 */
[----:B------:R-:W-:-:S03]  /*15ab0*/  IMAD R171, R8, c[0x0][0x190], RZ ;  /* 0x0000640008ab7a24 */ /* 0x000fc600078e02ff */
[----:B------:R-:W4:Y:S01]  /*15ac0*/  LDL.LU R11, [R1+0x6ac] ;  /* 0x0006ac00010b7983 */ /* 0x000f220000300800 */
[----:B------:R-:W-:-:S03]  /*15ad0*/  IMAD R168, R7, c[0x0][0x190], RZ ;  /* 0x0000640007a87a24 */ /* 0x000fc600078e02ff */
[----:B------:R-:W4:Y:S04]  /*15ae0*/  LDL.LU R10, [R1+0x6a8] ;  /* 0x0006a800010a7983 */ /* 0x000f280000300800 */
[----:B------:R-:W4:Y:S04]  /*15af0*/  LDL.LU R9, [R1+0x6a4] ;  /* 0x0006a40001097983 */ /* 0x000f280000300800 */
[----:B------:R-:W4:Y:S04]  /*15b00*/  LDL.LU R8, [R1+0x6a0] ;  /* 0x0006a00001087983 */ /* 0x000f280000300800 */
[----:B------:R-:W4:Y:S01]  /*15b10*/  LDL.LU R7, [R1+0x69c] ;  /* 0x00069c0001077983 */ /* 0x000f220000300800 */
[----:B------:R-:W-:-:S03]  /*15b20*/  IMAD R169, R6, c[0x0][0x190], RZ ;  /* 0x0000640006a97a24 */ /* 0x000fc600078e02ff */
[----:B------:R-:W4:Y:S01]  /*15b30*/  LDL.LU R6, [R1+0x698] ;  /* 0x0006980001067983 */ /* 0x000f220000300800 */
[----:B------:R-:W-:Y:S01]  /*15b40*/  ISETP.NE.U32.AND P4, PT, R4, RZ, PT ;  /* 0x000000ff0400720c */ /* 0x000fe20003f85070 */
[----:B--2---:R-:W-:Y:S02]  /*15b50*/  IMAD R166, R36, c[0x0][0x190], RZ ;  /* 0x0000640024a67a24 */ /* 0x004fe400078e02ff */
[----:B------:R-:W2:Y:S01]  /*15b60*/  LDL.LU R36, [R1+0x694] ;  /* 0x0006940001247983 */ /* 0x000ea20000300800 */
[----:B------:R-:W-:-:S03]  /*15b70*/  IMAD R167, R35, c[0x0][0x190], RZ ;  /* 0x0000640023a77a24 */ /* 0x000fc600078e02ff */
[----:B------:R-:W2:Y:S01]  /*15b80*/  LDL.LU R35, [R1+0x690] ;  /* 0x0006900001237983 */ /* 0x000ea20000300800 */
[----:B-1----:R-:W-:-:S03]  /*15b90*/  IMAD R2, R34, c[0x0][0x190], RZ ;  /* 0x0000640022027a24 */ /* 0x002fc600078e02ff */
        /* <DEDUP_REMOVED lines=57> */
[----:B--2---:R-:W-:-:S03]  /*15f30*/  IMAD R141, R36, c[0x0][0x190], RZ ;  /* 0x00006400248d7a24 */ /* 0x004fc600078e02ff */
        /* <DEDUP_REMOVED lines=185> */
[----:B------:R-:W-:-:S04]  /*16ad0*/  IMAD.WIDE R214, R0, 0x4, R248 ;  /* 0x0000000400d67825 */ /* 0x000fc800078e02f8 */
[----:B--2---:R-:W-:Y:S02]  /*16ae0*/  IMAD R57, R33, c[0x0][0x190], RZ ;  /* 0x0000640021397a24 */ /* 0x004fe400078e02ff */
[----:B------:R-:W2:Y:S01]  /*16af0*/  LDL.LU R33, [R1+0x4a4] ;  /* 0x0004a40001217983 */ /* 0x000ea20000300800 */
[----:B------:R-:W-:Y:S02]  /*16b00*/  IMAD R55, R31, c[0x0][0x190], RZ ;  /* 0x000064001f377a24 */ /* 0x000fe400078e02ff */
[----:B------:R-:W-:Y:S02]  /*16b10*/  IMAD R234, R30, c[0x0][0x190], RZ ;  /* 0x000064001eea7a24 */ /* 0x000fe400078e02ff */
        /* <DEDUP_REMOVED lines=26> */
[----:B------:R-:W-:Y:S02]  /*16cc0*/  IMAD R43, R17, c[0x0][0x190], RZ ;  /* 0x00006400112b7a24 */ /* 0x000fe400078e02ff */
[----:B------:R-:W-:Y:S01]  /*16cd0*/  IMAD R40, R16, c[0x0][0x190], RZ ;  /* 0x0000640010287a24 */ /* 0x000fe200078e02ff */
[----:B------:R-:W2:Y:S04]  /*16ce0*/  LDL.LU R231, [R1+0x438] ;  /* 0x0004380001e77983 */ /* 0x000ea80000300800 */
[----:B------:R-:W2:Y:S01]  /*16cf0*/  LDL.LU R19, [R1+0x434] ;  /* 0x0004340001137983 */ /* 0x000ea20000300800 */
[----:B------:R-:W-:Y:S02]  /*16d00*/  IMAD R41, R15, c[0x0][0x190], RZ ;  /* 0x000064000f297a24 */ /* 0x000fe400078e02ff */
[----:B------:R-:W-:Y:S01]  /*16d10*/  IMAD R232, R14, c[0x0][0x190], RZ ;  /* 0x000064000ee87a24 */ /* 0x000fe200078e02ff */
[----:B------:R-:W2:Y:S04]  /*16d20*/  LDL.LU R16, [R1+0x430] ;  /* 0x0004300001107983 */ /* 0x000ea80000300800 */
[----:B------:R-:W2:Y:S01]  /*16d30*/  LDL.LU R17, [R1+0x40c] ;  /* 0x00040c0001117983 */ /* 0x000ea20000300800 */
[----:B---3--:R-:W-:-:S02]  /*16d40*/  IMAD R38, R13, c[0x0][0x190], RZ ;  /* 0x000064000d267a24 */ /* 0x008fc400078e02ff */
[----:B----4-:R-:W-:Y:S01]  /*16d50*/  IMAD R39, R12, c[0x0][0x190], RZ ;  /* 0x000064000c277a24 */ /* 0x010fe200078e02ff */
[----:B------:R-:W3:Y:S01]  /*16d60*/  LDL.LU R14, [R1+0x408] ;  /* 0x00040800010e7983 */ /* 0x000ee20000300800 */
[----:B------:R-:W-:-:S03]  /*16d70*/  IMAD R58, R36, c[0x0][0x190], RZ ;  /* 0x00006400243a7a24 */ /* 0x000fc600078e02ff */
[----:B------:R-:W4:Y:S01]  /*16d80*/  LDL.LU R15, [R1+0x404] ;  /* 0x00040400010f7983 */ /* 0x000f220000300800 */
[----:B------:R-:W-:-:S03]  /*16d90*/  IMAD R59, R35, c[0x0][0x190], RZ ;  /* 0x00006400233b7a24 */ /* 0x000fc600078e02ff */
[----:B------:R-:W2:Y:S01]  /*16da0*/  LDL.LU R12, [R1+0x400] ;  /* 0x00040000010c7983 */ /* 0x000ea20000300800 */
[----:B------:R-:W-:-:S03]  /*16db0*/  IMAD R37, R10, c[0x0][0x190], RZ ;  /* 0x000064000a257a24 */ /* 0x000fc600078e02ff */
[----:B------:R-:W2:Y:S01]  /*16dc0*/  LDL.LU R13, [R1+0x3ec] ;  /* 0x0003ec00010d7983 */ /* 0x000ea20000300800 */
[----:B------:R-:W-:-:S03]  /*16dd0*/  IMAD R36, R11, c[0x0][0x190], RZ ;  /* 0x000064000b247a24 */ /* 0x000fc600078e02ff */
[----:B------:R-:W2:Y:S01]  /*16de0*/  LDL.LU R228, [R1+0x3cc] ;  /* 0x0003cc0001e47983 */ /* 0x000ea20000300800 */
[----:B------:R-:W-:Y:S02]  /*16df0*/  IMAD R56, R34, c[0x0][0x190], RZ ;  /* 0x0000640022387a24 */ /* 0x000fe400078e02ff */
[----:B------:R-:W-:Y:S01]  /*16e00*/  IMAD R35, R8, c[0x0][0x190], RZ ;  /* 0x0000640008237a24 */ /* 0x000fe200078e02ff */
        /* <DEDUP_REMOVED lines=11> */
[----:B------:R1:W-:Y:S02]  /*16ec0*/  STL.64 [R1+0x1270], R214 ;  /* 0x001270d601007387 */ /* 0x0003e40000100a00 */
[----:B-1----:R-:W-:-:S02]  /*16ed0*/  IMAD.WIDE R214, R0, 0x4, R250 ;  /* 0x0000000400d67825 */ /* 0x002fc400078e02fa */
[----:B------:R-:W2:Y:S04]  /*16ee0*/  LDL.LU R0, [R1+0x728] ;  /* 0x0007280001007983 */ /* 0x000ea80000300800 */
[----:B------:R1:W-:Y:S01]  /*16ef0*/  STL.64 [R1+0x1268], R214 ;  /* 0x001268d601007387 */ /* 0x0003e20000100a00 */
[----:B------:R-:W-:-:S04]  /*16f00*/  IMAD.WIDE R216, R216, 0x4, R248 ;  /* 0x00000004d8d87825 */ /* 0x000fc800078e02f8 */
[----:B------:R-:W-:-:S04]  /*16f10*/  IMAD.WIDE R218, R218, 0x4, R248 ;  /* 0x00000004dada7825 */ /* 0x000fc800078e02f8 */
[----:B-1----:R-:W-:-:S04]  /*16f20*/  IMAD.WIDE R214, R225, 0x4, R248 ;  /* 0x00000004e1d67825 */ /* 0x002fc800078e02f8 */
[--C-:B------:R-:W-:Y:S01]  /*16f30*/  IMAD.WIDE R220, R220, 0x4, R248.reuse ;  /* 0x00000004dcdc7825 */ /* 0x100fe200078e02f8 */
[----:B------:R1:W-:Y:S03]  /*16f40*/  STL.64 [R1+0x12b0], R214 ;  /* 0x0012b0d601007387 */ /* 0x0003e60000100a00 */
[----:B------:R-:W-:-:S04]  /*16f50*/  IMAD.WIDE R222, R222, 0x4, R248 ;  /* 0x00000004dede7825 */ /* 0x000fc800078e02f8 */
[--C-:B------:R-:W-:Y:S01]  /*16f60*/  IMAD.WIDE R224, R224, 0x4, R248.reuse ;  /* 0x00000004e0e07825 */ /* 0x100fe200078e02f8 */
[----:B-1----:R-:W3:Y:S04]  /*16f70*/  LDL.LU.64 R214, [R1+0x3200] ;  /* 0x0032000001d67983 */ /* 0x002ee80000300a00 */
[----:B------:R1:W-:Y:S01]  /*16f80*/  STL.64 [R1+0x12f0], R216 ;  /* 0x0012f0d801007387 */ /* 0x0003e20000100a00 */
[----:B------:R-:W-:-:S03]  /*16f90*/  IMAD.WIDE R226, R226, 0x4, R248 ;  /* 0x00000004e2e27825 */ /* 0x000fc600078e02f8 */
[----:B-1----:R-:W3:Y:S04]  /*16fa0*/  LDL.LU.64 R216, [R1+0x31f8] ;  /* 0x0031f80001d87983 */ /* 0x002ee80000300a00 */
[----:B------:R1:W-:Y:S04]  /*16fb0*/  STL.64 [R1+0x1330], R218 ;  /* 0x001330da01007387 */ /* 0x0003e80000100a00 */
[----:B-1----:R-:W3:Y:S04]  /*16fc0*/  LDL.LU.64 R218, [R1+0x31f0] ;  /* 0x0031f00001da7983 */ /* 0x002ee80000300a00 */
[----:B------:R1:W-:Y:S04]  /*16fd0*/  STL.64 [R1+0x1370], R220 ;  /* 0x001370dc01007387 */ /* 0x0003e80000100a00 */
[----:B-1----:R-:W3:Y:S04]  /*16fe0*/  LDL.LU.64 R220, [R1+0x31e8] ;  /* 0x0031e80001dc7983 */ /* 0x002ee80000300a00 */
[----:B------:R1:W-:Y:S04]  /*16ff0*/  STL.64 [R1+0x13b0], R222 ;  /* 0x0013b0de01007387 */ /* 0x0003e80000100a00 */
[----:B-1----:R-:W3:Y:S04]  /*17000*/  LDL.LU.64 R222, [R1+0x31e0] ;  /* 0x0031e00001de7983 */ /* 0x002ee80000300a00 */
[----:B------:R1:W-:Y:S04]  /*17010*/  STL.64 [R1+0x13f8], R224 ;  /* 0x0013f8e001007387 */ /* 0x0003e80000100a00 */
[----:B-1----:R-:W3:Y:S04]  /*17020*/  LDL.LU.64 R224, [R1+0x31d8] ;  /* 0x0031d80001e07983 */ /* 0x002ee80000300a00 */
[----:B------:R2:W-:Y:S02]  /*17030*/  STL.64 [R1+0x1478], R226 ;  /* 0x001478e201007387 */ /* 0x0005e40000100a00 */
[----:B--2---:R-:W-:-:S05]  /*17040*/  IMAD.WIDE R226, R0, 0x4, R248 ;  /* 0x0000000400e27825 */ /* 0x004fca00078e02f8 */
[----:B------:R1:W-:Y:S02]  /*17050*/  STL.64 [R1+0x14f8], R226 ;  /* 0x0014f8e201007387 */ /* 0x0003e40000100a00 */
[----:B-1----:R-:W-:-:S05]  /*17060*/  IMAD.WIDE R226, R2, 0x4, R248 ;  /* 0x0000000402e27825 */ /* 0x002fca00078e02f8 */
[----:B------:R1:W-:Y:S02]  /*17070*/  STL.64 [R1+0x1578], R226 ;  /* 0x001578e201007387 */ /* 0x0003e40000100a00 */
[----:B-1----:R-:W-:-:S05]  /*17080*/  IMAD.WIDE R226, R3, 0x4, R248 ;  /* 0x0000000403e27825 */ /* 0x002fca00078e02f8 */
[----:B------:R1:W-:Y:S04]  /*17090*/  STL.64 [R1+0x15f8], R226 ;  /* 0x0015f8e201007387 */ /* 0x0003e80000100a00 */
[----:B-1----:R-:W2:Y:S04]  /*170a0*/  LDL.LU.64 R226, [R1+0x31d0] ;  /* 0x0031d00001e27983 */ /* 0x002ea80000300a00 */
[----:B------:R1:W-:Y:S02]  /*170b0*/  STL.64 [R1+0x31b0], R2 ;  /* 0x0031b00201007387 */ /* 0x0003e40000100a00 */
[----:B-1----:R-:W-:-:S05]  /*170c0*/  IMAD.WIDE R2, R4, 0x4, R248 ;  /* 0x0000000404027825 */ /* 0x002fca00078e02f8 */
[----:B------:R1:W-:Y:S04]  /*170d0*/  STL.64 [R1+0x1678], R2 ;  /* 0x0016780201007387 */ /* 0x0003e80000100a00 */
[----:B------:R4:W-:Y:S01]  /*170e0*/  STL.64 [R1+0x31b8], R4 ;  /* 0x0031b80401007387 */ /* 0x0009e20000100a00 */
[----:B-1----:R-:W-:-:S04]  /*170f0*/  IMAD.WIDE R2, R5, 0x4, R248 ;  /* 0x0000000405027825 */ /* 0x002fc800078e02f8 */
[--C-:B----4-:R-:W-:Y:S01]  /*17100*/  IMAD.WIDE R4, R246, 0x4, R248.reuse ;  /* 0x00000004f6047825 */ /* 0x110fe200078e02f8 */
[----:B------:R1:W-:Y:S04]  /*17110*/  STL.64 [R1+0x16f8], R2 ;  /* 0x0016f80201007387 */ /* 0x0003e80000100a00 */
[----:B------:R-:W-:Y:S04]  /*17120*/  STL.64 [R1+0x31c0], R246 ;  /* 0x0031c0f601007387 */ /* 0x000fe80000100a00 */
[----:B------:R4:W-:Y:S01]  /*17130*/  STL.64 [R1+0x1778], R4 ;  /* 0x0017780401007387 */ /* 0x0009e20000100a00 */
[----:B-1----:R-:W-:-:S05]  /*17140*/  IMAD.WIDE R2, R247, 0x4, R248 ;  /* 0x00000004f7027825 */ /* 0x002fca00078e02f8 */
[----:B------:R1:W-:Y:S01]  /*17150*/  STL.64 [R1+0x17f8], R2 ;  /* 0x0017f80201007387 */ /* 0x0003e20000100a00 */
[----:B----4-:R-:W-:-:S03]  /*17160*/  IMAD.WIDE R4, R244, 0x4, R248 ;  /* 0x00000004f4047825 */ /* 0x010fc600078e02f8 */
[----:B------:R-:W-:Y:S04]  /*17170*/  STL.64 [R1+0x31c8], R244 ;  /* 0x0031c8f401007387 */ /* 0x000fe80000100a00 */
[----:B------:R4:W-:Y:S01]  /*17180*/  STL.64 [R1+0x1878], R4 ;  /* 0x0018780401007387 */ /* 0x0009e20000100a00 */
[----:B-1----:R-:W-:-:S05]  /*17190*/  IMAD.WIDE R2, R245, 0x4, R248 ;  /* 0x00000004f5027825 */ /* 0x002fca00078e02f8 */
[----:B------:R1:W-:Y:S01]  /*171a0*/  STL.64 [R1+0x18f8], R2 ;  /* 0x0018f80201007387 */ /* 0x0003e20000100a00 */
[----:B----4-:R-:W-:-:S04]  /*171b0*/  IMAD.WIDE R4, R242, 0x4, R248 ;  /* 0x00000004f2047825 */ /* 0x010fc800078e02f8 */
[--C-:B------:R-:W-:Y:S01]  /*171c0*/  IMAD.WIDE R244, R240, 0x4, R248.reuse ;  /* 0x00000004f0f47825 */ /* 0x100fe200078e02f8 */
[----:B------:R4:W-:Y:S03]  /*171d0*/  STL.64 [R1+0x1c60], R4 ;  /* 0x001c600401007387 */ /* 0x0009e60000100a00 */
[----:B-1----:R-:W-:-:S05]  /*171e0*/  IMAD.WIDE R2, R243, 0x4, R248 ;  /* 0x00000004f3027825 */ /* 0x002fca00078e02f8 */
[----:B------:R1:W-:Y:S01]  /*171f0*/  STL.64 [R1+0x1c20], R2 ;  /* 0x001c200201007387 */ /* 0x0003e20000100a00 */
[----:B----4-:R-:W-:-:S03]  /*17200*/  IMAD.WIDE R4, R241, 0x4, R248 ;  /* 0x00000004f1047825 */ /* 0x010fc600078e02f8 */
[----:B------:R4:W-:Y:S04]  /*17210*/  STL.64 [R1+0x1be0], R244 ;  /* 0x001be0f401007387 */ /* 0x0009e80000100a00 */
[----:B------:R3:W-:Y:S01]  /*17220*/  STL.64 [R1+0x1ba0], R4 ;  /* 0x001ba00401007387 */ /* 0x0007e20000100a00 */
[----:B-1----:R-:W-:-:S04]  /*17230*/  IMAD.WIDE R2, R238, 0x4, R248 ;  /* 0x00000004ee027825 */ /* 0x002fc800078e02f8 */
[--C-:B----4-:R-:W-:Y:S01]  /*17240*/  IMAD.WIDE R244, R239, 0x4, R248.reuse ;  /* 0x00000004eff47825 */ /* 0x110fe200078e02f8 */
[----:B------:R1:W-:Y:S03]  /*17250*/  STL.64 [R1+0x1b60], R2 ;  /* 0x001b600201007387 */ /* 0x0003e60000100a00 */
[--C-:B---3--:R-:W-:Y:S01]  /*17260*/  IMAD.WIDE R4, R236, 0x4, R248.reuse ;  /* 0x00000004ec047825 */ /* 0x108fe200078e02f8 */
[----:B------:R3:W-:Y:S04]  /*17270*/  STL.64 [R1+0x1b20], R244 ;  /* 0x001b20f401007387 */ /* 0x0007e80000100a00 */
[----:B------:R4:W-:Y:S01]  /*17280*/  STL.64 [R1+0x1ae0], R4 ;  /* 0x001ae00401007387 */ /* 0x0009e20000100a00 */
[----:B-1----:R-:W-:-:S04]  /*17290*/  IMAD.WIDE R2, R237, 0x4, R248 ;  /* 0x00000004ed027825 */ /* 0x002fc800078e02f8 */
[--C-:B---3--:R-:W-:Y:S01]  /*172a0*/  IMAD.WIDE R244, R234, 0x4, R248.reuse ;  /* 0x00000004eaf47825 */ /* 0x108fe200078e02f8 */
[----:B------:R1:W-:Y:S03]  /*172b0*/  STL.64 [R1+0x1aa0], R2 ;  /* 0x001aa00201007387 */ /* 0x0003e60000100a00 */
[----:B----4-:R-:W-:Y:S01]  /*172c0*/  IMAD.WIDE R4, R235, 0x4, R248 ;  /* 0x00000004eb047825 */ /* 0x010fe200078e02f8 */
[----:B------:R3:W-:Y:S03]  /*172d0*/  STL.64 [R1+0x1a60], R244 ;  /* 0x001a60f401007387 */ /* 0x0007e60000100a00 */
[----:B------:R-:W-:Y:S01]  /*172e0*/  IMAD R230, R230, c[0x0][0x190], RZ ;  /* 0x00006400e6e67a24 */ /* 0x000fe200078e02ff */
[----:B------:R4:W-:Y:S01]  /*172f0*/  STL.64 [R1+0x1a18], R4 ;  /* 0x001a180401007387 */ /* 0x0009e20000100a00 */
[----:B------:R-:W-:-:S02]  /*17300*/  IMAD R231, R231, c[0x0][0x190], RZ ;  /* 0x00006400e7e77a24 */ /* 0x000fc400078e02ff */
[----:B-1----:R-:W-:-:S04]  /*17310*/  IMAD.WIDE R2, R232, 0x4, R248 ;  /* 0x00000004e8027825 */ /* 0x002fc800078e02f8 */
[--C-:B---3--:R-:W-:Y:S01]  /*17320*/  IMAD.WIDE R244, R233, 0x4, R248.reuse ;  /* 0x00000004e9f47825 */ /* 0x108fe200078e02f8 */
[----:B------:R1:W-:Y:S03]  /*17330*/  STL.64 [R1+0x1998], R2 ;  /* 0x0019980201007387 */ /* 0x0003e60000100a00 */
[----:B------:R-:W-:Y:S02]  /*17340*/  IMAD R228, R228, c[0x0][0x190], RZ ;  /* 0x00006400e4e47a24 */ /* 0x000fe400078e02ff */
[--C-:B----4-:R-:W-:Y:S01]  /*17350*/  IMAD.WIDE R4, R230, 0x4, R248.reuse ;  /* 0x00000004e6047825 */ /* 0x110fe200078e02f8 */
[----:B------:R3:W-:Y:S04]  /*17360*/  STL.64 [R1+0x1918], R244 ;  /* 0x001918f401007387 */ /* 0x0007e80000100a00 */
[----:B------:R4:W-:Y:S01]  /*17370*/  STL.64 [R1+0x1230], R4 ;  /* 0x0012300401007387 */ /* 0x0009e20000100a00 */
[----:B-1----:R-:W-:-:S04]  /*17380*/  IMAD.WIDE R2, R231, 0x4, R248 ;  /* 0x00000004e7027825 */ /* 0x002fc800078e02f8 */
[--C-:B---3--:R-:W-:Y:S01]  /*17390*/  IMAD.WIDE R244, R228, 0x4, R248.reuse ;  /* 0x00000004e4f47825 */ /* 0x108fe200078e02f8 */
[----:B------:R-:W-:Y:S03]  /*173a0*/  STL.64 [R1+0x11f0], R2 ;  /* 0x0011f00201007387 */ /* 0x000fe60000100a00 */
[--C-:B----4-:R-:W-:Y:S01]  /*173b0*/  IMAD.WIDE R4, R229, 0x4, R248.reuse ;  /* 0x00000004e5047825 */ /* 0x110fe200078e02f8 */
[----:B------:R-:W-:Y:S04]  /*173c0*/  STL.64 [R1+0x11b0], R244 ;  /* 0x0011b0f401007387 */ /* 0x000fe80000100a00 */
[----:B------:R1:W-:Y:S02]  /*173d0*/  STL.64 [R1+0x1260], R4 ;  /* 0x0012600401007387 */ /* 0x0003e40000100a00 */
[----:B-1----:R-:W-:-:S04]  /*173e0*/  IMAD.WIDE R4, R224, 0x4, R248 ;  /* 0x00000004e0047825 */ /* 0x002fc800078e02f8 */
[----:B--2---:R-:W-:-:S04]  /*173f0*/  IMAD.WIDE R2, R226, 0x4, R248 ;  /* 0x00000004e2027825 */ /* 0x004fc800078e02f8 */
[--C-:B------:R-:W-:Y:S01]  /*17400*/  IMAD.WIDE R244, R227, 0x4, R248.reuse ;  /* 0x00000004e3f47825 */ /* 0x100fe200078e02f8 */
[----:B------:R1:W-:Y:S04]  /*17410*/  STL.64 [R1+0x1280], R2 ;  /* 0x0012800201007387 */ /* 0x0003e80000100a00 */
[----:B------:R2:W-:Y:S04]  /*17420*/  STL.64 [R1+0x1278], R244 ;  /* 0x001278f401007387 */ /* 0x0005e80000100a00 */
[----:B------:R3:W-:Y:S01]  /*17430*/  STL.64 [R1+0x1290], R4 ;  /* 0x0012900401007387 */ /* 0x0007e20000100a00 */
[----:B-1----:R-:W-:-:S04]  /*17440*/  IMAD.WIDE R2, R225, 0x4, R248 ;  /* 0x00000004e1027825 */ /* 0x002fc800078e02f8 */
[--C-:B--2---:R-:W-:Y:S01]  /*17450*/  IMAD.WIDE R244, R222, 0x4, R248.reuse ;  /* 0x00000004def47825 */ /* 0x104fe200078e02f8 */
[----:B------:R1:W-:Y:S03]  /*17460*/  STL.64 [R1+0x1288], R2 ;  /* 0x0012880201007387 */ /* 0x0003e60000100a00 */
[--C-:B---3--:R-:W-:Y:S01]  /*17470*/  IMAD.WIDE R4, R223, 0x4, R248.reuse ;  /* 0x00000004df047825 */ /* 0x108fe200078e02f8 */
        /* <DEDUP_REMOVED lines=371> */
[----:B---3--:R-:W-:Y:S01]  /*18bb0*/  IMAD.WIDE R4, R37, 0x4, R248 ;  /* 0x0000000425047825 */ /* 0x008fe200078e02f8 */
[----:B------:R2:W-:Y:S03]  /*18bc0*/  STL.64 [R1+0x1968], R244 ;  /* 0x001968f401007387 */ /* 0x0005e60000100a00 */
[----:B------:R-:W-:Y:S01]  /*18bd0*/  IMAD R33, R33, c[0x0][0x190], RZ ;  /* 0x0000640021217a24 */ /* 0x000fe200078e02ff */
[----:B------:R3:W-:Y:S01]  /*18be0*/  STL.64 [R1+0x1958], R4 ;  /* 0x0019580401007387 */ /* 0x0007e20000100a00 */
[----:B------:R-:W-:-:S02]  /*18bf0*/  IMAD R30, R30, c[0x0][0x190], RZ ;  /* 0x000064001e1e7a24 */ /* 0x000fc400078e02ff */
[----:B-1----:R-:W-:-:S04]  /*18c00*/  IMAD.WIDE R2, R34, 0x4, R248 ;  /* 0x0000000422027825 */ /* 0x002fc800078e02f8 */
[--C-:B--2---:R-:W-:Y:S01]  /*18c10*/  IMAD.WIDE R244, R35, 0x4, R248.reuse ;  /* 0x0000000423f47825 */ /* 0x104fe200078e02f8 */
[----:B------:R1:W-:Y:S03]  /*18c20*/  STL.64 [R1+0x1948], R2 ;  /* 0x0019480201007387 */ /* 0x0003e60000100a00 */
[--C-:B---3--:R-:W-:Y:S01]  /*18c30*/  IMAD.WIDE R4, R32, 0x4, R248.reuse ;  /* 0x0000000420047825 */ /* 0x108fe200078e02f8 */
[----:B------:R2:W-:Y:S03]  /*18c40*/  STL.64 [R1+0x1938], R244 ;  /* 0x001938f401007387 */ /* 0x0005e60000100a00 */
[----:B------:R-:W-:Y:S01]  /*18c50*/  IMAD R31, R31, c[0x0][0x190], RZ ;  /* 0x000064001f1f7a24 */ /* 0x000fe200078e02ff */
[----:B------:R3:W-:Y:S01]  /*18c60*/  STL.64 [R1+0x1928], R4 ;  /* 0x0019280401007387 */ /* 0x0007e20000100a00 */
[----:B-1----:R-:W-:-:S04]  /*18c70*/  IMAD.WIDE R2, R33, 0x4, R248 ;  /* 0x0000000421027825 */ /* 0x002fc800078e02f8 */
[--C-:B--2---:R-:W-:Y:S01]  /*18c80*/  IMAD.WIDE R244, R30, 0x4, R248.reuse ;  /* 0x000000041ef47825 */ /* 0x104fe200078e02f8 */
[----:B------:R1:W-:Y:S03]  /*18c90*/  STL.64 [R1+0x1908], R2 ;  /* 0x0019080201007387 */ /* 0x0003e60000100a00 */
[--C-:B---3--:R-:W-:Y:S01]  /*18ca0*/  IMAD.WIDE R4, R31, 0x4, R248.reuse ;  /* 0x000000041f047825 */ /* 0x108fe200078e02f8 */
[----:B------:R-:W-:Y:S03]  /*18cb0*/  STL.64 [R1+0x18e8], R244 ;  /* 0x0018e8f401007387 */ /* 0x000fe60000100a00 */
[----:B------:R-:W-:Y:S01]  /*18cc0*/  IMAD R28, R28, c[0x0][0x190], RZ ;  /* 0x000064001c1c7a24 */ /* 0x000fe200078e02ff */
[----:B------:R-:W2:Y:S04]  /*18cd0*/  LDL.LU R246, [R1+0x808] ;  /* 0x0008080001f67983 */ /* 0x000ea80000300800 */
[----:B------:R3:W-:Y:S01]  /*18ce0*/  STL.64 [R1+0x1258], R4 ;  /* 0x0012580401007387 */ /* 0x0007e20000100a00 */
[----:B-1----:R-:W-:-:S03]  /*18cf0*/  IMAD.WIDE R2, R28, 0x4, R248 ;  /* 0x000000041c027825 */ /* 0x002fc600078e02f8 */
[----:B------:R-:W4:Y:S04]  /*18d00*/  LDL.LU R247, [R1+0x7e8] ;  /* 0x0007e80001f77983 */ /* 0x000f280000300800 */
[----:B------:R1:W-:Y:S04]  /*18d10*/  STL.64 [R1+0x1250], R2 ;  /* 0x0012500201007387 */ /* 0x0003e80000100a00 */
[----:B---3--:R-:W2:Y:S04]  /*18d20*/  LDL.LU R4, [R1+0x7c8] ;  /* 0x0007c80001047983 */ /* 0x008ea80000300800 */
[----:B------:R-:W2:Y:S04]  /*18d30*/  LDL.LU R5, [R1+0x7a8] ;  /* 0x0007a80001057983 */ /* 0x000ea80000300800 */
[----:B-1----:R-:W2:Y:S04]  /*18d40*/  LDL.LU R2, [R1+0x788] ;  /* 0x0007880001027983 */ /* 0x002ea80000300800 */
[----:B------:R-:W2:Y:S01]  /*18d50*/  LDL.LU R3, [R1+0x768] ;  /* 0x0007680001037983 */ /* 0x000ea20000300800 */
[----:B------:R-:W-:-:S02]  /*18d60*/  IMAD R29, R29, c[0x0][0x190], RZ ;  /* 0x000064001d1d7a24 */ /* 0x000fc400078e02ff */
[----:B------:R-:W-:Y:S02]  /*18d70*/  IMAD R26, R26, c[0x0][0x190], RZ ;  /* 0x000064001a1a7a24 */ /* 0x000fe400078e02ff */
[----:B------:R-:W-:-:S05]  /*18d80*/  IMAD.WIDE R244, R29, 0x4, R248 ;  /* 0x000000041df47825 */ /* 0x000fca00078e02f8 */
[----:B------:R1:W-:Y:S01]  /*18d90*/  STL.64 [R1+0x1248], R244 ;  /* 0x001248f401007387 */ /* 0x0003e20000100a00 */
[----:B------:R-:W-:Y:S02]  /*18da0*/  IMAD R27, R27, c[0x0][0x190], RZ ;  /* 0x000064001b1b7a24 */ /* 0x000fe400078e02ff */
[----:B------:R-:W-:Y:S02]  /*18db0*/  IMAD R24, R24, c[0x0][0x190], RZ ;  /* 0x0000640018187a24 */ /* 0x000fe400078e02ff */
[----:B-1----:R-:W-:-:S05]  /*18dc0*/  IMAD.WIDE R244, R26, 0x4, R248 ;  /* 0x000000041af47825 */ /* 0x002fca00078e02f8 */
[----:B------:R1:W-:Y:S01]  /*18dd0*/  STL.64 [R1+0x1240], R244 ;  /* 0x001240f401007387 */ /* 0x0003e20000100a00 */
        /* <DEDUP_REMOVED lines=59> */
[----:B------:R1:W-:Y:S02]  /*19190*/  STL.64 [R1+0x1190], R244 ;  /* 0x001190f401007387 */ /* 0x0003e40000100a00 */
[----:B-1----:R-:W-:-:S05]  /*191a0*/  IMAD.WIDE R244, R6, 0x4, R248 ;  /* 0x0000000406f47825 */ /* 0x002fca00078e02f8 */
[----:B------:R1:W-:Y:S02]  /*191b0*/  STL.64 [R1+0x1188], R244 ;  /* 0x001188f401007387 */ /* 0x0003e40000100a00 */
[----:B-1----:R-:W-:Y:S02]  /*191c0*/  IMAD.WIDE R244, R252, 0x4, R248 ;  /* 0x00000004fcf47825 */ /* 0x002fe400078e02f8 */
[----:B------:R-:W3:Y:S04]  /*191d0*/  LDL.LU R249, [R1+0x748] ;  /* 0x0007480001f97983 */ /* 0x000ee80000300800 */
[----:B------:R2:W-:Y:S02]  /*191e0*/  STL.64 [R1+0x430], R244 ;  /* 0x000430f401007387 */ /* 0x0005e40000100a00 */
[----:B--2---:R-:W-:-:S04]  /*191f0*/  IMAD.WIDE R244, R246, 0x4, R250 ;  /* 0x00000004f6f47825 */ /* 0x004fc800078e02fa */
[--C-:B----4-:R-:W-:Y:S01]  /*19200*/  IMAD.WIDE R246, R247, 0x4, R250.reuse ;  /* 0x00000004f7f67825 */ /* 0x110fe200078e02fa */
[----:B------:R1:W-:Y:S04]  /*19210*/  STL.64 [R1+0x1140], R244 ;  /* 0x001140f401007387 */ /* 0x0003e80000100a00 */
[----:B-1----:R-:W2:Y:S04]  /*19220*/  LDL.LU.64 R244, [R1+0x31c8] ;  /* 0x0031c80001f47983 */ /* 0x002ea80000300a00 */
[----:B------:R1:W-:Y:S02]  /*19230*/  STL.64 [R1+0x1100], R246 ;  /* 0x001100f601007387 */ /* 0x0003e40000100a00 */
[----:B-1----:R-:W-:-:S04]  /*19240*/  IMAD.WIDE R246, R4, 0x4, R250 ;  /* 0x0000000404f67825 */ /* 0x002fc800078e02fa */
[--C-:B------:R-:W-:Y:S01]  /*19250*/  IMAD.WIDE R4, R5, 0x4, R250.reuse ;  /* 0x0000000405047825 */ /* 0x100fe200078e02fa */
[----:B------:R1:W-:Y:S04]  /*19260*/  STL.64 [R1+0x10c0], R246 ;  /* 0x0010c0f601007387 */ /* 0x0003e80000100a00 */
[----:B-1----:R-:W4:Y:S04]  /*19270*/  LDL.LU.64 R246, [R1+0x31c0] ;  /* 0x0031c00001f67983 */ /* 0x002f280000300a00 */
[----:B------:R1:W-:Y:S02]  /*19280*/  STL.64 [R1+0x1080], R4 ;  /* 0x0010800401007387 */ /* 0x0003e40000100a00 */
[----:B-1----:R-:W-:-:S04]  /*19290*/  IMAD.WIDE R4, R2, 0x4, R250 ;  /* 0x0000000402047825 */ /* 0x002fc800078e02fa */
[--C-:B------:R-:W-:Y:S01]  /*192a0*/  IMAD.WIDE R2, R3, 0x4, R250.reuse ;  /* 0x0000000403027825 */ /* 0x100fe200078e02fa */
[----:B------:R1:W-:Y:S04]  /*192b0*/  STL.64 [R1+0x1040], R4 ;  /* 0x0010400401007387 */ /* 0x0003e80000100a00 */
[----:B-1----:R-:W2:Y:S04]  /*192c0*/  LDL.LU.64 R4, [R1+0x31b8] ;  /* 0x0031b80001047983 */ /* 0x002ea80000300a00 */
[----:B------:R1:W-:Y:S04]  /*192d0*/  STL.64 [R1+0x1000], R2 ;  /* 0x0010000201007387 */ /* 0x0003e80000100a00 */
[----:B-1----:R-:W2:Y:S01]  /*192e0*/  LDL.LU.64 R2, [R1+0x31b0] ;  /* 0x0031b00001027983 */ /* 0x002ea20000300a00 */
[----:B---3--:R-:W-:-:S05]  /*192f0*/  IMAD.WIDE R248, R249, 0x4, R250 ;  /* 0x00000004f9f87825 */ /* 0x008fca00078e02fa */
[----:B------:R1:W-:Y:S02]  /*19300*/  STL.64 [R1+0xfc0], R248 ;  /* 0x000fc0f801007387 */ /* 0x0003e40000100a00 */
[----:B-1----:R-:W-:-:S05]  /*19310*/  IMAD.WIDE R248, R0, 0x4, R250 ;  /* 0x0000000400f87825 */ /* 0x002fca00078e02fa */
[----:B------:R2:W-:Y:S02]  /*19320*/  STL.64 [R1+0xf80], R248 ;  /* 0x000f80f801007387 */ /* 0x0005e40000100a00 */
[--C-:B--2---:R-:W-:Y:S02]  /*19330*/  IMAD.WIDE R248, R2, 0x4, R250.reuse ;  /* 0x0000000402f87825 */ /* 0x104fe400078e02fa */
[----:B------:R1:W5:Y:S04]  /*19340*/  LDL.LU R2, [R1+0x31a8] ;  /* 0x0031a80001027983 */ /* 0x0003680000300800 */
[----:B------:R2:W-:Y:S02]  /*19350*/  STL.64 [R1+0xf40], R248 ;  /* 0x000f40f801007387 */ /* 0x0005e40000100a00 */
[----:B--2---:R-:W-:-:S02]  /*19360*/  IMAD.WIDE R248, R3, 0x4, R250 ;  /* 0x0000000403f87825 */ /* 0x004fc400078e02fa */
[----:B------:R1:W5:Y:S04]  /*19370*/  LDL.LU R3, [R1+0x31a4] ;  /* 0x0031a40001037983 */ /* 0x0003680000300800 */
[----:B------:R2:W-:Y:S02]  /*19380*/  STL.64 [R1+0xf00], R248 ;  /* 0x000f00f801007387 */ /* 0x0005e40000100a00 */
[--C-:B--2---:R-:W-:Y:S02]  /*19390*/  IMAD.WIDE R248, R4, 0x4, R250.reuse ;  /* 0x0000000404f87825 */ /* 0x104fe400078e02fa */
[----:B------:R1:W5:Y:S04]  /*193a0*/  LDL.LU R4, [R1+0x31a0] ;  /* 0x0031a00001047983 */ /* 0x0003680000300800 */
[----:B------:R2:W-:Y:S02]  /*193b0*/  STL.64 [R1+0xec0], R248 ;  /* 0x000ec0f801007387 */ /* 0x0005e40000100a00 */
[----:B--2---:R-:W-:-:S02]  /*193c0*/  IMAD.WIDE R248, R5, 0x4, R250 ;  /* 0x0000000405f87825 */ /* 0x004fc400078e02fa */
[----:B------:R1:W5:Y:S04]  /*193d0*/  LDL.LU R5, [R1+0x319c] ;  /* 0x00319c0001057983 */ /* 0x0003680000300800 */
[----:B------:R4:W-:Y:S02]  /*193e0*/  STL.64 [R1+0xe80], R248 ;  /* 0x000e80f801007387 */ /* 0x0009e40000100a00 */
[--C-:B----4-:R-:W-:Y:S02]  /*193f0*/  IMAD.WIDE R248, R246, 0x4, R250.reuse ;  /* 0x00000004f6f87825 */ /* 0x110fe400078e02fa */
        /* <DEDUP_REMOVED lines=723> */
[----:B------:R1:W5:Y:S02]  /*1c130*/  LDL.LU R7, [R1+0x2dd4] ;  /* 0x002dd40001077983 */ /* 0x0003640000300800 */
[----:B------:R-:W-:Y:S02]  /*1c140*/  IMAD.MOV.U32 R0, RZ, RZ, c[0x0][0x180] ;  /* 0x00006000ff007624 */ /* 0x000fe400078e00ff */
[----:B------:R-:W-:-:S04]  /*1c150*/  IMAD.WIDE R250, R252, 0x4, R250 ;  /* 0x00000004fcfa7825 */ /* 0x000fc800078e02fa */
[----:B------:R-:W-:Y:S01]  /*1c160*/  IMAD.MOV.U32 R252, RZ, RZ, c[0x0][0x188] ;  /* 0x00006200fffc7624 */ /* 0x000fe200078e00ff */
[----:B------:R-:W-:-:S03]  /*1c170*/  IADD3 R0, R0, -0x99, RZ ;  /* 0xffffff6700007810 */ /* 0x000fc60007ffe0ff */
[----:B------:R-:W-:Y:S02]  /*1c180*/  IMAD.SHL.U32 R252, R252, 0x80, RZ ;  /* 0x00000080fcfc7824 */ /* 0x000fe400078e00ff */
[----:B-1---5:R1:W-:Y:S04]  /*1c190*/  STL.64 [R1+0x3458], R188 ;  /* 0x003458bc01007387 */ /* 0x0223e80000100a00 */
[----:B------:R-:W0:Y:S04]  /*1c1a0*/  LDGDEPBAR ;  /* 0x00000000000079af */ /* 0x000e280000000000 */
[----:B-1----:R-:W2:Y:S04]  /*1c1b0*/  LDL.64 R188, [R1+0x13b0] ;  /* 0x0013b00001bc7983 */ /* 0x002ea80000100a00 */
[----:B------:R-:W-:Y:S04]  /*1c1c0*/  STL.64 [R1+0x3450], R190 ;  /* 0x003450be01007387 */ /* 0x000fe80000100a00 */
[----:B------:R-:W-:Y:S04]  /*1c1d0*/  STL.64 [R1+0x3448], R192 ;  /* 0x003448c001007387 */ /* 0x000fe80000100a00 */
[----:B------:R1:W-:Y:S04]  /*1c1e0*/  STL.64 [R1+0x3440], R194 ;  /* 0x003440c201007387 */ /* 0x0003e80000100a00 */
[----:B-1----:R-:W3:Y:S04]  /*1c1f0*/  LDL.64 R194, [R1+0x1000] ;  /* 0x0010000001c27983 */ /* 0x002ee80000100a00 */
[----:B------:R1:W-:Y:S04]  /*1c200*/  STL.64 [R1+0x3438], R196 ;  /* 0x003438c401007387 */ /* 0x0003e80000100a00 */
[----:B-1----:R-:W4:Y:S04]  /*1c210*/  LDL.64 R196, [R1+0x13f8] ;  /* 0x0013f80001c47983 */ /* 0x002f280000100a00 */
[----:B------:R1:W-:Y:S04]  /*1c220*/  STL.64 [R1+0x3430], R198 ;  /* 0x003430c601007387 */ /* 0x0003e80000100a00 */
[----:B-1----:R-:W2:Y:S04]  /*1c230*/  LDL.64 R198, [R1+0x1370] ;  /* 0x0013700001c67983 */ /* 0x002ea80000100a00 */
[----:B------:R-:W-:Y:S04]  /*1c240*/  STL.64 [R1+0x3428], R200 ;  /* 0x003428c801007387 */ /* 0x000fe80000100a00 */
[----:B------:R1:W-:Y:S04]  /*1c250*/  STL.64 [R1+0x3420], R202 ;  /* 0x003420ca01007387 */ /* 0x0003e80000100a00 */
[----:B-1----:R-:W2:Y:S04]  /*1c260*/  LDL.64 R202, [R1+0x10c0] ;  /* 0x0010c00001ca7983 */ /* 0x002ea80000100a00 */
        /* <DEDUP_REMOVED lines=18> */
[----:B------:R-:W1:Y:S04]  /*1c390*/  S2R R193, SR_TID.X ;  /* 0x0000000000c17919 */ /* 0x000e680000002100 */
[----:B------:R-:W-:Y:S04]  /*1c3a0*/  STL.64 [R1+0x33d0], R222 ;  /* 0x0033d0de01007387 */ /* 0x000fe80000100a00 */
[----:B------:R-:W-:Y:S04]  /*1c3b0*/  STL.64 [R1+0x33c8], R224 ;  /* 0x0033c8e001007387 */ /* 0x000fe80000100a00 */
[----:B------:R1:W-:Y:S04]  /*1c3c0*/  STL.64 [R1+0x33c0], R226 ;  /* 0x0033c0e201007387 */ /* 0x0003e80000100a00 */
[----:B------:R-:W-:Y:S04]  /*1c3d0*/  STL.64 [R1+0x33b8], R228 ;  /* 0x0033b8e401007387 */ /* 0x000fe80000100a00 */
[----:B------:R-:W-:Y:S01]  /*1c3e0*/  STL.64 [R1+0x33b0], R230 ;  /* 0x0033b0e601007387 */ /* 0x000fe20000100a00 */
[----:B-1----:R-:W-:-:S03]  /*1c3f0*/  LOP3.LUT R190, R193, 0x3f, RZ, 0xc0, !PT ;  /* 0x0000003fc1be7812 */ /* 0x002fc600078ec0ff */
[----:B------:R-:W-:Y:S01]  /*1c400*/  STL.64 [R1+0x33a8], R232 ;  /* 0x0033a8e801007387 */ /* 0x000fe20000100a00 */
[----:B------:R-:W-:-:S03]  /*1c410*/  SHF.L.U32 R191, R190, 0x2, RZ ;  /* 0x00000002bebf7819 */ /* 0x000fc600000006ff */
[----:B------:R-:W-:Y:S01]  /*1c420*/  STL.64 [R1+0x33a0], R234 ;  /* 0x0033a0ea01007387 */ /* 0x000fe20000100a00 */
[----:B------:R-:W-:-:S03]  /*1c430*/  LOP3.LUT R200, R191, 0x10, RZ, 0x3c, !PT ;  /* 0x00000010bfc87812 */ /* 0x000fc600078e3cff */
[----:B------:R-:W-:Y:S01]  /*1c440*/  STL.64 [R1+0x3398], R236 ;  /* 0x003398ec01007387 */ /* 0x000fe20000100a00 */
[----:B------:R-:W-:Y:S02]  /*1c450*/  LOP3.LUT R193, R193, 0x3f, RZ, 0xc0, !PT ;  /* 0x0000003fc1c17812 */ /* 0x000fe400078ec0ff */
[C---:B------:R-:W-:Y:S01]  /*1c460*/  LOP3.LUT R192, R191.reuse, 0x30, RZ, 0x3c, !PT ;  /* 0x00000030bfc07812 */ /* 0x040fe200078e3cff */
[----:B------:R-:W-:Y:S01]  /*1c470*/  STL.64 [R1+0x3390], R238 ;  /* 0x003390ee01007387 */ /* 0x000fe20000100a00 */
[----:B------:R-:W-:Y:S01]  /*1c480*/  IMAD.SHL.U32 R190, R190, 0x4, RZ ;  /* 0x00000004bebe7824 */ /* 0x000fe200078e00ff */
[C---:B------:R-:W-:Y:S02]  /*1c490*/  LOP3.LUT R201, R191.reuse, 0x50, RZ, 0x3c, !PT ;  /* 0x00000050bfc97812 */ /* 0x040fe400078e3cff */
[----:B------:R-:W-:Y:S01]  /*1c4a0*/  STL.64 [R1+0x3388], R240 ;  /* 0x003388f001007387 */ /* 0x000fe20000100a00 */
[----:B------:R-:W-:-:S03]  /*1c4b0*/  LOP3.LUT R227, R191, 0x70, RZ, 0x3c, !PT ;  /* 0x00000070bfe37812 */ /* 0x000fc600078e3cff */
[----:B------:R1:W-:Y:S04]  /*1c4c0*/  STL.64 [R1+0x3380], R242 ;  /* 0x003380f201007387 */ /* 0x0003e80000100a00 */
[----:B------:R1:W-:Y:S04]  /*1c4d0*/  STL.64 [R1+0x3378], R244 ;  /* 0x003378f401007387 */ /* 0x0003e80000100a00 */
[----:B------:R2:W-:Y:S04]  /*1c4e0*/  STL.64 [R1+0x3370], R246 ;  /* 0x003370f601007387 */ /* 0x0005e80000100a00 */
[----:B-1----:R-:W3:Y:S04]  /*1c4f0*/  LDL.64 R242, [R1+0x1578] ;  /* 0x0015780001f27983 */ /* 0x002ee80000100a00 */
[----:B------:R-:W3:Y:S04]  /*1c500*/  LDL.64 R244, [R1+0xfc0] ;  /* 0x000fc00001f47983 */ /* 0x000ee80000100a00 */
        /* <DEDUP_REMOVED lines=9> */
[----:B--2---:R1:W-:Y:S04]  /*1c5a0*/  LDGSTS.E [R191], [R220.64], P4 ;  /* 0x00000000dcbf7fae */ /* 0x0043e8000a121848 */
[----:B------:R2:W-:Y:S04]  /*1c5b0*/  LDGSTS.E [R191+0x100], [R204.64], P6 ;  /* 0x00100000ccbf7fae */ /* 0x0005e8000b121848 */
[----:B------:R1:W-:Y:S04]  /*1c5c0*/  LDGSTS.E [R191+0x1000], [R218.64], P4 ;  /* 0x01000000dabf7fae */ /* 0x0003e8000a121848 */
[----:B------:R1:W-:Y:S04]  /*1c5d0*/  LDGSTS.E [R191+0x1100], [R216.64], P6 ;  /* 0x01100000d8bf7fae */ /* 0x0003e8000b121848 */
[----:B--2---:R-:W2:Y:S04]  /*1c5e0*/  LDL.64 R204, [R1+0x1478] ;  /* 0x0014780001cc7983 */ /* 0x004ea80000100a00 */
[----:B------:R1:W-:Y:S04]  /*1c5f0*/  LDGSTS.E [R191+0x2000], [R214.64], P4 ;  /* 0x02000000d6bf7fae */ /* 0x0003e8000a121848 */
[----:B------:R1:W-:Y:S04]  /*1c600*/  LDGSTS.E [R191+0x2100], [R212.64], P6 ;  /* 0x02100000d4bf7fae */ /* 0x0003e8000b121848 */
[----:B------:R1:W-:Y:S04]  /*1c610*/  LDGSTS.E [R191+0x3000], [R210.64], P4 ;  /* 0x03000000d2bf7fae */ /* 0x0003e8000a121848 */
[----:B------:R1:W-:Y:S04]  /*1c620*/  LDGSTS.E [R191+0x3100], [R202.64], P6 ;  /* 0x03100000cabf7fae */ /* 0x0003e8000b121848 */
[----:B------:R4:W-:Y:S04]  /*1c630*/  LDGSTS.E [R191+0x4000], [R198.64], P4 ;  /* 0x04000000c6bf7fae */ /* 0x0009e8000a121848 */
[----:B------:R4:W-:Y:S04]  /*1c640*/  LDGSTS.E [R191+0x4100], [R206.64], P6 ;  /* 0x04100000cebf7fae */ /* 0x0009e8000b121848 */
[----:B-1----:R-:W2:Y:S04]  /*1c650*/  LDL.64 R202, [R1+0x14f8] ;  /* 0x0014f80001ca7983 */ /* 0x002ea80000100a00 */
[----:B----4-:R-:W4:Y:S04]  /*1c660*/  LDL.64 R198, [R1+0xf80] ;  /* 0x000f800001c67983 */ /* 0x010f280000100a00 */
[----:B------:R1:W-:Y:S04]  /*1c670*/  LDGSTS.E [R191+0x5000], [R188.64], P4 ;  /* 0x05000000bcbf7fae */ /* 0x0003e8000a121848 */
[----:B------:R-:W4:Y:S04]  /*1c680*/  LDL.64 R206, [R1+0xf40] ;  /* 0x000f400001ce7983 */ /* 0x000f280000100a00 */
[----:B------:R3:W-:Y:S04]  /*1c690*/  LDGSTS.E [R191+0x5100], [R208.64], P6 ;  /* 0x05100000d0bf7fae */ /* 0x0007e8000b121848 */
[----:B-1----:R-:W4:Y:S04]  /*1c6a0*/  LDL.64 R188, [R1+0x15f8] ;  /* 0x0015f80001bc7983 */ /* 0x002f280000100a00 */
[----:B------:R1:W-:Y:S04]  /*1c6b0*/  LDGSTS.E [R191+0x6000], [R196.64], P4 ;  /* 0x06000000c4bf7fae */ /* 0x0003e8000a121848 */
[----:B---3--:R3:W-:Y:S04]  /*1c6c0*/  LDGSTS.E [R191+0x6100], [R194.64], P6 ;  /* 0x06100000c2bf7fae */ /* 0x0087e8000b121848 */
[----:B------:R-:W4:Y:S04]  /*1c6d0*/  LDL.64 R220, [R1+0xdc0] ;  /* 0x000dc00001dc7983 */ /* 0x000f280000100a00 */
[----:B-1----:R-:W4:Y:S04]  /*1c6e0*/  LDL.64 R196, [R1+0xe80] ;  /* 0x000e800001c47983 */ /* 0x002f280000100a00 */
[----:B---3--:R-:W4:Y:S04]  /*1c6f0*/  LDL.64 R194, [R1+0x18f8] ;  /* 0x0018f80001c27983 */ /* 0x008f280000100a00 */
[----:B------:R-:W4:Y:S04]  /*1c700*/  LDL.64 R218, [R1+0xd80] ;  /* 0x000d800001da7983 */ /* 0x000f280000100a00 */
[----:B------:R-:W4:Y:S04]  /*1c710*/  LDL.64 R216, [R1+0x1c60] ;  /* 0x001c600001d87983 */ /* 0x000f280000100a00 */
[----:B------:R-:W4:Y:S04]  /*1c720*/  LDL.64 R214, [R1+0xd40] ;  /* 0x000d400001d67983 */ /* 0x000f280000100a00 */
[----:B------:R-:W4:Y:S04]  /*1c730*/  LDL.64 R212, [R1+0x1c20] ;  /* 0x001c200001d47983 */ /* 0x000f280000100a00 */
[----:B------:R-:W4:Y:S04]  /*1c740*/  LDL.64 R210, [R1+0x900] ;  /* 0x0009000001d27983 */ /* 0x000f280000100a00 */
[----:B------:R-:W4:Y:S01]  /*1c750*/  LDL.64 R208, [R1+0x1be0] ;  /* 0x001be00001d07983 */ /* 0x000f220000100a00 */
[----:B------:R-:W-:-:S03]  /*1c760*/  IMAD.SHL.U32 R193, R193, 0x4, RZ ;  /* 0x00000004c1c17824 */ /* 0x000fc600078e00ff */
[----:B------:R-:W4:Y:S04]  /*1c770*/  LDL.64 R246, [R1+0x13c0] ;  /* 0x0013c00001f67983 */ /* 0x000f280000100a00 */
[----:B--2---:R1:W-:Y:S04]  /*1c780*/  LDGSTS.E [R191+0x7000], [R204.64], P4 ;  /* 0x07000000ccbf7fae */ /* 0x0043e8000a121848 */
[----:B------:R2:W-:Y:S04]  /*1c790*/  LDGSTS.E [R191+0x7100], [R244.64], P6 ;  /* 0x07100000f4bf7fae */ /* 0x0005e8000b121848 */
[----:B-1----:R-:W3:Y:S04]  /*1c7a0*/  LDL.64 R204, [R1+0x8c0] ;  /* 0x0008c00001cc7983 */ /* 0x002ee80000100a00 */
[----:B--2---:R-:W2:Y:S04]  /*1c7b0*/  LDL.64 R244, [R1+0x1ae0] ;  /* 0x001ae00001f47983 */ /* 0x004ea80000100a00 */
[----:B------:R1:W-:Y:S04]  /*1c7c0*/  LDGSTS.E [R191+0x8000], [R202.64], P4 ;  /* 0x08000000cabf7fae */ /* 0x0003e8000a121848 */
[----:B----4-:R4:W-:Y:S04]  /*1c7d0*/  LDGSTS.E [R191+0x8100], [R198.64], P6 ;  /* 0x08100000c6bf7fae */ /* 0x0109e8000b121848 */
[----:B------:R4:W-:Y:S04]  /*1c7e0*/  LDGSTS.E [R191+0x9000], [R242.64], P4 ;  /* 0x09000000f2bf7fae */ /* 0x0009e8000a121848 */
[----:B-1----:R-:W2:Y:S04]  /*1c7f0*/  LDL.64 R202, [R1+0x1ba0] ;  /* 0x001ba00001ca7983 */ /* 0x002ea80000100a00 */
[----:B----4-:R-:W4:Y:S04]  /*1c800*/  LDL.64 R198, [R1+0x880] ;  /* 0x0008800001c67983 */ /* 0x010f280000100a00 */
[----:B------:R1:W-:Y:S04]  /*1c810*/  LDGSTS.E [R191+0x9100], [R206.64], P6 ;  /* 0x09100000cebf7fae */ /* 0x0003e8000b121848 */
[----:B------:R1:W-:Y:S04]  /*1c820*/  LDGSTS.E [R191+0xa000], [R188.64], P4 ;  /* 0x0a000000bcbf7fae */ /* 0x0003e8000a121848 */
[----:B------:R1:W-:Y:S04]  /*1c830*/  LDGSTS.E [R191+0xa100], [R240.64], P6 ;  /* 0x0a100000f0bf7fae */ /* 0x0003e8000b121848 */
[----:B-1----:R-:W4:Y:S04]  /*1c840*/  LDL.64 R206, [R1+0x1b60] ;  /* 0x001b600001ce7983 */ /* 0x002f280000100a00 */
[----:B------:R-:W4:Y:S04]  /*1c850*/  LDL.64 R188, [R1+0x840] ;  /* 0x0008400001bc7983 */ /* 0x000f280000100a00 */
[----:B------:R1:W-:Y:S04]  /*1c860*/  LDGSTS.E [R191+0xb000], [R238.64], P4 ;  /* 0x0b000000eebf7fae */ /* 0x0003e8000a121848 */
[----:B------:R1:W-:Y:S04]  /*1c870*/  LDGSTS.E [R191+0xb100], [R236.64], P6 ;  /* 0x0b100000ecbf7fae */ /* 0x0003e8000b121848 */
[----:B------:R1:W-:Y:S04]  /*1c880*/  LDGSTS.E [R191+0xc000], [R234.64], P4 ;  /* 0x0c000000eabf7fae */ /* 0x0003e8000a121848 */
[----:B------:R1:W-:Y:S04]  /*1c890*/  LDGSTS.E [R191+0xc100], [R196.64], P6 ;  /* 0x0c100000c4bf7fae */ /* 0x0003e8000b121848 */
[----:B------:R1:W-:Y:S04]  /*1c8a0*/  LDGSTS.E [R191+0xd000], [R232.64], P4 ;  /* 0x0d000000e8bf7fae */ /* 0x0003e8000a121848 */
[----:B------:R1:W-:Y:S04]  /*1c8b0*/  LDGSTS.E [R191+0xd100], [R230.64], P6 ;  /* 0x0d100000e6bf7fae */ /* 0x0003e8000b121848 */
[----:B-1----:R-:W4:Y:S04]  /*1c8c0*/  LDL.64 R196, [R1+0x1b20] ;  /* 0x001b200001c47983 */ /* 0x002f280000100a00 */
[----:B------:R1:W-:Y:S04]  /*1c8d0*/  LDGSTS.E [R191+0xe000], [R228.64], P4 ;  /* 0x0e000000e4bf7fae */ /* 0x0003e8000a121848 */
        /* <DEDUP_REMOVED lines=11> */
[----:B------:R-:W4:Y:S04]  /*1c990*/  LDL.64 R242, [R1+0x780] ;  /* 0x0007800001f27983 */ /* 0x000f280000100a00 */
[----:B------:R-:W4:Y:S04]  /*1c9a0*/  LDL.64 R240, [R1+0x1a18] ;  /* 0x001a180001f07983 */ /* 0x000f280000100a00 */
[----:B-1----:R-:W4:Y:S04]  /*1c9b0*/  LDL.64 R208, [R1+0x7c0] ;  /* 0x0007c00001d07983 */ /* 0x002f280000100a00 */
[----:B------:R-:W4:Y:S04]  /*1c9c0*/  LDL.64 R238, [R1+0x700] ;  /* 0x0007000001ee7983 */ /* 0x000f280000100a00 */
        /* <DEDUP_REMOVED lines=13> */
[----:B---3--:R1:W-:Y:S04]  /*1caa0*/  LDGSTS.E [R191+0x13100], [R204.64], P6 ;  /* 0x13100000ccbf7fae */ /* 0x0083e8000b121848 */
[----:B-1----:R-:W3:Y:S04]  /*1cab0*/  LDL.64 R204, [R1+0x1aa0] ;  /* 0x001aa00001cc7983 */ /* 0x002ee80000100a00 */
[----:B--2---:R1:W-:Y:S04]  /*1cac0*/  LDGSTS.E [R191+0x14000], [R202.64], P4 ;  /* 0x14000000cabf7fae */ /* 0x0043e8000a121848 */
[----:B----4-:R2:W-:Y:S04]  /*1cad0*/  LDGSTS.E [R191+0x14100], [R198.64], P6 ;  /* 0x14100000c6bf7fae */ /* 0x0105e8000b121848 */
[----:B-1----:R-:W4:Y:S04]  /*1cae0*/  LDL.64 R202, [R1+0x1a60] ;  /* 0x001a600001ca7983 */ /* 0x002f280000100a00 */
[----:B--2---:R-:W4:Y:S04]  /*1caf0*/  LDL.64 R198, [R1+0x740] ;  /* 0x0007400001c67983 */ /* 0x004f280000100a00 */
[----:B------:R1:W-:Y:S04]  /*1cb00*/  LDGSTS.E [R191+0x15000], [R206.64], P4 ;  /* 0x15000000cebf7fae */ /* 0x0003e8000a121848 */
[----:B------:R1:W-:Y:S04]  /*1cb10*/  LDGSTS.E [R191+0x15100], [R188.64], P6 ;  /* 0x15100000bcbf7fae */ /* 0x0003e8000b121848 */
[----:B-1----:R-:W4:Y:S04]  /*1cb20*/  LDL.64 R206, [R1+0x10f8] ;  /* 0x0010f80001ce7983 */ /* 0x002f280000100a00 */
[----:B------:R-:W4:Y:S04]  /*1cb30*/  LDL.64 R188, [R1+0x1918] ;  /* 0x0019180001bc7983 */ /* 0x000f280000100a00 */
[----:B------:R1:W-:Y:S04]  /*1cb40*/  LDGSTS.E [R191+0x16000], [R196.64], P4 ;  /* 0x16000000c4bf7fae */ /* 0x0003e8000a121848 */
[----:B-1----:R-:W4:Y:S04]  /*1cb50*/  LDL.64 R196, [R1+0x4d0] ;  /* 0x0004d00001c47983 */ /* 0x002f280000100a00 */
[----:B------:R1:W-:Y:S04]  /*1cb60*/  LDGSTS.E [R191+0x16100], [R194.64], P6 ;  /* 0x16100000c2bf7fae */ /* 0x0003e8000b121848 */
[----:B------:R1:W-:Y:S04]  /*1cb70*/  LDGSTS.E [R191+0x17000], [R244.64], P4 ;  /* 0x17000000f4bf7fae */ /* 0x0003e8000a121848 */
[----:B-1----:R-:W4:Y:S04]  /*1cb80*/  LDL.64 R194, [R1+0x1328] ;  /* 0x0013280001c27983 */ /* 0x002f280000100a00 */
[----:B------:R-:W4:Y:S04]  /*1cb90*/  LDL.64 R244, [R1+0xff8] ;  /* 0x000ff80001f47983 */ /* 0x000f280000100a00 */
[----:B------:R1:W-:Y:S04]  /*1cba0*/  LDGSTS.E [R191+0x17100], [R208.64], P6 ;  /* 0x17100000d0bf7fae */ /* 0x0003e8000b121848 */
[----:B-1----:R-:W4:Y:S04]  /*1cbb0*/  LDL.64 R208, [R1+0x10b8] ;  /* 0x0010b80001d07983 */ /* 0x002f280000100a00 */
[----:B---3--:R1:W-:Y:S04]  /*1cbc0*/  LDGSTS.E [R191+0x18000], [R204.64], P4 ;  /* 0x18000000ccbf7fae */ /* 0x0083e8000a121848 */
[----:B------:R3:W-:Y:S04]  /*1cbd0*/  LDGSTS.E [R191+0x18100], [R242.64], P6 ;  /* 0x18100000f2bf7fae */ /* 0x0007e8000b121848 */
[----:B-1----:R-:W2:Y:S04]  /*1cbe0*/  LDL.64 R204, [R1+0x1368] ;  /* 0x0013680001cc7983 */ /* 0x002ea80000100a00 */
[----:B---3--:R-:W3:Y:S04]  /*1cbf0*/  LDL.64 R242, [R1+0x14e8] ;  /* 0x0014e80001f27983 */ /* 0x008ee80000100a00 */
[----:B----4-:R1:W-:Y:S04]  /*1cc00*/  LDGSTS.E [R191+0x19000], [R202.64], P4 ;  /* 0x19000000cabf7fae */ /* 0x0103e8000a121848 */
[----:B------:R4:W-:Y:S04]  /*1cc10*/  LDGSTS.E [R191+0x19100], [R198.64], P6 ;  /* 0x19100000c6bf7fae */ /* 0x0009e8000b121848 */
[----:B------:R4:W-:Y:S04]  /*1cc20*/  LDGSTS.E [R191+0x1a000], [R240.64], P4 ;  /* 0x1a000000f0bf7fae */ /* 0x0009e8000a121848 */
[----:B-1----:R-:W3:Y:S04]  /*1cc30*/  LDL.64 R202, [R1+0x1078] ;  /* 0x0010780001ca7983 */ /* 0x002ee80000100a00 */
[----:B------:R1:W-:Y:S04]  /*1cc40*/  LDGSTS.E [R191+0x1a100], [R238.64], P6 ;  /* 0x1a100000eebf7fae */ /* 0x0003e8000b121848 */
[----:B------:R1:W-:Y:S04]  /*1cc50*/  LDGSTS.E [R191+0x1b000], [R236.64], P4 ;  /* 0x1b000000ecbf7fae */ /* 0x0003e8000a121848 */
[----:B------:R1:W-:Y:S04]  /*1cc60*/  LDGSTS.E [R191+0x1b100], [R234.64], P6 ;  /* 0x1b100000eabf7fae */ /* 0x0003e8000b121848 */
[----:B----4-:R-:W4:Y:S04]  /*1cc70*/  LDL.64 R198, [R1+0x13a8] ;  /* 0x0013a80001c67983 */ /* 0x010f280000100a00 */
        /* <DEDUP_REMOVED lines=17> */
[----:B------:R-:W4:Y:S04]  /*1cd90*/  LDL.64 R240, [R1+0xf38] ;  /* 0x000f380001f07983 */ /* 0x000f280000100a00 */
[----:B-1----:R-:W4:Y:S04]  /*1cda0*/  LDL.64 R206, [R1+0x1468] ;  /* 0x0014680001ce7983 */ /* 0x002f280000100a00 */
[----:B------:R-:W4:Y:S04]  /*1cdb0*/  LDL.64 R194, [R1+0xfb8] ;  /* 0x000fb80001c27983 */ /* 0x000f280000100a00 */
        /* <DEDUP_REMOVED lines=16> */
[----:B--2---:R1:W-:Y:S04]  /*1cec0*/  LDGSTS.E [R200+0x4200], [R204.64], P4 ;  /* 0x04200000ccc87fae */ /* 0x0043e8000a121848 */
[----:B-1----:R-:W2:Y:S04]  /*1ced0*/  LDL.64 R204, [R1+0x1568] ;  /* 0x0015680001cc7983 */ /* 0x002ea80000100a00 */
[----:B---3--:R1:W-:Y:S04]  /*1cee0*/  LDGSTS.E [R200+0x4300], [R202.64], P6 ;  /* 0x04300000cac87fae */ /* 0x0083e8000b121848 */
[----:B-1----:R-:W3:Y:S04]  /*1cef0*/  LDL.64 R202, [R1+0xeb8] ;  /* 0x000eb80001ca7983 */ /* 0x002ee80000100a00 */
[----:B----4-:R1:W-:Y:S04]  /*1cf00*/  LDGSTS.E [R200+0x5200], [R198.64], P4 ;  /* 0x05200000c6c87fae */ /* 0x0103e8000a121848 */
[----:B-1----:R-:W3:Y:S04]  /*1cf10*/  LDL.64 R198, [R1+0x1c18] ;  /* 0x001c180001c67983 */ /* 0x002ee80000100a00 */
[----:B------:R1:W-:Y:S04]  /*1cf20*/  LDGSTS.E [R200+0x5300], [R188.64], P6 ;  /* 0x05300000bcc87fae */ /* 0x0003e8000b121848 */
[----:B-1----:R-:W3:Y:S04]  /*1cf30*/  LDL.64 R188, [R1+0x1868] ;  /* 0x0018680001bc7983 */ /* 0x002ee80000100a00 */
[----:B------:R1:W-:Y:S04]  /*1cf40*/  LDGSTS.E [R200+0x6200], [R196.64], P4 ;  /* 0x06200000c4c87fae */ /* 0x0003e8000a121848 */
[----:B------:R1:W-:Y:S04]  /*1cf50*/  LDGSTS.E [R200+0x6300], [R244.64], P6 ;  /* 0x06300000f4c87fae */ /* 0x0003e8000b121848 */
[----:B-1----:R-:W3:Y:S04]  /*1cf60*/  LDL.64 R196, [R1+0x8f8] ;  /* 0x0008f80001c47983 */ /* 0x002ee80000100a00 */
[----:B------:R-:W3:Y:S04]  /*1cf70*/  LDL.64 R244, [R1+0x1b18] ;  /* 0x001b180001f47983 */ /* 0x000ee80000100a00 */
[----:B------:R1:W-:Y:S04]  /*1cf80*/  LDGSTS.E [R200+0x7200], [R206.64], P4 ;  /* 0x07200000cec87fae */ /* 0x0003e8000a121848 */
[----:B------:R1:W-:Y:S04]  /*1cf90*/  LDGSTS.E [R200+0x7300], [R194.64], P6 ;  /* 0x07300000c2c87fae */ /* 0x0003e8000b121848 */
[----:B------:R1:W-:Y:S04]  /*1cfa0*/  LDGSTS.E [R200+0x8200], [R242.64], P4 ;  /* 0x08200000f2c87fae */ /* 0x0003e8000a121848 */
[----:B-1----:R-:W3:Y:S04]  /*1cfb0*/  LDL.64 R206, [R1+0x1bd8] ;  /* 0x001bd80001ce7983 */ /* 0x002ee80000100a00 */
[----:B------:R-:W3:Y:S04]  /*1cfc0*/  LDL.64 R194, [R1+0x8b8] ;  /* 0x0008b80001c27983 */ /* 0x000ee80000100a00 */
[----:B------:R1:W-:Y:S04]  /*1cfd0*/  LDGSTS.E [R200+0x8300], [R208.64], P6 ;  /* 0x08300000d0c87fae */ /* 0x0003e8000b121848 */
[----:B------:R-:W3:Y:S04]  /*1cfe0*/  LDL.64 R242, [R1+0x7b8] ;  /* 0x0007b80001f27983 */ /* 0x000ee80000100a00 */
[----:B-1----:R-:W3:Y:S04]  /*1cff0*/  LDL.64 R208, [R1+0x1b98] ;  /* 0x001b980001d07983 */ /* 0x002ee80000100a00 */
[----:B--2---:R1:W-:Y:S04]  /*1d000*/  LDGSTS.E [R200+0x9200], [R204.64], P4 ;  /* 0x09200000ccc87fae */ /* 0x0043e8000a121848 */
[----:B------:R2:W-:Y:S04]  /*1d010*/  LDGSTS.E [R200+0x9300], [R240.64], P6 ;  /* 0x09300000f0c87fae */ /* 0x0005e8000b121848 */
[----:B------:R2:W-:Y:S04]  /*1d020*/  LDGSTS.E [R200+0xa200], [R238.64], P4 ;  /* 0x0a200000eec87fae */ /* 0x0005e8000a121848 */
[----:B-1----:R-:W4:Y:S04]  /*1d030*/  LDL.64 R204, [R1+0x878] ;  /* 0x0008780001cc7983 */ /* 0x002f280000100a00 */
[----:B------:R1:W-:Y:S04]  /*1d040*/  LDGSTS.E [R200+0xa300], [R236.64], P6 ;  /* 0x0a300000ecc87fae */ /* 0x0003e8000b121848 */
[----:B------:R1:W-:Y:S04]  /*1d050*/  LDGSTS.E [R200+0xb200], [R234.64], P4 ;  /* 0x0b200000eac87fae */ /* 0x0003e8000a121848 */
[----:B--2---:R-:W2:Y:S04]  /*1d060*/  LDL.64 R240, [R1+0x1a58] ;  /* 0x001a580001f07983 */ /* 0x004ea80000100a00 */
[----:B---3--:R3:W-:Y:S04]  /*1d070*/  LDGSTS.E [R200+0xb300], [R202.64], P6 ;  /* 0x0b300000cac87fae */ /* 0x0087e8000b121848 */
[----:B------:R1:W-:Y:S04]  /*1d080*/  LDGSTS.E [R200+0xc200], [R232.64], P4 ;  /* 0x0c200000e8c87fae */ /* 0x0003e8000a121848 */
[----:B------:R1:W-:Y:S04]  /*1d090*/  LDGSTS.E [R200+0xc300], [R230.64], P6 ;  /* 0x0c300000e6c87fae */ /* 0x0003e8000b121848 */
[----:B------:R1:W-:Y:S04]  /*1d0a0*/  LDGSTS.E [R200+0xd200], [R228.64], P4 ;  /* 0x0d200000e4c87fae */ /* 0x0003e8000a121848 */
[----:B------:R1:W-:Y:S04]  /*1d0b0*/  LDGSTS.E [R200+0xd300], [R224.64], P6 ;  /* 0x0d300000e0c87fae */ /* 0x0003e8000b121848 */
[----:B------:R1:W-:Y:S04]  /*1d0c0*/  LDGSTS.E [R200+0xe200], [R222.64], P4 ;  /* 0x0e200000dec87fae */ /* 0x0003e8000a121848 */
[----:B------:R1:W-:Y:S04]  /*1d0d0*/  LDGSTS.E [R200+0xe300], [R220.64], P6 ;  /* 0x0e300000dcc87fae */ /* 0x0003e8000b121848 */
[----:B---3--:R-:W3:Y:S04]  /*1d0e0*/  LDL.64 R202, [R1+0x1b58] ;  /* 0x001b580001ca7983 */ /* 0x008ee80000100a00 */
[----:B------:R1:W-:Y:S04]  /*1d0f0*/  LDGSTS.E [R200+0xf200], [R188.64], P4 ;  /* 0x0f200000bcc87fae */ /* 0x0003e8000a121848 */
[----:B------:R1:W-:Y:S04]  /*1d100*/  LDGSTS.E [R200+0xf300], [R218.64], P6 ;  /* 0x0f300000dac87fae */ /* 0x0003e8000b121848 */
[----:B------:R1:W-:Y:S04]  /*1d110*/  LDGSTS.E [R200+0x10200], [R216.64], P4 ;  /* 0x10200000d8c87fae */ /* 0x0003e8000a121848 */
[----:B-1----:R-:W2:Y:S04]  /*1d120*/  LDL.64 R188, [R1+0x838] ;  /* 0x0008380001bc7983 */ /* 0x002ea80000100a00 */
[----:B------:R1:W-:Y:S04]  /*1d130*/  LDGSTS.E [R200+0x10300], [R214.64], P6 ;  /* 0x10300000d6c87fae */ /* 0x0003e8000b121848 */
[----:B------:R1:W-:Y:S04]  /*1d140*/  LDGSTS.E [R200+0x11200], [R212.64], P4 ;  /* 0x11200000d4c87fae */ /* 0x0003e8000a121848 */
[----:B------:R1:W-:Y:S04]  /*1d150*/  LDGSTS.E [R200+0x11300], [R210.64], P6 ;  /* 0x11300000d2c87fae */ /* 0x0003e8000b121848 */
[----:B------:R1:W-:Y:S04]  /*1d160*/  LDGSTS.E [R200+0x12200], [R198.64], P4 ;  /* 0x12200000c6c87fae */ /* 0x0003e8000a121848 */
[----:B------:R1:W-:Y:S04]  /*1d170*/  LDGSTS.E [R200+0x12300], [R196.64], P6 ;  /* 0x12300000c4c87fae */ /* 0x0003e8000b121848 */
[----:B------:R-:W2:Y:S04]  /*1d180*/  LDL.64 R238, [R1+0x738] ;  /* 0x0007380001ee7983 */ /* 0x000ea80000100a00 */
[----:B-1----:R-:W2:Y:S04]  /*1d190*/  LDL.64 R198, [R1+0x7f8] ;  /* 0x0007f80001c67983 */ /* 0x002ea80000100a00 */
[----:B------:R-:W2:Y:S04]  /*1d1a0*/  LDL.64 R196, [R1+0x1ad8] ;  /* 0x001ad80001c47983 */ /* 0x000ea80000100a00 */
[----:B------:R-:W2:Y:S04]  /*1d1b0*/  LDL.64 R236, [R1+0x1a08] ;  /* 0x001a080001ec7983 */ /* 0x000ea80000100a00 */
[----:B------:R-:W2:Y:S04]  /*1d1c0*/  LDL.64 R234, [R1+0x6f8] ;  /* 0x0006f80001ea7983 */ /* 0x000ea80000100a00 */
[----:B------:R-:W2:Y:S04]  /*1d1d0*/  LDL.64 R232, [R1+0x1988] ;  /* 0x0019880001e87983 */ /* 0x000ea80000100a00 */
        /* <DEDUP_REMOVED lines=9> */
[----:B------:R-:W2:Y:S04]  /*1d270*/  LDL.64 R220, [R1+0x608] ;  /* 0x0006080001dc7983 */ /* 0x000ea80000100a00 */
[----:B------:R-:W2:Y:S04]  /*1d280*/  LDL.64 R218, [R1+0x11e8] ;  /* 0x0011e80001da7983 */ /* 0x000ea80000100a00 */
[----:B------:R-:W2:Y:S04]  /*1d290*/  LDL.64 R216, [R1+0x11a8] ;  /* 0x0011a80001d87983 */ /* 0x000ea80000100a00 */
[----:B------:R-:W2:Y:S04]  /*1d2a0*/  LDL.64 R214, [R1+0x488] ;  /* 0x0004880001d67983 */ /* 0x000ea80000100a00 */
[----:B------:R-:W2:Y:S04]  /*1d2b0*/  LDL.64 R212, [R1+0x1280] ;  /* 0x0012800001d47983 */ /* 0x000ea80000100a00 */
[----:B------:R-:W2:Y:S04]  /*1d2c0*/  LDL.64 R210, [R1+0x1170] ;  /* 0x0011700001d27983 */ /* 0x000ea80000100a00 */
[----:B-1----:R-:W2:Y:S04]  /*1d2d0*/  LDL.64 R208, [R1+0x12c0] ;  /* 0x0012c00001d07983 */ /* 0x002ea80000100a00 */
[----:B----4-:R1:W-:Y:S04]  /*1d2e0*/  LDGSTS.E [R200+0x14300], [R204.64], P6 ;  /* 0x14300000ccc87fae */ /* 0x0103e8000b121848 */
[----:B-1----:R-:W4:Y:S04]  /*1d2f0*/  LDL.64 R204, [R1+0x578] ;  /* 0x0005780001cc7983 */ /* 0x002f280000100a00 */
[----:B---3--:R1:W-:Y:S04]  /*1d300*/  LDGSTS.E [R200+0x15200], [R202.64], P4 ;  /* 0x15200000cac87fae */ /* 0x0083e8000a121848 */
[----:B-1----:R-:W3:Y:S04]  /*1d310*/  LDL.64 R202, [R1+0x1130] ;  /* 0x0011300001ca7983 */ /* 0x002ee80000100a00 */
[----:B--2---:R1:W-:Y:S04]  /*1d320*/  LDGSTS.E [R200+0x15300], [R188.64], P6 ;  /* 0x15300000bcc87fae */ /* 0x0043e8000b121848 */
[----:B------:R2:W-:Y:S04]  /*1d330*/  LDGSTS.E [R200+0x16200], [R244.64], P4 ;  /* 0x16200000f4c87fae */ /* 0x0005e8000a121848 */
[----:B-1----:R-:W3:Y:S01]  /*1d340*/  LDL.64 R188, [R1+0x1300] ;  /* 0x0013000001bc7983 */ /* 0x002ee20000100a00 */
[----:B------:R-:W-:-:S03]  /*1d350*/  LOP3.LUT R193, R193, 0x20, RZ, 0x3c, !PT ;  /* 0x00000020c1c17812 */ /* 0x000fc600078e3cff */
[----:B--2---:R-:W2:Y:S04]  /*1d360*/  LDL.64 R244, [R1+0xff0] ;  /* 0x000ff00001f47983 */ /* 0x004ea80000100a00 */
[----:B------:R1:W-:Y:S04]  /*1d370*/  LDGSTS.E [R200+0x16300], [R198.64], P6 ;  /* 0x16300000c6c87fae */ /* 0x0003e8000b121848 */
[----:B------:R1:W-:Y:S04]  /*1d380*/  LDGSTS.E [R200+0x17200], [R196.64], P4 ;  /* 0x17200000c4c87fae */ /* 0x0003e8000a121848 */
[----:B------:R1:W-:Y:S04]  /*1d390*/  LDGSTS.E [R200+0x17300], [R242.64], P6 ;  /* 0x17300000f2c87fae */ /* 0x0003e8000b121848 */
[----:B-1----:R-:W2:Y:S04]  /*1d3a0*/  LDL.64 R198, [R1+0x10f0] ;  /* 0x0010f00001c67983 */ /* 0x002ea80000100a00 */
[----:B------:R-:W2:Y:S04]  /*1d3b0*/  LDL.64 R196, [R1+0x1340] ;  /* 0x0013400001c47983 */ /* 0x000ea80000100a00 */
[----:B------:R-:W2:Y:S04]  /*1d3c0*/  LDL.64 R242, [R1+0x1518] ;  /* 0x0015180001f27983 */ /* 0x000ea80000100a00 */
[----:B------:R1:W-:Y:S04]  /*1d3d0*/  LDGSTS.E [R200+0x18200], [R206.64], P4 ;  /* 0x18200000cec87fae */ /* 0x0003e8000a121848 */
[----:B------:R1:W-:Y:S04]  /*1d3e0*/  LDGSTS.E [R200+0x18300], [R194.64], P6 ;  /* 0x18300000c2c87fae */ /* 0x0003e8000b121848 */
[----:B------:R1:W-:Y:S04]  /*1d3f0*/  LDGSTS.E [R200+0x19200], [R240.64], P4 ;  /* 0x19200000f0c87fae */ /* 0x0003e8000a121848 */
[----:B------:R1:W-:Y:S04]  /*1d400*/  LDGSTS.E [R200+0x19300], [R238.64], P6 ;  /* 0x19300000eec87fae */ /* 0x0003e8000b121848 */
[----:B------:R1:W-:Y:S04]  /*1d410*/  LDGSTS.E [R200+0x1a200], [R236.64], P4 ;  /* 0x1a200000ecc87fae */ /* 0x0003e8000a121848 */
[----:B------:R1:W-:Y:S04]  /*1d420*/  LDGSTS.E [R200+0x1a300], [R234.64], P6 ;  /* 0x1a300000eac87fae */ /* 0x0003e8000b121848 */
[----:B-1----:R-:W2:Y:S04]  /*1d430*/  LDL.64 R206, [R1+0x10b0] ;  /* 0x0010b00001ce7983 */ /* 0x002ea80000100a00 */
[----:B------:R1:W-:Y:S04]  /*1d440*/  LDGSTS.E [R200+0x1b200], [R232.64], P4 ;  /* 0x1b200000e8c87fae */ /* 0x0003e8000a121848 */
[----:B------:R-:W2:Y:S04]  /*1d450*/  LDL.64 R194, [R1+0x1380] ;  /* 0x0013800001c27983 */ /* 0x000ea80000100a00 */
[----:B------:R1:W-:Y:S04]  /*1d460*/  LDGSTS.E [R200+0x1b300], [R230.64], P6 ;  /* 0x1b300000e6c87fae */ /* 0x0003e8000b121848 */
[----:B------:R1:W-:Y:S04]  /*1d470*/  LDGSTS.E [R200+0x1c200], [R228.64], P4 ;  /* 0x1c200000e4c87fae */ /* 0x0003e8000a121848 */
[----:B------:R1:W-:Y:S04]  /*1d480*/  LDGSTS.E [R200+0x1c300], [R224.64], P6 ;  /* 0x1c300000e0c87fae */ /* 0x0003e8000b121848 */
[----:B------:R1:W-:Y:S04]  /*1d490*/  LDGSTS.E [R200+0x1d200], [R222.64], P4 ;  /* 0x1d200000dec87fae */ /* 0x0003e8000a121848 */
[----:B------:R1:W-:Y:S04]  /*1d4a0*/  LDGSTS.E [R200+0x1d300], [R220.64], P6 ;  /* 0x1d300000dcc87fae */ /* 0x0003e8000b121848 */
[----:B------:R1:W-:Y:S04]  /*1d4b0*/  LDGSTS.E [R200+0x1e200], [R218.64], P4 ;  /* 0x1e200000dac87fae */ /* 0x0003e8000a121848 */
[----:B------:R-:W2:Y:S04]  /*1d4c0*/  LDL.64 R240, [R1+0xf70] ;  /* 0x000f700001f07983 */ /* 0x000ea80000100a00 */
[----:B------:R-:W2:Y:S04]  /*1d4d0*/  LDL.64 R238, [R1+0x1598] ;  /* 0x0015980001ee7983 */ /* 0x000ea80000100a00 */
[----:B------:R-:W2:Y:S04]  /*1d4e0*/  LDL.64 R236, [R1+0xf30] ;  /* 0x000f300001ec7983 */ /* 0x000ea80000100a00 */
[----:B------:R-:W2:Y:S04]  /*1d4f0*/  LDL.64 R234, [R1+0x1618] ;  /* 0x0016180001ea7983 */ /* 0x000ea80000100a00 */
[----:B-1----:R-:W2:Y:S04]  /*1d500*/  LDL.64 R232, [R1+0xef0] ;  /* 0x000ef00001e87983 */ /* 0x002ea80000100a00 */
[----:B------:R-:W2:Y:S04]  /*1d510*/  LDL.64 R230, [R1+0x1698] ;  /* 0x0016980001e67983 */ /* 0x000ea80000100a00 */
[----:B------:R-:W2:Y:S04]  /*1d520*/  LDL.64 R228, [R1+0xeb0] ;  /* 0x000eb00001e47983 */ /* 0x000ea80000100a00 */
[----:B------:R-:W2:Y:S04]  /*1d530*/  LDL.64 R224, [R1+0x1718] ;  /* 0x0017180001e07983 */ /* 0x000ea80000100a00 */
[----:B------:R-:W2:Y:S04]  /*1d540*/  LDL.64 R222, [R1+0xe70] ;  /* 0x000e700001de7983 */ /* 0x000ea80000100a00 */
[----:B------:R-:W2:Y:S04]  /*1d550*/  LDL.64 R220, [R1+0x1798] ;  /* 0x0017980001dc7983 */ /* 0x000ea80000100a00 */
[----:B------:R-:W2:Y:S04]  /*1d560*/  LDL.64 R218, [R1+0xe30] ;  /* 0x000e300001da7983 */ /* 0x000ea80000100a00 */
[----:B----4-:R1:W-:Y:S04]  /*1d570*/  LDGSTS.E [R200+0x1e300], [R204.64], P6 ;  /* 0x1e300000ccc87fae */ /* 0x0103e8000b121848 */
[----:B------:R4:W-:Y:S04]  /*1d580*/  LDGSTS.E [R200+0x1f200], [R216.64], P4 ;  /* 0x1f200000d8c87fae */ /* 0x0009e8000a121848 */
[----:B------:R4:W-:Y:S04]  /*1d590*/  LDGSTS.E [R200+0x1f300], [R214.64], P6 ;  /* 0x1f300000d6c87fae */ /* 0x0009e8000b121848 */
[----:B-1----:R-:W2:Y:S04]  /*1d5a0*/  LDL.64 R204, [R1+0x1070] ;  /* 0x0010700001cc7983 */ /* 0x002ea80000100a00 */
[----:B------:R1:W-:Y:S04]  /*1d5b0*/  LDGSTS.E [R193+0x400], [R212.64], P4 ;  /* 0x00400000d4c17fae */ /* 0x0003e8000a121848 */
[----:B------:R1:W-:Y:S04]  /*1d5c0*/  LDGSTS.E [R193+0x500], [R210.64], P6 ;  /* 0x00500000d2c17fae */ /* 0x0003e8000b121848 */
[----:B------:R1:W-:Y:S04]  /*1d5d0*/  LDGSTS.E [R193+0x1400], [R208.64], P4 ;  /* 0x01400000d0c17fae */ /* 0x0003e8000a121848 */
[----:B----4-:R-:W4:Y:S04]  /*1d5e0*/  LDL.64 R216, [R1+0xdf0] ;  /* 0x000df00001d87983 */ /* 0x010f280000100a00 */
[----:B------:R-:W4:Y:S04]  /*1d5f0*/  LDL.64 R214, [R1+0x1898] ;  /* 0x0018980001d67983 */ /* 0x000f280000100a00 */
[----:B-1----:R-:W4:Y:S04]  /*1d600*/  LDL.64 R212, [R1+0xdb0] ;  /* 0x000db00001d47983 */ /* 0x002f280000100a00 */
[----:B------:R-:W4:Y:S04]  /*1d610*/  LDL.64 R210, [R1+0x1c90] ;  /* 0x001c900001d27983 */ /* 0x000f280000100a00 */
[----:B---3--:R1:W-:Y:S04]  /*1d620*/  LDGSTS.E [R193+0x1500], [R202.64], P6 ;  /* 0x01500000cac17fae */ /* 0x0083e8000b121848 */
[----:B------:R-:W3:Y:S04]  /*1d630*/  LDL.64 R208, [R1+0xd70] ;  /* 0x000d700001d07983 */ /* 0x000ee80000100a00 */
[----:B-1----:R-:W3:Y:S04]  /*1d640*/  LDL.64 R202, [R1+0x1030] ;  /* 0x0010300001ca7983 */ /* 0x002ee80000100a00 */
[----:B------:R1:W-:Y:S04]  /*1d650*/  LDGSTS.E [R193+0x2400], [R188.64], P4 ;  /* 0x02400000bcc17fae */ /* 0x0003e8000a121848 */
[----:B-1----:R-:W4:Y:S04]  /*1d660*/  LDL.64 R188, [R1+0x1418] ;  /* 0x0014180001bc7983 */ /* 0x002f280000100a00 */
[----:B--2---:R1:W-:Y:S04]  /*1d670*/  LDGSTS.E [R193+0x2500], [R198.64], P6 ;  /* 0x02500000c6c17fae */ /* 0x0043e8000b121848 */
[----:B------:R2:W-:Y:S04]  /*1d680*/  LDGSTS.E [R193+0x3400], [R196.64], P4 ;  /* 0x03400000c4c17fae */ /* 0x0005e8000a121848 */
[----:B-1----:R-:W4:Y:S04]  /*1d690*/  LDL.64 R198, [R1+0x1498] ;  /* 0x0014980001c67983 */ /* 0x002f280000100a00 */
[----:B--2---:R-:W4:Y:S04]  /*1d6a0*/  LDL.64 R196, [R1+0xfb0] ;  /* 0x000fb00001c47983 */ /* 0x004f280000100a00 */
[----:B------:R1:W-:Y:S04]  /*1d6b0*/  LDGSTS.E [R193+0x3500], [R206.64], P6 ;  /* 0x03500000cec17fae */ /* 0x0003e8000b121848 */
[----:B------:R1:W-:Y:S04]  /*1d6c0*/  LDGSTS.E [R193+0x4400], [R194.64], P4 ;  /* 0x04400000c2c17fae */ /* 0x0003e8000a121848 */
[----:B-1----:R-:W4:Y:S04]  /*1d6d0*/  LDL.64 R206, [R1+0x1c50] ;  /* 0x001c500001ce7983 */ /* 0x002f280000100a00 */
[----:B------:R-:W4:Y:S04]  /*1d6e0*/  LDL.64 R194, [R1+0x1818] ;  /* 0x0018180001c27983 */ /* 0x000f280000100a00 */
[----:B------:R1:W-:Y:S04]  /*1d6f0*/  LDGSTS.E [R193+0x4500], [R204.64], P6 ;  /* 0x04500000ccc17fae */ /* 0x0003e8000b121848 */
[----:B------:R1:W-:Y:S04]  /*1d700*/  LDGSTS.E [R193+0x5400], [R246.64], P4 ;  /* 0x05400000f6c17fae */ /* 0x0003e8000a121848 */
[----:B-1----:R-:W2:Y:S04]  /*1d710*/  LDL.64 R204, [R1+0xd30] ;  /* 0x000d300001cc7983 */ /* 0x002ea80000100a00 */
[----:B------:R-:W2:Y:S04]  /*1d720*/  LDL.64 R246, [R1+0x870] ;  /* 0x0008700001f67983 */ /* 0x000ea80000100a00 */
[----:B---3--:R1:W-:Y:S04]  /*1d730*/  LDGSTS.E [R193+0x5500], [R202.64], P6 ;  /* 0x05500000cac17fae */ /* 0x0083e8000b121848 */
[----:B-1----:R-:W3:Y:S04]  /*1d740*/  LDL.64 R202, [R1+0x1c10] ;  /* 0x001c100001ca7983 */ /* 0x002ee80000100a00 */
[----:B----4-:R1:W-:Y:S04]  /*1d750*/  LDGSTS.E [R193+0x6400], [R188.64], P4 ;  /* 0x06400000bcc17fae */ /* 0x0103e8000a121848 */
[----:B------:R4:W-:Y:S04]  /*1d760*/  LDGSTS.E [R193+0x6500], [R244.64], P6 ;  /* 0x06500000f4c17fae */ /* 0x0009e8000b121848 */
[----:B-1----:R-:W3:Y:S04]  /*1d770*/  LDL.64 R188, [R1+0x8f0] ;  /* 0x0008f00001bc7983 */ /* 0x002ee80000100a00 */
        /* <DEDUP_REMOVED lines=47> */
[----:B------:R1:W-:Y:S04]  /*1da70*/  LDGSTS.E [R193+0x12500], [R188.64], P6 ;  /* 0x12500000bcc17fae */ /* 0x0003e8000b121848 */
[----:B-1----:R-:W3:Y:S04]  /*1da80*/  LDL.64 R188, [R1+0x1ad0] ;  /* 0x001ad00001bc7983 */ /* 0x002ee80000100a00 */
[----:B----4-:R1:W-:Y:S04]  /*1da90*/  LDGSTS.E [R193+0x13400], [R198.64], P4 ;  /* 0x13400000c6c17fae */ /* 0x0103e8000a121848 */
[----:B------:R4:W-:Y:S04]  /*1daa0*/  LDGSTS.E [R193+0x13500], [R196.64], P6 ;  /* 0x13500000c4c17fae */ /* 0x0009e8000b121848 */
[----:B-1----:R-:W3:Y:S04]  /*1dab0*/  LDL.64 R198, [R1+0x600] ;  /* 0x0006000001c67983 */ /* 0x002ee80000100a00 */
[----:B----4-:R-:W3:Y:S04]  /*1dac0*/  LDL.64 R196, [R1+0x1168] ;  /* 0x0011680001c47983 */ /* 0x010ee80000100a00 */
[----:B------:R1:W-:Y:S04]  /*1dad0*/  LDGSTS.E [R193+0x14400], [R194.64], P4 ;  /* 0x14400000c2c17fae */ /* 0x0003e8000a121848 */
[----:B------:R1:W-:Y:S04]  /*1dae0*/  LDGSTS.E [R193+0x14500], [R246.64], P6 ;  /* 0x14500000f6c17fae */ /* 0x0003e8000b121848 */
[----:B-1----:R-:W3:Y:S04]  /*1daf0*/  LDL.64 R194, [R1+0x12b8] ;  /* 0x0012b80001c27983 */ /* 0x002ee80000100a00 */
[----:B------:R-:W3:Y:S04]  /*1db00*/  LDL.64 R246, [R1+0x1378] ;  /* 0x0013780001f67983 */ /* 0x000ee80000100a00 */
[----:B------:R1:W-:Y:S04]  /*1db10*/  LDGSTS.E [R193+0x15400], [R206.64], P4 ;  /* 0x15400000cec17fae */ /* 0x0003e8000a121848 */
[----:B-1----:R-:W3:Y:S04]  /*1db20*/  LDL.64 R206, [R1+0x1128] ;  /* 0x0011280001ce7983 */ /* 0x002ee80000100a00 */
[----:B--2---:R1:W-:Y:S04]  /*1db30*/  LDGSTS.E [R193+0x15500], [R204.64], P6 ;  /* 0x15500000ccc17fae */ /* 0x0043e8000b121848 */
[----:B------:R2:W-:Y:S04]  /*1db40*/  LDGSTS.E [R193+0x16400], [R244.64], P4 ;  /* 0x16400000f4c17fae */ /* 0x0005e8000a121848 */
[----:B-1----:R-:W4:Y:S04]  /*1db50*/  LDL.64 R204, [R1+0x12f8] ;  /* 0x0012f80001cc7983 */ /* 0x002f280000100a00 */
[----:B--2---:R-:W2:Y:S04]  /*1db60*/  LDL.64 R244, [R1+0x1028] ;  /* 0x0010280001f47983 */ /* 0x004ea80000100a00 */
[----:B---3--:R1:W-:Y:S04]  /*1db70*/  LDGSTS.E [R193+0x16500], [R202.64], P6 ;  /* 0x16500000cac17fae */ /* 0x0083e8000b121848 */
[----:B-1----:R-:W3:Y:S04]  /*1db80*/  LDL.64 R202, [R1+0x10e8] ;  /* 0x0010e80001ca7983 */ /* 0x002ee80000100a00 */
        /* <DEDUP_REMOVED lines=22> */
[----:B------:R-:W2:Y:S04]  /*1dcf0*/  LDL.64 R242, [R1+0x1488] ;  /* 0x0014880001f27983 */ /* 0x000ea80000100a00 */
[----:B------:R1:W-:Y:S04]  /*1dd00*/  LDGSTS.E [R192+0x1600], [R194.64], P4 ;  /* 0x01600000c2c07fae */ /* 0x0003e8000a121848 */
[----:B-1----:R-:W2:Y:S04]  /*1dd10*/  LDL.64 R196, [R1+0x1068] ;  /* 0x0010680001c47983 */ /* 0x002ea80000100a00 */
[----:B------:R-:W2:Y:S04]  /*1dd20*/  LDL.64 R240, [R1+0xfa8] ;  /* 0x000fa80001f07983 */ /* 0x000ea80000100a00 */
[----:B------:R-:W2:Y:S04]  /*1dd30*/  LDL.64 R194, [R1+0x13b8] ;  /* 0x0013b80001c27983 */ /* 0x000ea80000100a00 */
[----:B------:R-:W2:Y:S04]  /*1dd40*/  LDL.64 R238, [R1+0x1508] ;  /* 0x0015080001ee7983 */ /* 0x000ea80000100a00 */
[----:B------:R-:W2:Y:S04]  /*1dd50*/  LDL.64 R236, [R1+0xf68] ;  /* 0x000f680001ec7983 */ /* 0x000ea80000100a00 */
[----:B------:R-:W2:Y:S04]  /*1dd60*/  LDL.64 R234, [R1+0x1588] ;  /* 0x0015880001ea7983 */ /* 0x000ea80000100a00 */
[----:B------:R1:W-:Y:S04]  /*1dd70*/  LDGSTS.E [R192+0x1700], [R206.64], P6 ;  /* 0x01700000cec07fae */ /* 0x0003e8000b121848 */
        /* <DEDUP_REMOVED lines=13> */
[----:B----4-:R1:W-:Y:S04]  /*1de50*/  LDGSTS.E [R192+0x2600], [R204.64], P4 ;  /* 0x02600000ccc07fae */ /* 0x0103e8000a121848 */
[----:B-1----:R-:W4:Y:S04]  /*1de60*/  LDL.64 R204, [R1+0xfe8] ;  /* 0x000fe80001cc7983 */ /* 0x002f280000100a00 */
[----:B---3--:R1:W-:Y:S04]  /*1de70*/  LDGSTS.E [R192+0x2700], [R202.64], P6 ;  /* 0x02700000cac07fae */ /* 0x0083e8000b121848 */
[----:B-1----:R-:W2:Y:S04]  /*1de80*/  LDL.64 R202, [R1+0x1c88] ;  /* 0x001c880001ca7983 */ /* 0x002ea80000100a00 */
[----:B--2---:R1:W-:Y:S04]  /*1de90*/  LDGSTS.E [R192+0x3600], [R188.64], P4 ;  /* 0x03600000bcc07fae */ /* 0x0043e8000a121848 */
[----:B-1----:R-:W2:Y:S04]  /*1dea0*/  LDL.64 R188, [R1+0x1788] ;  /* 0x0017880001bc7983 */ /* 0x002ea80000100a00 */
[----:B------:R1:W-:Y:S04]  /*1deb0*/  LDGSTS.E [R192+0x3700], [R198.64], P6 ;  /* 0x03700000c6c07fae */ /* 0x0003e8000b121848 */
[----:B------:R1:W-:Y:S04]  /*1dec0*/  LDGSTS.E [R192+0x4600], [R246.64], P4 ;  /* 0x04600000f6c07fae */ /* 0x0003e8000a121848 */
[----:B-1----:R-:W2:Y:S04]  /*1ded0*/  LDL.64 R198, [R1+0xd68] ;  /* 0x000d680001c67983 */ /* 0x002ea80000100a00 */
[----:B------:R-:W2:Y:S04]  /*1dee0*/  LDL.64 R246, [R1+0x8a8] ;  /* 0x0008a80001f67983 */ /* 0x000ea80000100a00 */
[----:B------:R1:W-:Y:S04]  /*1def0*/  LDGSTS.E [R192+0x4700], [R196.64], P6 ;  /* 0x04700000c4c07fae */ /* 0x0003e8000b121848 */
[----:B------:R1:W-:Y:S04]  /*1df00*/  LDGSTS.E [R192+0x5600], [R194.64], P4 ;  /* 0x05600000c2c07fae */ /* 0x0003e8000a121848 */
[----:B-1----:R-:W2:Y:S04]  /*1df10*/  LDL.64 R196, [R1+0x1c48] ;  /* 0x001c480001c47983 */ /* 0x002ea80000100a00 */
[----:B------:R1:W-:Y:S04]  /*1df20*/  LDGSTS.E [R192+0x5700], [R244.64], P6 ;  /* 0x05700000f4c07fae */ /* 0x0003e8000b121848 */
[----:B------:R-:W2:Y:S04]  /*1df30*/  LDL.64 R194, [R1+0xd28] ;  /* 0x000d280001c27983 */ /* 0x000ea80000100a00 */
[----:B-1----:R-:W2:Y:S04]  /*1df40*/  LDL.64 R244, [R1+0x1b48] ;  /* 0x001b480001f47983 */ /* 0x002ea80000100a00 */
[----:B------:R1:W-:Y:S04]  /*1df50*/  LDGSTS.E [R192+0x6600], [R206.64], P4 ;  /* 0x06600000cec07fae */ /* 0x0003e8000a121848 */
[----:B-1----:R-:W2:Y:S04]  /*1df60*/  LDL.64 R206, [R1+0x1c08] ;  /* 0x001c080001ce7983 */ /* 0x002ea80000100a00 */
[----:B----4-:R1:W-:Y:S04]  /*1df70*/  LDGSTS.E [R192+0x6700], [R204.64], P6 ;  /* 0x06700000ccc07fae */ /* 0x0103e8000b121848 */
        /* <DEDUP_REMOVED lines=12> */
[----:B-1----:R-:W3:Y:S04]  /*1e040*/  LDL.64 R204, [R1+0x8e8] ;  /* 0x0008e80001cc7983 */ /* 0x002ee80000100a00 */
[----:B----4-:R-:W4:Y:S04]  /*1e050*/  LDL.64 R242, [R1+0x7e8] ;  /* 0x0007e80001f27983 */ /* 0x010f280000100a00 */
[----:B--2---:R1:W-:Y:S04]  /*1e060*/  LDGSTS.E [R192+0xd600], [R188.64], P4 ;  /* 0x0d600000bcc07fae */ /* 0x0043e8000a121848 */
        /* <DEDUP_REMOVED lines=22> */
[----:B------:R2:W-:Y:S04]  /*1e1d0*/  LDGSTS.E [R192+0x11700], [R194.64], P6 ;  /* 0x11700000c2c07fae */ /* 0x0005e8000b121848 */
[----:B-1----:R-:W4:Y:S04]  /*1e1e0*/  LDL.64 R196, [R1+0x828] ;  /* 0x0008280001c47983 */ /* 0x002f280000100a00 */
[----:B--2---:R-:W2:Y:S04]  /*1e1f0*/  LDL.64 R216, [R1+0x668] ;  /* 0x0006680001d87983 */ /* 0x004ea80000100a00 */
[----:B------:R-:W2:Y:S04]  /*1e200*/  LDL.64 R194, [R1+0x1b08] ;  /* 0x001b080001c27983 */ /* 0x000ea80000100a00 */
[----:B------:R-:W2:Y:S04]  /*1e210*/  LDL.64 R214, [R1+0x1218] ;  /* 0x0012180001d67983 */ /* 0x000ea80000100a00 */
[----:B------:R-:W2:Y:S04]  /*1e220*/  LDL.64 R212, [R1+0x5e8] ;  /* 0x0005e80001d47983 */ /* 0x000ea80000100a00 */
[----:B------:R-:W2:Y:S04]  /*1e230*/  LDL.64 R210, [R1+0x11d8] ;  /* 0x0011d80001d27983 */ /* 0x000ea80000100a00 */
[----:B------:R1:W-:Y:S04]  /*1e240*/  LDGSTS.E [R192+0x12600], [R206.64], P4 ;  /* 0x12600000cec07fae */ /* 0x0003e8000a121848 */
[----:B------:R-:W2:Y:S04]  /*1e250*/  LDL.64 R208, [R1+0x568] ;  /* 0x0005680001d07983 */ /* 0x000ea80000100a00 */
[----:B-1----:R-:W2:Y:S04]  /*1e260*/  LDL.64 R206, [R1+0x1198] ;  /* 0x0011980001ce7983 */ /* 0x002ea80000100a00 */
[----:B---3--:R1:W-:Y:S04]  /*1e270*/  LDGSTS.E [R192+0x12700], [R204.64], P6 ;  /* 0x12700000ccc07fae */ /* 0x0083e8000b121848 */
[----:B-1----:R-:W3:Y:S04]  /*1e280*/  LDL.64 R204, [R1+0x478] ;  /* 0x0004780001cc7983 */ /* 0x002ee80000100a00 */
[----:B----4-:R1:W-:Y:S04]  /*1e290*/  LDGSTS.E [R192+0x13600], [R188.64], P4 ;  /* 0x13600000bcc07fae */ /* 0x0103e8000a121848 */
[----:B------:R4:W-:Y:S04]  /*1e2a0*/  LDGSTS.E [R192+0x13700], [R246.64], P6 ;  /* 0x13700000f6c07fae */ /* 0x0009e8000b121848 */
[----:B-1----:R-:W3:Y:S01]  /*1e2b0*/  LDL.64 R188, [R1+0x1290] ;  /* 0x0012900001bc7983 */ /* 0x002ee20000100a00 */
[----:B------:R-:W-:-:S03]  /*1e2c0*/  LOP3.LUT R190, R190, 0x40, RZ, 0x3c, !PT ;  /* 0x00000040bebe7812 */ /* 0x000fc600078e3cff */
[----:B----4-:R-:W4:Y:S04]  /*1e2d0*/  LDL.64 R246, [R1+0x10e0] ;  /* 0x0010e00001f67983 */ /* 0x010f280000100a00 */
[----:B------:R1:W-:Y:S04]  /*1e2e0*/  LDGSTS.E [R192+0x14600], [R202.64], P4 ;  /* 0x14600000cac07fae */ /* 0x0003e8000a121848 */
[----:B-1----:R-:W4:Y:S04]  /*1e2f0*/  LDL.64 R202, [R1+0x1160] ;  /* 0x0011600001ca7983 */ /* 0x002f280000100a00 */
[----:B------:R1:W-:Y:S04]  /*1e300*/  LDGSTS.E [R192+0x14700], [R198.64], P6 ;  /* 0x14700000c6c07fae */ /* 0x0003e8000b121848 */
[----:B------:R1:W-:Y:S04]  /*1e310*/  LDGSTS.E [R192+0x15600], [R244.64], P4 ;  /* 0x15600000f4c07fae */ /* 0x0003e8000a121848 */
[----:B-1----:R-:W4:Y:S04]  /*1e320*/  LDL.64 R198, [R1+0x12d0] ;  /* 0x0012d00001c67983 */ /* 0x002f280000100a00 */
[----:B------:R-:W4:Y:S04]  /*1e330*/  LDL.64 R244, [R1+0x1390] ;  /* 0x0013900001f47983 */ /* 0x000f280000100a00 */
[----:B------:R1:W-:Y:S04]  /*1e340*/  LDGSTS.E [R192+0x15700], [R196.64], P6 ;  /* 0x15700000c4c07fae */ /* 0x0003e8000b121848 */
[----:B--2---:R2:W-:Y:S04]  /*1e350*/  LDGSTS.E [R192+0x16600], [R194.64], P4 ;  /* 0x16600000c2c07fae */ /* 0x0045e8000a121848 */
        /* <DEDUP_REMOVED lines=18> */
[----:B--2---:R-:W2:Y:S04]  /*1e480*/  LDL.64 R194, [R1+0x1310] ;  /* 0x0013100001c27983 */ /* 0x004ea80000100a00 */
[----:B------:R1:W-:Y:S04]  /*1e490*/  LDGSTS.E [R192+0x1f600], [R206.64], P4 ;  /* 0x1f600000cec07fae */ /* 0x0003e8000a121848 */
        /* <DEDUP_REMOVED lines=18> */
[----:B---3--:R1:W-:Y:S04]  /*1e5c0*/  LDGSTS.E [R192+0x1f700], [R204.64], P6 ;  /* 0x1f700000ccc07fae */ /* 0x0083e8000b121848 */
[----:B-1----:R-:W3:Y:S04]  /*1e5d0*/  LDL.64 R192, [R1+0x1350] ;  /* 0x0013500001c07983 */ /* 0x002ee80000100a00 */
[----:B------:R-:W3:Y:S04]  /*1e5e0*/  LDL.64 R204, [R1+0xde0] ;  /* 0x000de00001cc7983 */ /* 0x000ee80000100a00 */
[----:B------:R1:W-:Y:S04]  /*1e5f0*/  LDGSTS.E [R190+0x800], [R188.64], P4 ;  /* 0x00800000bcbe7fae */ /* 0x0003e8000a121848 */
[----:B-1----:R-:W3:Y:S04]  /*1e600*/  LDL.64 R188, [R1+0x10a0] ;  /* 0x0010a00001bc7983 */ /* 0x002ee80000100a00 */
[----:B----4-:R1:W-:Y:S04]  /*1e610*/  LDGSTS.E [R190+0x900], [R202.64], P6 ;  /* 0x00900000cabe7fae */ /* 0x0103e8000b121848 */
[----:B-1----:R-:W4:Y:S04]  /*1e620*/  LDL.64 R202, [R1+0x1060] ;  /* 0x0010600001ca7983 */ /* 0x002f280000100a00 */
[----:B------:R1:W-:Y:S04]  /*1e630*/  LDGSTS.E [R190+0x1800], [R198.64], P4 ;  /* 0x01800000c6be7fae */ /* 0x0003e8000a121848 */
[----:B-1----:R-:W4:Y:S04]  /*1e640*/  LDL.64 R198, [R1+0x13d0] ;  /* 0x0013d00001c67983 */ /* 0x002f280000100a00 */
[----:B------:R1:W-:Y:S04]  /*1e650*/  LDGSTS.E [R190+0x1900], [R196.64], P6 ;  /* 0x01900000c4be7fae */ /* 0x0003e8000b121848 */
[----:B-1----:R-:W4:Y:S04]  /*1e660*/  LDL.64 R196, [R1+0x18b8] ;  /* 0x0018b80001c47983 */ /* 0x002f280000100a00 */
        /* <DEDUP_REMOVED lines=8> */
[----:B-1----:R-:W2:Y:S04]  /*1e6f0*/  LDL.64 R188, [R1+0xd60] ;  /* 0x000d600001bc7983 */ /* 0x002ea80000100a00 */
[----:B------:R-:W2:Y:S04]  /*1e700*/  LDL.64 R244, [R1+0x8a0] ;  /* 0x0008a00001f47983 */ /* 0x000ea80000100a00 */
[----:B----4-:R1:W-:Y:S04]  /*1e710*/  LDGSTS.E [R190+0x4900], [R202.64], P6 ;  /* 0x04900000cabe7fae */ /* 0x0103e8000b121848 */
[----:B-1----:R-:W4:Y:S04]  /*1e720*/  LDL.64 R202, [R1+0x1c40] ;  /* 0x001c400001ca7983 */ /* 0x002f280000100a00 */
        /* <DEDUP_REMOVED lines=22> */
[----:B------:R-:W4:Y:S04]  /*1e890*/  LDL.64 R242, [R1+0x1b40] ;  /* 0x001b400001f27983 */ /* 0x000f280000100a00 */
[----:B------:R-:W4:Y:S04]  /*1e8a0*/  LDL.64 R240, [R1+0x820] ;  /* 0x0008200001f07983 */ /* 0x000f280000100a00 */
[----:B-1----:R-:W4:Y:S04]  /*1e8b0*/  LDL.64 R196, [R1+0x8e0] ;  /* 0x0008e00001c47983 */ /* 0x002f280000100a00 */
        /* <DEDUP_REMOVED lines=22> */
[----:B-1----:R-:W2:Y:S04]  /*1ea20*/  LDL.64 R188, [R1+0x860] ;  /* 0x0008600001bc7983 */ /* 0x002ea80000100a00 */
[----:B----4-:R1:W-:Y:S04]  /*1ea30*/  LDGSTS.E [R190+0x11800], [R202.64], P4 ;  /* 0x11800000cabe7fae */ /* 0x0103e8000a121848 */
[----:B-1----:R-:W4:Y:S04]  /*1ea40*/  LDL.64 R202, [R1+0x560] ;  /* 0x0005600001ca7983 */ /* 0x002f280000100a00 */
        /* <DEDUP_REMOVED lines=10> */
[----:B---3--:R1:W-:Y:S04]  /*1eaf0*/  LDGSTS.E [R190+0x14800], [R192.64], P4 ;  /* 0x14800000c0be7fae */ /* 0x0083e8000a121848 */
[----:B-1----:R-:W3:Y:S04]  /*1eb00*/  LDL.64 R192, [R1+0x1158] ;  /* 0x0011580001c07983 */ /* 0x002ee80000100a00 */
[----:B--2---:R1:W-:Y:S04]  /*1eb10*/  LDGSTS.E [R190+0x14900], [R188.64], P6 ;  /* 0x14900000bcbe7fae */ /* 0x0043e8000b121848 */
        /* <DEDUP_REMOVED lines=17> */
[----:B------:R1:W-:Y:S04]  /*1ec30*/  LDGSTS.E [R190+0x1d800], [R208.64], P4 ;  /* 0x1d800000d0be7fae */ /* 0x0003e8000a121848 */
[----:B------:R1:W-:Y:S04]  /*1ec40*/  LDGSTS.E [R190+0x1d900], [R206.64], P6 ;  /* 0x1d900000cebe7fae */ /* 0x0003e8000b121848 */
[----:B------:R1:W-:Y:S04]  /*1ec50*/  LDGSTS.E [R190+0x1e800], [R204.64], P4 ;  /* 0x1e800000ccbe7fae */ /* 0x0003e8000a121848 */
[----:B----4-:R4:W-:Y:S04]  /*1ec60*/  LDGSTS.E [R190+0x1e900], [R202.64], P6 ;  /* 0x1e900000cabe7fae */ /* 0x0109e8000b121848 */
[----:B------:R2:W-:Y:S04]  /*1ec70*/  LDGSTS.E [R190+0x1f800], [R198.64], P4 ;  /* 0x1f800000c6be7fae */ /* 0x0005e8000a121848 */
[----:B-1----:R-:W3:Y:S04]  /*1ec80*/  LDL.64 R204, [R1+0x1098] ;  /* 0x0010980001cc7983 */ /* 0x002ee80000100a00 */
[----:B----4-:R-:W4:Y:S04]  /*1ec90*/  LDL.64 R202, [R1+0x1308] ;  /* 0x0013080001ca7983 */ /* 0x010f280000100a00 */
[----:B--2---:R-:W2:Y:S04]  /*1eca0*/  LDL.64 R198, [R1+0x10d8] ;  /* 0x0010d80001c67983 */ /* 0x004ea80000100a00 */
        /* <DEDUP_REMOVED lines=24> */
[----:B------:R1:W-:Y:S04]  /*1ee30*/  LDGSTS.E [R201+0x1a00], [R188.64], P4 ;  /* 0x01a00000bcc97fae */ /* 0x0003e8000a121848 */
[----:B------:R1:W-:Y:S04]  /*1ee40*/  LDGSTS.E [R201+0x1b00], [R246.64], P6 ;  /* 0x01b00000f6c97fae */ /* 0x0003e8000b121848 */
[----:B-1----:R-:W3:Y:S04]  /*1ee50*/  LDL.64 R188, [R1+0xdd8] ;  /* 0x000dd80001bc7983 */ /* 0x002ee80000100a00 */
[----:B------:R-:W3:Y:S04]  /*1ee60*/  LDL.64 R246, [R1+0x8d8] ;  /* 0x0008d80001f67983 */ /* 0x000ee80000100a00 */
[----:B----4-:R1:W-:Y:S04]  /*1ee70*/  LDGSTS.E [R201+0x2a00], [R202.64], P4 ;  /* 0x02a00000cac97fae */ /* 0x0103e8000a121848 */
[----:B--2---:R2:W-:Y:S04]  /*1ee80*/  LDGSTS.E [R201+0x2b00], [R198.64], P6 ;  /* 0x02b00000c6c97fae */ /* 0x0045e8000b121848 */
[----:B------:R4:W-:Y:S04]  /*1ee90*/  LDGSTS.E [R201+0x3a00], [R244.64], P4 ;  /* 0x03a00000f4c97fae */ /* 0x0009e8000a121848 */
[----:B-1----:R-:W3:Y:S04]  /*1eea0*/  LDL.64 R202, [R1+0x18a8] ;  /* 0x0018a80001ca7983 */ /* 0x002ee80000100a00 */
[----:B--2---:R-:W2:Y:S04]  /*1eeb0*/  LDL.64 R198, [R1+0xd98] ;  /* 0x000d980001c67983 */ /* 0x004ea80000100a00 */
[----:B------:R1:W-:Y:S04]  /*1eec0*/  LDGSTS.E [R201+0x3b00], [R204.64], P6 ;  /* 0x03b00000ccc97fae */ /* 0x0003e8000b121848 */
[----:B----4-:R-:W4:Y:S04]  /*1eed0*/  LDL.64 R244, [R1+0x1b78] ;  /* 0x001b780001f47983 */ /* 0x010f280000100a00 */
        /* <DEDUP_REMOVED lines=40> */
[----:B------:R-:W3:Y:S04]  /*1f160*/  LDL.64 R208, [R1+0x638] ;  /* 0x0006380001d07983 */ /* 0x000ee80000100a00 */
[----:B------:R-:W3:Y:S04]  /*1f170*/  LDL.64 R206, [R1+0x1208] ;  /* 0x0012080001ce7983 */ /* 0x000ee80000100a00 */
[----:B-1----:R-:W3:Y:S04]  /*1f180*/  LDL.64 R192, [R1+0x1bf8] ;  /* 0x001bf80001c07983 */ /* 0x002ee80000100a00 */
[----:B------:R1:W-:Y:S04]  /*1f190*/  LDGSTS.E [R201+0xeb00], [R188.64], P6 ;  /* 0x0eb00000bcc97fae */ /* 0x0003e8000b121848 */
[----:B-1----:R-:W3:Y:S04]  /*1f1a0*/  LDL.64 R188, [R1+0x1c38] ;  /* 0x001c380001bc7983 */ /* 0x002ee80000100a00 */
[----:B------:R1:W-:Y:S04]  /*1f1b0*/  LDGSTS.E [R201+0xfa00], [R202.64], P4 ;  /* 0x0fa00000cac97fae */ /* 0x0003e8000a121848 */
[----:B--2---:R2:W-:Y:S04]  /*1f1c0*/  LDGSTS.E [R201+0xfb00], [R198.64], P6 ;  /* 0x0fb00000c6c97fae */ /* 0x0045e8000b121848 */
[----:B-1----:R-:W3:Y:S04]  /*1f1d0*/  LDL.64 R202, [R1+0x1bb8] ;  /* 0x001bb80001ca7983 */ /* 0x002ee80000100a00 */
[----:B--2---:R-:W2:Y:S04]  /*1f1e0*/  LDL.64 R198, [R1+0x898] ;  /* 0x0008980001c67983 */ /* 0x004ea80000100a00 */
[----:B----4-:R1:W-:Y:S04]  /*1f1f0*/  LDGSTS.E [R201+0x10a00], [R204.64], P4 ;  /* 0x10a00000ccc97fae */ /* 0x0103e8000a121848 */
[----:B-1----:R-:W2:Y:S04]  /*1f200*/  LDL.64 R204, [R1+0x5d8] ;  /* 0x0005d80001cc7983 */ /* 0x002ea80000100a00 */
[----:B------:R1:W-:Y:S04]  /*1f210*/  LDGSTS.E [R201+0x10b00], [R196.64], P6 ;  /* 0x10b00000c4c97fae */ /* 0x0003e8000b121848 */
[----:B-1----:R-:W2:Y:S04]  /*1f220*/  LDL.64 R196, [R1+0x11c8] ;  /* 0x0011c80001c47983 */ /* 0x002ea80000100a00 */
[----:B---3--:R1:W-:Y:S04]  /*1f230*/  LDGSTS.E [R201+0x11a00], [R188.64], P4 ;  /* 0x11a00000bcc97fae */ /* 0x0083e8000a121848 */
[----:B------:R3:W-:Y:S04]  /*1f240*/  LDGSTS.E [R201+0x11b00], [R194.64], P6 ;  /* 0x11b00000c2c97fae */ /* 0x0007e8000b121848 */
[----:B------:R3:W-:Y:S04]  /*1f250*/  LDGSTS.E [R201+0x12a00], [R192.64], P4 ;  /* 0x12a00000c0c97fae */ /* 0x0007e8000a121848 */
[----:B-1----:R-:W4:Y:S04]  /*1f260*/  LDL.LU.64 R188, [R1+0x3458] ;  /* 0x0034580001bc7983 */ /* 0x002f280000300a00 */
[----:B---3--:R-:W3:Y:S04]  /*1f270*/  LDL.64 R194, [R1+0x558] ;  /* 0x0005580001c27983 */ /* 0x008ee80000100a00 */
[----:B------:R1:W-:Y:S04]  /*1f280*/  LDGSTS.E [R201+0x12b00], [R246.64], P6 ;  /* 0x12b00000f6c97fae */ /* 0x0003e8000b121848 */
[----:B------:R-:W4:Y:S04]  /*1f290*/  LDL.64 R192, [R1+0x1188] ;  /* 0x0011880001c07983 */ /* 0x000f280000100a00 */
[----:B------:R1:W-:Y:S04]  /*1f2a0*/  LDGSTS.E [R201+0x13a00], [R202.64], P4 ;  /* 0x13a00000cac97fae */ /* 0x0003e8000a121848 */
        /* <DEDUP_REMOVED lines=21> */
[----:B------:R1:W-:Y:S01]  /*1f400*/  LDGSTS.E [R201+0x1db00], [R204.64], P6 ;  /* 0x1db00000ccc97fae */ /* 0x0003e2000b121848 */
[----:B--2---:R-:W-:-:S03]  /*1f410*/  LOP3.LUT R209, R191, 0x60, RZ, 0x3c, !PT ;  /* 0x00000060bfd17812 */ /* 0x004fc600078e3cff */
        /* <DEDUP_REMOVED lines=25> */
[----:B----4-:R3:W-:Y:S04]  /*1f5b0*/  LDGSTS.E [R201+0x1fa00], [R192.64], P4 ;  /* 0x1fa00000c0c97fae */ /* 0x0107e8000a121848 */
[----:B-1----:R-:W4:Y:S04]  /*1f5c0*/  LDL.64 R194, [R1+0x1320] ;  /* 0x0013200001c27983 */ /* 0x002f280000100a00 */
[----:B---3--:R-:W3:Y:S04]  /*1f5d0*/  LDL.64 R192, [R1+0x10d0] ;  /* 0x0010d00001c07983 */ /* 0x008ee80000100a00 */
[----:B------:R1:W-:Y:S04]  /*1f5e0*/  LDGSTS.E [R201+0x1fb00], [R202.64], P6 ;  /* 0x1fb00000cac97fae */ /* 0x0003e8000b121848 */
[----:B-1----:R-:W3:Y:S04]  /*1f5f0*/  LDL.64 R202, [R1+0xe50] ;  /* 0x000e500001ca7983 */ /* 0x002ee80000100a00 */
[----:B--2---:R1:W-:Y:S04]  /*1f600*/  LDGSTS.E [R209+0xc00], [R198.64], P4 ;  /* 0x00c00000c6d17fae */ /* 0x0043e8000a121848 */
[----:B------:R-:W2:Y:S04]  /*1f610*/  LDL.64 R200, [R1+0x17d8] ;  /* 0x0017d80001c87983 */ /* 0x000ea80000100a00 */
[----:B-1----:R-:W2:Y:S04]  /*1f620*/  LDL.64 R198, [R1+0xe10] ;  /* 0x000e100001c67983 */ /* 0x002ea80000100a00 */
[----:B------:R1:W-:Y:S04]  /*1f630*/  LDGSTS.E [R209+0xd00], [R196.64], P6 ;  /* 0x00d00000c4d17fae */ /* 0x0003e8000b121848 */
[----:B------:R1:W-:Y:S04]  /*1f640*/  LDGSTS.E [R209+0x1c00], [R190.64], P4 ;  /* 0x01c00000bed17fae */ /* 0x0003e8000a121848 */
[----:B------:R1:W-:Y:S04]  /*1f650*/  LDGSTS.E [R209+0x1d00], [R246.64], P6 ;  /* 0x01d00000f6d17fae */ /* 0x0003e8000b121848 */
[----:B-1----:R-:W2:Y:S04]  /*1f660*/  LDL.64 R196, [R1+0x1858] ;  /* 0x0018580001c47983 */ /* 0x002ea80000100a00 */
[----:B------:R-:W2:Y:S04]  /*1f670*/  LDL.64 R190, [R1+0xdd0] ;  /* 0x000dd00001be7983 */ /* 0x000ea80000100a00 */
[----:B------:R-:W2:Y:S04]  /*1f680*/  LDL.64 R246, [R1+0x890] ;  /* 0x0008900001f67983 */ /* 0x000ea80000100a00 */
[----:B----4-:R1:W-:Y:S04]  /*1f690*/  LDGSTS.E [R209+0x2c00], [R194.64], P4 ;  /* 0x02c00000c2d17fae */ /* 0x0103e8000a121848 */
[----:B---3--:R3:W-:Y:S04]  /*1f6a0*/  LDGSTS.E [R209+0x2d00], [R192.64], P6 ;  /* 0x02d00000c0d17fae */ /* 0x0087e8000b121848 */
[----:B-1----:R-:W4:Y:S04]  /*1f6b0*/  LDL.64 R194, [R1+0x18d8] ;  /* 0x0018d80001c27983 */ /* 0x002f280000100a00 */
[----:B------:R1:W-:Y:S04]  /*1f6c0*/  LDGSTS.E [R209+0x3c00], [R244.64], P4 ;  /* 0x03c00000f4d17fae */ /* 0x0003e8000a121848 */
[----:B---3--:R-:W3:Y:S04]  /*1f6d0*/  LDL.64 R192, [R1+0xd90] ;  /* 0x000d900001c07983 */ /* 0x008ee80000100a00 */
        /* <DEDUP_REMOVED lines=19> */
[----:B--2---:R2:W-:Y:S04]  /*1f810*/  LDGSTS.E [R209+0xdc00], [R200.64], P4 ;  /* 0x0dc00000c8d17fae */ /* 0x0045e8000a121848 */
[----:B-1----:R-:W3:Y:S04]  /*1f820*/  LDL.64 R210, [R1+0x910] ;  /* 0x0009100001d27983 */ /* 0x002ee80000100a00 */
[----:B------:R1:W-:Y:S04]  /*1f830*/  LDGSTS.E [R209+0xdd00], [R198.64], P6 ;  /* 0x0dd00000c6d17fae */ /* 0x0003e8000b121848 */
[----:B--2---:R-:W2:Y:S04]  /*1f840*/  LDL.64 R200, [R1+0x1c70] ;  /* 0x001c700001c87983 */ /* 0x004ea80000100a00 */
[----:B------:R-:W2:Y:S04]  /*1f850*/  LDL.64 R244, [R1+0x1b70] ;  /* 0x001b700001f47983 */ /* 0x000ea80000100a00 */
[----:B-1----:R-:W2:Y:S04]  /*1f860*/  LDL.64 R198, [R1+0xd50] ;  /* 0x000d500001c67983 */ /* 0x002ea80000100a00 */
        /* <DEDUP_REMOVED lines=23> */
[----:B---3--:R3:W-:Y:S04]  /*1f9e0*/  LDGSTS.E [R209+0xfd00], [R192.64], P6 ;  /* 0x0fd00000c0d17fae */ /* 0x0087e8000b121848 */
[----:B-1----:R-:W4:Y:S04]  /*1f9f0*/  LDL.64 R194, [R1+0x1bb0] ;  /* 0x001bb00001c27983 */ /* 0x002f280000100a00 */
[----:B---3--:R-:W3:Y:S04]  /*1fa00*/  LDL.64 R192, [R1+0x8d0] ;  /* 0x0008d00001c07983 */ /* 0x008ee80000100a00 */
[----:B--2---:R1:W-:Y:S04]  /*1fa10*/  LDGSTS.E [R209+0x10c00], [R200.64], P4 ;  /* 0x10c00000c8d17fae */ /* 0x0043e8000a121848 */
[----:B------:R2:W-:Y:S04]  /*1fa20*/  LDGSTS.E [R209+0x10d00], [R198.64], P6 ;  /* 0x10d00000c6d17fae */ /* 0x0005e8000b121848 */
[----:B-1----:R-:W4:Y:S04]  /*1fa30*/  LDL.64 R200, [R1+0x5d0] ;  /* 0x0005d00001c87983 */ /* 0x002f280000100a00 */
[----:B--2---:R-:W2:Y:S04]  /*1fa40*/  LDL.64 R198, [R1+0x11c0] ;  /* 0x0011c00001c67983 */ /* 0x004ea80000100a00 */
[----:B------:R1:W-:Y:S04]  /*1fa50*/  LDGSTS.E [R209+0x11c00], [R190.64], P4 ;  /* 0x11c00000bed17fae */ /* 0x0003e8000a121848 */
[----:B------:R1:W-:Y:S04]  /*1fa60*/  LDGSTS.E [R209+0x11d00], [R210.64], P6 ;  /* 0x11d00000d2d17fae */ /* 0x0003e8000b121848 */
[----:B------:R1:W-:Y:S04]  /*1fa70*/  LDGSTS.E [R209+0x12c00], [R196.64], P4 ;  /* 0x12c00000c4d17fae */ /* 0x0003e8000a121848 */
[----:B-1----:R-:W2:Y:S04]  /*1fa80*/  LDL.LU.64 R190, [R1+0x3450] ;  /* 0x0034500001be7983 */ /* 0x002ea80000300a00 */
[----:B------:R-:W2:Y:S04]  /*1fa90*/  LDL.64 R210, [R1+0x550] ;  /* 0x0005500001d27983 */ /* 0x000ea80000100a00 */
[----:B------:R-:W2:Y:S04]  /*1faa0*/  LDL.64 R196, [R1+0x430] ;  /* 0x0004300001c47983 */ /* 0x000ea80000100a00 */
[----:B---3--:R1:W-:Y:S04]  /*1fab0*/  LDGSTS.E [R209+0x12d00], [R192.64], P6 ;  /* 0x12d00000c0d17fae */ /* 0x0083e8000b121848 */
        /* <DEDUP_REMOVED lines=18> */
[----:B-1----:R-:W4:Y:S04]  /*1fbe0*/  LDL.LU.64 R192, [R1+0x3448] ;  /* 0x0034480001c07983 */ /* 0x002f280000300a00 */
[----:B------:R1:W-:Y:S04]  /*1fbf0*/  LDGSTS.E [R209+0x1cc00], [R206.64], P4 ;  /* 0x1cc00000ced17fae */ /* 0x0003e8000a121848 */
[----:B---3--:R-:W3:Y:S04]  /*1fc00*/  LDL.LU.64 R194, [R1+0x3440] ;  /* 0x0034400001c27983 */ /* 0x008ee80000300a00 */
[----:B------:R1:W-:Y:S04]  /*1fc10*/  LDGSTS.E [R209+0x1cd00], [R204.64], P6 ;  /* 0x1cd00000ccd17fae */ /* 0x0003e8000b121848 */
[----:B------:R2:W-:Y:S04]  /*1fc20*/  LDGSTS.E [R209+0x1dc00], [R202.64], P4 ;  /* 0x1dc00000cad17fae */ /* 0x0005e8000a121848 */
[----:B-1----:R-:W3:Y:S04]  /*1fc30*/  LDL.64 R206, [R1+0x1298] ;  /* 0x0012980001ce7983 */ /* 0x002ee80000100a00 */
[----:B------:R-:W4:Y:S04]  /*1fc40*/  LDL.64 R204, [R1+0x1148] ;  /* 0x0011480001cc7983 */ /* 0x000f280000100a00 */
[----:B------:R1:W-:Y:S04]  /*1fc50*/  LDGSTS.E [R209+0x1dd00], [R200.64], P6 ;  /* 0x1dd00000c8d17fae */ /* 0x0003e8000b121848 */
[----:B--2---:R2:W-:Y:S04]  /*1fc60*/  LDGSTS.E [R209+0x1ec00], [R198.64], P4 ;  /* 0x1ec00000c6d17fae */ /* 0x0045e8000a121848 */
[----:B------:R-:W4:Y:S04]  /*1fc70*/  LDL.64 R202, [R1+0x12d8] ;  /* 0x0012d80001ca7983 */ /* 0x000f280000100a00 */
[----:B-1----:R-:W4:Y:S04]  /*1fc80*/  LDL.64 R200, [R1+0x1108] ;  /* 0x0011080001c87983 */ /* 0x002f280000100a00 */
[----:B--2---:R-:W2:Y:S04]  /*1fc90*/  LDL.64 R198, [R1+0x1318] ;  /* 0x0013180001c67983 */ /* 0x004ea80000100a00 */
[----:B------:R1:W-:Y:S04]  /*1fca0*/  LDGSTS.E [R209+0x1ed00], [R210.64], P6 ;  /* 0x1ed00000d2d17fae */ /* 0x0003e8000b121848 */
        /* <DEDUP_REMOVED lines=21> */
[----:B------:R1:W-:Y:S04]  /*1fe00*/  STL.64 [R1+0x3368], R250 ;  /* 0x003368fa01007387 */ /* 0x0003e80000100a00 */
[----:B-1----:R-:W2:Y:S04]  /*1fe10*/  LDL.LU.64 R250, [R1+0x618] ;  /* 0x0006180001fa7983 */ /* 0x002ea80000300a00 */
[----:B------:R-:W2:Y:S04]  /*1fe20*/  LDL.64 R208, [R1+0x1748] ;  /* 0x0017480001d07983 */ /* 0x000ea80000100a00 */
[----:B---3--:R1:W-:Y:S04]  /*1fe30*/  LDGSTS.E [R227+0xe00], [R206.64], P4 ;  /* 0x00e00000cee37fae */ /* 0x0083e8000a121848 */
[----:B----4-:R3:W-:Y:S04]  /*1fe40*/  LDGSTS.E [R227+0xf00], [R204.64], P6 ;  /* 0x00f00000cce37fae */ /* 0x0107e8000b121848 */
[----:B-1----:R-:W4:Y:S04]  /*1fe50*/  LDL.64 R206, [R1+0xe48] ;  /* 0x000e480001ce7983 */ /* 0x002f280000100a00 */
[----:B------:R1:W-:Y:S04]  /*1fe60*/  LDGSTS.E [R227+0x1e00], [R202.64], P4 ;  /* 0x01e00000cae37fae */ /* 0x0003e8000a121848 */
[----:B---3--:R-:W3:Y:S04]  /*1fe70*/  LDL.64 R204, [R1+0x17c8] ;  /* 0x0017c80001cc7983 */ /* 0x008ee80000100a00 */
[----:B------:R2:W-:Y:S04]  /*1fe80*/  LDGSTS.E [R227+0x1f00], [R200.64], P6 ;  /* 0x01f00000c8e37fae */ /* 0x0005e8000b121848 */
[----:B-1----:R-:W3:Y:S04]  /*1fe90*/  LDL.64 R202, [R1+0xe08] ;  /* 0x000e080001ca7983 */ /* 0x002ee80000100a00 */
[----:B--2---:R1:W-:Y:S04]  /*1fea0*/  LDGSTS.E [R227+0x2e00], [R198.64], P4 ;  /* 0x02e00000c6e37fae */ /* 0x0043e8000a121848 */
[----:B------:R-:W2:Y:S04]  /*1feb0*/  LDL.64 R200, [R1+0x1848] ;  /* 0x0018480001c87983 */ /* 0x000ea80000100a00 */
        /* <DEDUP_REMOVED lines=43> */
[----:B-1----:R-:W3:Y:S04]  /*20170*/  LDL.64 R206, [R1+0x1b28] ;  /* 0x001b280001ce7983 */ /* 0x002ee80000100a00 */
[----:B------:R1:W-:Y:S04]  /*20180*/  LDGSTS.E [R227+0xdf00], [R202.64], P6 ;  /* 0x0df00000cae37fae */ /* 0x0003e8000b121848 */
[----:B---3--:R-:W3:Y:S04]  /*20190*/  LDL.64 R204, [R1+0x848] ;  /* 0x0008480001cc7983 */ /* 0x008ee80000100a00 */
[----:B--2---:R2:W-:Y:S04]  /*201a0*/  LDGSTS.E [R227+0xee00], [R200.64], P4 ;  /* 0x0ee00000c8e37fae */ /* 0x0045e8000a121848 */
[----:B-1----:R-:W3:Y:S04]  /*201b0*/  LDL.64 R202, [R1+0x1b68] ;  /* 0x001b680001ca7983 */ /* 0x002ee80000100a00 */
[----:B------:R1:W-:Y:S04]  /*201c0*/  LDGSTS.E [R227+0xef00], [R198.64], P6 ;  /* 0x0ef00000c6e37fae */ /* 0x0003e8000b121848 */
[----:B--2---:R-:W2:Y:S04]  /*201d0*/  LDL.64 R200, [R1+0x888] ;  /* 0x0008880001c87983 */ /* 0x004ea80000100a00 */
[----:B------:R1:W-:Y:S04]  /*201e0*/  LDGSTS.E [R227+0xfe00], [R196.64], P4 ;  /* 0x0fe00000c4e37fae */ /* 0x0003e8000a121848 */
[----:B-1----:R-:W2:Y:S04]  /*201f0*/  LDL.64 R198, [R1+0x1ba8] ;  /* 0x001ba80001c67983 */ /* 0x002ea80000100a00 */
[----:B------:R-:W2:Y:S04]  /*20200*/  LDL.64 R196, [R1+0x8c8] ;  /* 0x0008c80001c47983 */ /* 0x000ea80000100a00 */
[----:B------:R1:W-:Y:S04]  /*20210*/  LDGSTS.E [R227+0xff00], [R240.64], P6 ;  /* 0x0ff00000f0e37fae */ /* 0x0003e8000b121848 */
[----:B------:R1:W-:Y:S04]  /*20220*/  LDGSTS.E [R227+0x10e00], [R236.64], P4 ;  /* 0x10e00000ece37fae */ /* 0x0003e8000a121848 */
[----:B-1----:R-:W3:Y:S04]  /*20230*/  LDL.64 R240, [R1+0x11f8] ;  /* 0x0011f80001f07983 */ /* 0x002ee80000100a00 */
[----:B------:R1:W-:Y:S04]  /*20240*/  LDGSTS.E [R227+0x10f00], [R234.64], P6 ;  /* 0x10f00000eae37fae */ /* 0x0003e8000b121848 */
[----:B------:R-:W3:Y:S04]  /*20250*/  LDL.64 R236, [R1+0x1238] ;  /* 0x0012380001ec7983 */ /* 0x000ee80000100a00 */
[----:B------:R1:W-:Y:S04]  /*20260*/  LDGSTS.E [R227+0x11e00], [R232.64], P4 ;  /* 0x11e00000e8e37fae */ /* 0x0003e8000a121848 */
[----:B-1----:R-:W3:Y:S04]  /*20270*/  LDL.64 R234, [R1+0x598] ;  /* 0x0005980001ea7983 */ /* 0x002ee80000100a00 */
[----:B------:R1:W-:Y:S04]  /*20280*/  LDGSTS.E [R227+0x11f00], [R230.64], P6 ;  /* 0x11f00000e6e37fae */ /* 0x0003e8000b121848 */
[----:B------:R-:W3:Y:S04]  /*20290*/  LDL.64 R232, [R1+0x11b8] ;  /* 0x0011b80001e87983 */ /* 0x000ee80000100a00 */
[----:B------:R1:W-:Y:S04]  /*202a0*/  LDGSTS.E [R227+0x12e00], [R228.64], P4 ;  /* 0x12e00000e4e37fae */ /* 0x0003e8000a121848 */
[----:B-1----:R-:W3:Y:S04]  /*202b0*/  LDL.64 R230, [R1+0x4d8] ;  /* 0x0004d80001e67983 */ /* 0x002ee80000100a00 */
[----:B------:R-:W3:Y:S04]  /*202c0*/  LDL.64 R228, [R1+0x1180] ;  /* 0x0011800001e47983 */ /* 0x000ee80000100a00 */
[----:B--2---:R1:W-:Y:S04]  /*202d0*/  LDGSTS.E [R227+0x12f00], [R196.64], P6 ;  /* 0x12f00000c4e37fae */ /* 0x0043e8000b121848 */
[----:B------:R2:W-:Y:S04]  /*202e0*/  LDGSTS.E [R227+0x13e00], [R198.64], P4 ;  /* 0x13e00000c6e37fae */ /* 0x0005e8000a121848 */
[----:B------:R2:W-:Y:S04]  /*202f0*/  LDGSTS.E [R227+0x13f00], [R200.64], P6 ;  /* 0x13f00000c8e37fae */ /* 0x0005e8000b121848 */
[----:B---3--:R3:W-:Y:S04]  /*20300*/  LDGSTS.E [R227+0x14e00], [R202.64], P4 ;  /* 0x14e00000cae37fae */ /* 0x0087e8000a121848 */
[----:B-1----:R-:W4:Y:S04]  /*20310*/  LDL.LU.64 R196, [R1+0x3438] ;  /* 0x0034380001c47983 */ /* 0x002f280000300a00 */
[----:B------:R1:W-:Y:S04]  /*20320*/  LDGSTS.E [R227+0x14f00], [R204.64], P6 ;  /* 0x14f00000cce37fae */ /* 0x0003e8000b121848 */
[----:B--2---:R-:W2:Y:S04]  /*20330*/  LDL.LU.64 R198, [R1+0x3430] ;  /* 0x0034300001c67983 */ /* 0x004ea80000300a00 */
[----:B---3--:R3:W-:Y:S04]  /*20340*/  LDGSTS.E [R227+0x15e00], [R206.64], P4 ;  /* 0x15e00000cee37fae */ /* 0x0087e8000a121848 */
[----:B------:R-:W2:Y:S04]  /*20350*/  LDL.LU.64 R200, [R1+0x3428] ;  /* 0x0034280001c87983 */ /* 0x000ea80000300a00 */
[----:B------:R1:W-:Y:S04]  /*20360*/  LDGSTS.E [R227+0x15f00], [R208.64], P6 ;  /* 0x15f00000d0e37fae */ /* 0x0003e8000b121848 */
[----:B------:R-:W2:Y:S04]  /*20370*/  LDL.LU.64 R202, [R1+0x3420] ;  /* 0x0034200001ca7983 */ /* 0x000ea80000300a00 */
[----:B------:R3:W-:Y:S04]  /*20380*/  LDGSTS.E [R227+0x16e00], [R210.64], P4 ;  /* 0x16e00000d2e37fae */ /* 0x0007e8000a121848 */
[----:B-1----:R-:W2:Y:S04]  /*20390*/  LDL.LU.64 R204, [R1+0x3418] ;  /* 0x0034180001cc7983 */ /* 0x002ea80000300a00 */
[----:B------:R1:W-:Y:S04]  /*203a0*/  LDGSTS.E [R227+0x16f00], [R212.64], P6 ;  /* 0x16f00000d4e37fae */ /* 0x0003e8000b121848 */
[----:B---3--:R-:W3:Y:S04]  /*203b0*/  LDL.LU.64 R206, [R1+0x3410] ;  /* 0x0034100001ce7983 */ /* 0x008ee80000300a00 */
[----:B------:R1:W-:Y:S04]  /*203c0*/  LDGSTS.E [R227+0x17e00], [R214.64], P4 ;  /* 0x17e00000d6e37fae */ /* 0x0003e8000a121848 */
[----:B------:R-:W2:Y:S04]  /*203d0*/  LDL.LU.64 R208, [R1+0x3408] ;  /* 0x0034080001d07983 */ /* 0x000ea80000300a00 */
[----:B------:R1:W-:Y:S04]  /*203e0*/  LDGSTS.E [R227+0x17f00], [R216.64], P6 ;  /* 0x17f00000d8e37fae */ /* 0x0003e8000b121848 */
[----:B------:R-:W2:Y:S04]  /*203f0*/  LDL.LU.64 R210, [R1+0x3400] ;  /* 0x0034000001d27983 */ /* 0x000ea80000300a00 */
[----:B------:R1:W-:Y:S04]  /*20400*/  LDGSTS.E [R227+0x18e00], [R218.64], P4 ;  /* 0x18e00000dae37fae */ /* 0x0003e8000a121848 */
[----:B-1----:R-:W2:Y:S04]  /*20410*/  LDL.LU.64 R212, [R1+0x33f8] ;  /* 0x0033f80001d47983 */ /* 0x002ea80000300a00 */
[----:B------:R1:W-:Y:S04]  /*20420*/  LDGSTS.E [R227+0x18f00], [R220.64], P6 ;  /* 0x18f00000dce37fae */ /* 0x0003e8000b121848 */
[----:B------:R-:W2:Y:S04]  /*20430*/  LDL.LU.64 R214, [R1+0x33f0] ;  /* 0x0033f00001d67983 */ /* 0x000ea80000300a00 */
        /* <DEDUP_REMOVED lines=9> */
[----:B-1----:R-:W2:Y:S04]  /*204d0*/  LDL.LU.64 R238, [R1+0x2c0] ;  /* 0x0002c00001ee7983 */ /* 0x002ea80000300a00 */
[----:B------:R1:W-:Y:S04]  /*204e0*/  LDGSTS.E [R227+0x1bf00], [R242.64], P6 ;  /* 0x1bf00000f2e37fae */ /* 0x0003e8000b121848 */
[----:B------:R-:W3:Y:S04]  /*204f0*/  LDL.LU.64 R224, [R1+0x2b8] ;  /* 0x0002b80001e07983 */ /* 0x000ee80000300a00 */
[----:B------:R1:W-:Y:S04]  /*20500*/  LDGSTS.E [R227+0x1ce00], [R236.64], P4 ;  /* 0x1ce00000ece37fae */ /* 0x0003e8000a121848 */
[----:B------:R1:W-:Y:S04]  /*20510*/  LDGSTS.E [R227+0x1cf00], [R250.64], P6 ;  /* 0x1cf00000fae37fae */ /* 0x0003e8000b121848 */
[----:B------:R1:W-:Y:S04]  /*20520*/  LDGSTS.E [R227+0x1de00], [R240.64], P4 ;  /* 0x1de00000f0e37fae */ /* 0x0003e8000a121848 */
[----:B-1----:R-:W4:Y:S04]  /*20530*/  LDL.LU.64 R236, [R1+0x280] ;  /* 0x0002800001ec7983 */ /* 0x002f280000300a00 */
[----:B------:R1:W-:Y:S04]  /*20540*/  LDGSTS.E [R227+0x1df00], [R234.64], P6 ;  /* 0x1df00000eae37fae */ /* 0x0003e8000b121848 */
[----:B------:R1:W-:Y:S04]  /*20550*/  LDGSTS.E [R227+0x1ee00], [R232.64], P4 ;  /* 0x1ee00000e8e37fae */ /* 0x0003e8000a121848 */
[----:B------:R1:W-:Y:S04]  /*20560*/  LDGSTS.E [R227+0x1ef00], [R230.64], P6 ;  /* 0x1ef00000e6e37fae */ /* 0x0003e8000b121848 */
[----:B-1----:R-:W4:Y:S04]  /*20570*/  LDL.LU.64 R234, [R1+0x278] ;  /* 0x0002780001ea7983 */ /* 0x002f280000300a00 */
[----:B------:R1:W-:Y:S04]  /*20580*/  LDGSTS.E [R227+0x1fe00], [R228.64], P4 ;  /* 0x1fe00000e4e37fae */ /* 0x0003e8000a121848 */
[----:B------:R1:W-:Y:S04]  /*20590*/  LDGSTS.E [R227+0x1ff00], [R248.64], P6 ;  /* 0x1ff00000f8e37fae */ /* 0x0003e8000b121848 */
[----:B------:R-:W0:Y:S01]  /*205a0*/  LDGDEPBAR ;  /* 0x00000000000079af */ /* 0x000e220000000000 */
[----:B------:R-:W-:-:S02]  /*205b0*/  IMAD.MOV.U32 R226, RZ, RZ, c[0x0][0x180] ;  /* 0x00006000ffe27624 */ /* 0x000fc400078e00ff */
[----:B------:R-:W-:Y:S01]  /*205c0*/  IMAD.WIDE R242, R252, 0x4, R4 ;  /* 0x00000004fcf27825 */ /* 0x000fe200078e0204 */
[----:B------:R-:W4:Y:S04]  /*205d0*/  LDL.LU.64 R232, [R1+0x240] ;  /* 0x0002400001e87983 */ /* 0x000f280000300a00 */
[----:B-1----:R-:W1:Y:S01]  /*205e0*/  S2R R227, SR_TID.X ;  /* 0x0000000000e37919 */ /* 0x002e620000002100 */
[----:B------:R-:W-:-:S03]  /*205f0*/  IADD3 R226, R226, -0x95, RZ ;  /* 0xffffff6be2e27810 */ /* 0x000fc60007ffe0ff */
[----:B------:R-:W4:Y:S01]  /*20600*/  LDL.LU.64 R228, [R1+0x238] ;  /* 0x0002380001e47983 */ /* 0x000f220000300a00 */
[----:B------:R-:W-:Y:S01]  /*20610*/  ISETP.GE.U32.AND P4, PT, R226, 0x7ffffeec, PT ;  /* 0x7ffffeece200780c */ /* 0x000fe20003f86070 */
[----:B------:R-:W-:Y:S01]  /*20620*/  IMAD.WIDE R240, R252, 0x4, R2 ;  /* 0x00000004fcf07825 */ /* 0x000fe200078e0202 */
[----:B-1----:R-:W-:Y:S02]  /*20630*/  LOP3.LUT R4, R227, 0x3f, RZ, 0xc0, !PT ;  /* 0x0000003fe3047812 */ /* 0x002fe400078ec0ff */
[----:B------:R-:W4:Y:S03]  /*20640*/  LDL.LU.64 R226, [R1+0x200] ;  /* 0x0002000001e27983 */ /* 0x000f260000300a00 */
[----:B------:R-:W-:Y:S01]  /*20650*/  IMAD.SHL.U32 R5, R4, 0x4, RZ ;  /* 0x0000000404057824 */ /* 0x000fe200078e00ff */
[----:B------:R-:W-:Y:S06]  /*20660*/  BAR.SYNC.DEFER_BLOCKING 0x0 ;  /* 0x0000000000007b1d */ /* 0x000fec0000010000 */
[----:B------:R-:W4:Y:S04]  /*20670*/  LDL.LU.64 R230, [R1+0x1f8] ;  /* 0x0001f80001e67983 */ /* 0x000f280000300a00 */
[----:B------:R2:W-:Y:S04]  /*20680*/  STL.64 [R1+0xc00], R242 ;  /* 0x000c00f201007387 */ /* 0x0005e80000100a00 */
[----:B------:R1:W-:Y:S04]  /*20690*/  STL.64 [R1+0xbf8], R240 ;  /* 0x000bf8f001007387 */ /* 0x0003e80000100a00 */
[----:B------:R-:W-:Y:S01]  /*206a0*/  @!PT LDS RZ, [RZ] ;  /* 0x00000000fffff984 */ /* 0x000fe20000000800 */
[----:B------:R-:W-:Y:S01]  /*206b0*/  @!PT LDS RZ, [RZ] ;  /* 0x00000000fffff984 */ /* 0x000fe20000000800 */
[----:B------:R-:W-:Y:S01]  /*206c0*/  @!PT LDS RZ, [RZ] ;  /* 0x00000000fffff984 */ /* 0x000fe20000000800 */
[----:B------:R2:W-:Y:S04]  /*206d0*/  LDGSTS.E [R5+0x50000], [R242.64], !P0 ;  /* 0x50000000f2057fae */ /* 0x0005e8000c121848 */
[----:B------:R1:W-:Y:S01]  /*206e0*/  LDGSTS.E [R5+0x50100], [R240.64], !P0 ;  /* 0x50100000f0057fae */ /* 0x0003e2000c121848 */
[----:B--2---:R-:W-:-:S03]  /*206f0*/  IMAD.WIDE R242, R252, 0x4, R238 ;  /* 0x00000004fcf27825 */ /* 0x004fc600078e02ee */
[----:B------:R-:W2:Y:S01]  /*20700*/  LDL.LU.64 R238, [R1+0x1c0] ;  /* 0x0001c00001ee7983 */ /* 0x000ea20000300a00 */
[----:B---3--:R-:W-:-:S03]  /*20710*/  IMAD.WIDE R224, R252, 0x4, R224 ;  /* 0x00000004fce07825 */ /* 0x008fc600078e02e0 */
[----:B------:R-:W-:Y:S04]  /*20720*/  STL.64 [R1+0xbf0], R242 ;  /* 0x000bf0f201007387 */ /* 0x000fe80000100a00 */
[----:B------:R3:W-:Y:S04]  /*20730*/  STL.64 [R1+0xbe8], R224 ;  /* 0x000be8e001007387 */ /* 0x0007e80000100a00 */
[----:B-1----:R-:W2:Y:S04]  /*20740*/  LDL.LU.64 R240, [R1+0x1b8] ;  /* 0x0001b80001f07983 */ /* 0x002ea80000300a00 */
[----:B------:R1:W-:Y:S01]  /*20750*/  LDGSTS.E [R5+0x50800], [R242.64], !P3 ;  /* 0x50800000f2057fae */ /* 0x0003e2000d921848 */
[----:B----4-:R-:W-:-:S03]  /*20760*/  IMAD.WIDE R236, R252, 0x4, R236 ;  /* 0x00000004fcec7825 */ /* 0x010fc600078e02ec */
[----:B------:R3:W-:Y:S04]  /*20770*/  LDGSTS.E [R5+0x50900], [R224.64], !P3 ;  /* 0x50900000e0057fae */ /* 0x0007e8000d921848 */
[----:B------:R4:W-:Y:S04]  /*20780*/  STL.64 [R1+0xbe0], R236 ;  /* 0x000be0ec01007387 */ /* 0x0009e80000100a00 */
[----:B------:R-:W2:Y:S04]  /*20790*/  LDL.LU.64 R246, [R1+0x180] ;  /* 0x0001800001f67983 */ /* 0x000ea80000300a00 */
[----:B------:R4:W-:Y:S01]  /*207a0*/  LDGSTS.E [R5+0x51000], [R236.64], !P2 ;  /* 0x51000000ec057fae */ /* 0x0009e2000d121848 */
[----:B------:R-:W-:-:S05]  /*207b0*/  IMAD.WIDE R234, R252, 0x4, R234 ;  /* 0x00000004fcea7825 */ /* 0x000fca00078e02ea */
[----:B------:R1:W-:Y:S04]  /*207c0*/  STL.64 [R1+0xbd8], R234 ;  /* 0x000bd8ea01007387 */ /* 0x0003e80000100a00 */
[----:B---3--:R-:W3:Y:S04]  /*207d0*/  LDL.LU.64 R224, [R1+0x178] ;  /* 0x0001780001e07983 */ /* 0x008ee80000300a00 */
[----:B------:R4:W-:Y:S01]  /*207e0*/  LDGSTS.E [R5+0x51100], [R234.64], !P2 ;  /* 0x51100000ea057fae */ /* 0x0009e2000d121848 */
[----:B------:R-:W-:-:S05]  /*207f0*/  IMAD.WIDE R232, R252, 0x4, R232 ;  /* 0x00000004fce87825 */ /* 0x000fca00078e02e8 */
[----:B------:R4:W-:Y:S01]  /*20800*/  STL.64 [R1+0xbd0], R232 ;  /* 0x000bd0e801007387 */ /* 0x0009e20000100a00 */
[----:B-1----:R-:W-:-:S03]  /*20810*/  IMAD.WIDE R242, R252, 0x4, R228 ;  /* 0x00000004fcf27825 */ /* 0x002fc600078e02e4 */
[----:B------:R1:W-:Y:S01]  /*20820*/  LDGSTS.E [R5+0x51800], [R232.64], !P1 ;  /* 0x51800000e8057fae */ /* 0x0003e2000c921848 */
[----:B------:R-:W-:-:S03]  /*20830*/  ISETP.GE.U32.AND P6, PT, R0, 0x7ffffee8, PT ;  /* 0x7ffffee80000780c */ /* 0x000fc60003fc6070 */
[----:B------:R1:W-:Y:S01]  /*20840*/  LDGSTS.E [R5+0x51900], [R242.64], !P1 ;  /* 0x51900000f2057fae */ /* 0x0003e2000c921848 */
[----:B----4-:R-:W-:-:S03]  /*20850*/  IMAD.WIDE R236, R252, 0x4, R226 ;  /* 0x00000004fcec7825 */ /* 0x010fc600078e02e2 */
[----:B------:R-:W4:Y:S04]  /*20860*/  LDL.LU.64 R226, [R1+0x140] ;  /* 0x0001400001e27983 */ /* 0x000f280000300a00 */
[----:B------:R-:W-:Y:S04]  /*20870*/  STL.64 [R1+0xbc8], R242 ;  /* 0x000bc8f201007387 */ /* 0x000fe80000100a00 */
[----:B------:R-:W4:Y:S01]  /*20880*/  LDL.LU.64 R228, [R1+0x138] ;  /* 0x0001380001e47983 */ /* 0x000f220000300a00 */
[----:B------:R-:W-:-:S03]  /*20890*/  IMAD.WIDE R234, R252, 0x4, R230 ;  /* 0x00000004fcea7825 */ /* 0x000fc600078e02e6 */
[----:B------:R-:W-:Y:S04]  /*208a0*/  STL.64 [R1+0xbc0], R236 ;  /* 0x000bc0ec01007387 */ /* 0x000fe80000100a00 */
[----:B------:R-:W4:Y:S04]  /*208b0*/  LDL.LU.64 R230, [R1+0x100] ;  /* 0x0001000001e67983 */ /* 0x000f280000300a00 */
[----:B-1----:R-:W4:Y:S04]  /*208c0*/  LDL.LU.64 R232, [R1+0xf8] ;  /* 0x0000f80001e87983 */ /* 0x002f280000300a00 */
[----:B------:R1:W-:Y:S04]  /*208d0*/  LDGSTS.E [R5+0x52000], [R236.64], !P5 ;  /* 0x52000000ec057fae */ /* 0x0003e8000e921848 */
[----:B------:R1:W-:Y:S04]  /*208e0*/  STL.64 [R1+0xbb8], R234 ;  /* 0x000bb8ea01007387 */ /* 0x0003e80000100a00 */
[----:B------:R1:W-:Y:S04]  /*208f0*/  LDGSTS.E [R5+0x52100], [R234.64], !P5 ;  /* 0x52100000ea057fae */ /* 0x0003e8000e921848 */
[----:B-1----:R-:W4:Y:S04]  /*20900*/  LDL.LU.64 R234, [R1+0xc0] ;  /* 0x0000c00001ea7983 */ /* 0x002f280000300a00 */
[----:B------:R-:W4:Y:S01]  /*20910*/  LDL.LU.64 R236, [R1+0xb8] ;  /* 0x0000b80001ec7983 */ /* 0x000f220000300a00 */
[----:B--2---:R-:W-:-:S03]  /*20920*/  IMAD.WIDE R244, R252, 0x4, R238 ;  /* 0x00000004fcf47825 */ /* 0x004fc600078e02ee */
[----:B------:R-:W2:Y:S04]  /*20930*/  LDL.LU.64 R238, [R1+0x80] ;  /* 0x0000800001ee7983 */ /* 0x000ea80000300a00 */
[----:B------:R1:W-:Y:S01]  /*20940*/  LDGSTS.E [R5+0x52800], [R244.64], !P4 ;  /* 0x52800000f4057fae */ /* 0x0003e2000e121848 */
[----:B------:R-:W-:-:S03]  /*20950*/  IMAD.WIDE R242, R252, 0x4, R240 ;  /* 0x00000004fcf27825 */ /* 0x000fc600078e02f0 */
[----:B------:R-:W2:Y:S04]  /*20960*/  LDL.LU.64 R240, [R1+0x78] ;  /* 0x0000780001f07983 */ /* 0x000ea80000300a00 */
[----:B------:R-:W-:Y:S04]  /*20970*/  STL.64 [R1+0xbb0], R244 ;  /* 0x000bb0f401007387 */ /* 0x000fe80000100a00 */
[----:B------:R1:W-:Y:S04]  /*20980*/  STL.64 [R1+0xba8], R242 ;  /* 0x000ba8f201007387 */ /* 0x0003e80000100a00 */
[----:B------:R1:W-:Y:S01]  /*20990*/  LDGSTS.E [R5+0x52900], [R242.64], !P4 ;  /* 0x52900000f2057fae */ /* 0x0003e2000e121848 */
[----:B------:R-:W-:-:S05]  /*209a0*/  IMAD.WIDE R246, R252, 0x4, R246 ;  /* 0x00000004fcf67825 */ /* 0x000fca00078e02f6 */
[----:B------:R3:W-:Y:S04]  /*209b0*/  STL.64 [R1+0xba0], R246 ;  /* 0x000ba0f601007387 */ /* 0x0007e80000100a00 */
[----:B------:R3:W-:Y:S04]  /*209c0*/  LDGSTS.E [R5+0x53000], [R246.64], !P6 ;  /* 0x53000000f6057fae */ /* 0x0007e8000f121848 */
[----:B-1----:R-:W2:Y:S01]  /*209d0*/  LDL.LU.64 R242, [R1+0x40] ;  /* 0x0000400001f27983 */ /* 0x002ea20000300a00 */
[----:B---3--:R-:W-:-:S05]  /*209e0*/  IMAD.WIDE R224, R252, 0x4, R224 ;  /* 0x00000004fce07825 */ /* 0x008fca00078e02e0 */
[----:B------:R1:W-:Y:S04]  /*209f0*/  STL.64 [R1+0xb98], R224 ;  /* 0x000b98e001007387 */ /* 0x0003e80000100a00 */
[----:B------:R-:W3:Y:S04]  /*20a00*/  LDL.LU.64 R244, [R1+0x38] ;  /* 0x0000380001f47983 */ /* 0x000ee80000300a00 */
[----:B------:R-:W3:Y:S01]  /*20a10*/  LDL.LU.64 R246, [R1] ;  /* 0x0000000001f67983 */ /* 0x000ee20000300a00 */
[----:B------:R-:W-:-:S03]  /*20a20*/  MOV R3, c[0x0][0x180] ;  /* 0x0000600000037a02 */ /* 0x000fc60000000f00 */
[----:B------:R1:W-:Y:S01]  /*20a30*/  LDGSTS.E [R5+0x53100], [R224.64], !P6 ;  /* 0x53100000e0057fae */ /* 0x0003e2000f121848 */
[C---:B------:R-:W-:Y:S02]  /*20a40*/  IADD3 R0, R3.reuse, -0x9d, RZ ;  /* 0xffffff6303007810 */ /* 0x040fe40007ffe0ff */
[C---:B------:R-:W-:Y:S02]  /*20a50*/  IADD3 R2, R3.reuse, -0xa1, RZ ;  /* 0xffffff5f03027810 */ /* 0x040fe40007ffe0ff */
[----:B------:R-:W-:Y:S02]  /*20a60*/  ISETP.GE.U32.AND P0, PT, R0, 0x7ffffee4, PT ;  /* 0x7ffffee40000780c */ /* 0x000fe40003f06070 */
[C---:B------:R-:W-:Y:S02]  /*20a70*/  IADD3 R0, R3.reuse, -0xa5, RZ ;  /* 0xffffff5b03007810 */ /* 0x040fe40007ffe0ff */
[----:B------:R-:W-:Y:S02]  /*20a80*/  ISETP.GE.U32.AND P3, PT, R2, 0x7ffffee0, PT ;  /* 0x7ffffee00200780c */ /* 0x000fe40003f66070 */
[----:B------:R-:W-:Y:S01]  /*20a90*/  ISETP.GE.U32.AND P2, PT, R0, 0x7ffffedc, PT ;  /* 0x7ffffedc0000780c */ /* 0x000fe20003f46070 */
[----:B-1----:R-:W3:Y:S01]  /*20aa0*/  LDL.LU.64 R224, [R1+0x33c8] ;  /* 0x0033c80001e07983 */ /* 0x002ee20000300a00 */
[----:B------:R-:W-:-:S02]  /*20ab0*/  IADD3 R2, R3, -0xa9, RZ ;  /* 0xffffff5703027810 */ /* 0x000fc40007ffe0ff */
[C---:B------:R-:W-:Y:S02]  /*20ac0*/  IADD3 R0, R3.reuse, -0xad, RZ ;  /* 0xffffff5303007810 */ /* 0x040fe40007ffe0ff */
[----:B------:R-:W-:Y:S01]  /*20ad0*/  ISETP.GE.U32.AND P1, PT, R2, 0x7ffffed8, PT ;  /* 0x7ffffed80200780c */ /* 0x000fe20003f26070 */
[----:B----4-:R-:W-:Y:S01]  /*20ae0*/  IMAD.WIDE R226, R252, 0x4, R226 ;  /* 0x00000004fce27825 */ /* 0x010fe200078e02e2 */
[----:B------:R-:W-:-:S03]  /*20af0*/  IADD3 R2, R3, -0xb1, RZ ;  /* 0xffffff4f03027810 */ /* 0x000fc60007ffe0ff */
[----:B------:R-:W-:Y:S01]  /*20b00*/  IMAD.WIDE R228, R252, 0x4, R228 ;  /* 0x00000004fce47825 */ /* 0x000fe200078e02e4 */
[----:B------:R1:W-:Y:S01]  /*20b10*/  STL.64 [R1+0xb90], R226 ;  /* 0x000b90e201007387 */ /* 0x0003e20000100a00 */
[----:B------:R-:W-:-:S03]  /*20b20*/  ISETP.GE.U32.AND P5, PT, R0, 0x7ffffed4, PT ;  /* 0x7ffffed40000780c */ /* 0x000fc60003fa6070 */
[----:B------:R4:W-:Y:S01]  /*20b30*/  STL.64 [R1+0xb88], R228 ;  /* 0x000b88e401007387 */ /* 0x0009e20000100a00 */
[----:B------:R-:W-:-:S03]  /*20b40*/  IMAD.WIDE R230, R252, 0x4, R230 ;  /* 0x00000004fce67825 */ /* 0x000fc600078e02e6 */
[----:B------:R1:W-:Y:S01]  /*20b50*/  LDGSTS.E [R5+0x53800], [R226.64], !P0 ;  /* 0x53800000e2057fae */ /* 0x0003e2000c121848 */
[----:B------:R-:W-:-:S03]  /*20b60*/  IMAD.WIDE R232, R252, 0x4, R232 ;  /* 0x00000004fce87825 */ /* 0x000fc600078e02e8 */
[----:B------:R4:W-:Y:S01]  /*20b70*/  LDGSTS.E [R5+0x53900], [R228.64], !P0 ;  /* 0x53900000e4057fae */ /* 0x0009e2000c121848 */
[----:B------:R-:W-:-:S03]  /*20b80*/  IADD3 R0, R3, -0xb5, RZ ;  /* 0xffffff4b03007810 */ /* 0x000fc60007ffe0ff */
[----:B------:R4:W-:Y:S04]  /*20b90*/  LDGSTS.E [R5+0x54000], [R230.64], !P3 ;  /* 0x54000000e6057fae */ /* 0x0009e8000d921848 */
[----:B-1----:R-:W3:Y:S04]  /*20ba0*/  LDL.LU.64 R226, [R1+0x33c0] ;  /* 0x0033c00001e27983 */ /* 0x002ee80000300a00 */
[----:B----4-:R-:W4:Y:S01]  /*20bb0*/  LDL.LU.64 R228, [R1+0x33b8] ;  /* 0x0033b80001e47983 */ /* 0x010f220000300a00 */
[----:B------:R-:W-:-:S03]  /*20bc0*/  ISETP.GE.U32.AND P4, PT, R2, 0x7ffffed0, PT ;  /* 0x7ffffed00200780c */ /* 0x000fc60003f86070 */
[----:B------:R1:W-:Y:S01]  /*20bd0*/  STL.64 [R1+0xb80], R230 ;  /* 0x000b80e601007387 */ /* 0x0003e20000100a00 */
[----:B------:R-:W-:-:S03]  /*20be0*/  IADD3 R2, R3, -0xb9, RZ ;  /* 0xffffff4703027810 */ /* 0x000fc60007ffe0ff */
[----:B------:R1:W-:Y:S01]  /*20bf0*/  STL.64 [R1+0xb78], R232 ;  /* 0x000b78e801007387 */ /* 0x0003e20000100a00 */
[----:B------:R-:W-:-:S03]  /*20c00*/  IMAD.WIDE R234, R252, 0x4, R234 ;  /* 0x00000004fcea7825 */ /* 0x000fc600078e02ea */
[----:B------:R1:W-:Y:S01]  /*20c10*/  LDGSTS.E [R5+0x54100], [R232.64], !P3 ;  /* 0x54100000e8057fae */ /* 0x0003e2000d921848 */
[----:B------:R-:W-:-:S03]  /*20c20*/  IMAD.WIDE R236, R252, 0x4, R236 ;  /* 0x00000004fcec7825 */ /* 0x000fc600078e02ec */
[----:B-1----:R-:W4:Y:S01]  /*20c30*/  LDL.LU.64 R230, [R1+0x33b0] ;  /* 0x0033b00001e67983 */ /* 0x002f220000300a00 */
[----:B------:R-:W-:-:S03]  /*20c40*/  ISETP.GE.U32.AND P6, PT, R0, 0x7ffffecc, PT ;  /* 0x7ffffecc0000780c */ /* 0x000fc60003fc6070 */
[----:B------:R1:W-:Y:S04]  /*20c50*/  LDGSTS.E [R5+0x54800], [R234.64], !P2 ;  /* 0x54800000ea057fae */ /* 0x0003e8000d121848 */
[----:B------:R-:W4:Y:S04]  /*20c60*/  LDL.LU.64 R232, [R1+0x33a8] ;  /* 0x0033a80001e87983 */ /* 0x000f280000300a00 */
[----:B------:R1:W-:Y:S01]  /*20c70*/  STL.64 [R1+0xb70], R234 ;  /* 0x000b70ea01007387 */ /* 0x0003e20000100a00 */
[----:B------:R-:W-:-:S03]  /*20c80*/  ISETP.GE.U32.AND P0, PT, R2, 0x7ffffec8, PT ;  /* 0x7ffffec80200780c */ /* 0x000fc60003f06070 */
[----:B------:R1:W-:Y:S04]  /*20c90*/  STL.64 [R1+0xb68], R236 ;  /* 0x000b68ec01007387 */ /* 0x0003e80000100a00 */
[----:B------:R1:W-:Y:S04]  /*20ca0*/  LDGSTS.E [R5+0x54900], [R236.64], !P2 ;  /* 0x54900000ec057fae */ /* 0x0003e8000d121848 */
[----:B-1----:R-:W4:Y:S01]  /*20cb0*/  LDL.LU.64 R234, [R1+0x33a0] ;  /* 0x0033a00001ea7983 */ /* 0x002f220000300a00 */
[C---:B------:R-:W-:Y:S01]  /*20cc0*/  IADD3 R0, R3.reuse, -0xbd, RZ ;  /* 0xffffff4303007810 */ /* 0x040fe20007ffe0ff */
[----:B------:R-:W-:Y:S01]  /*20cd0*/  IMAD.WIDE R6, R252, 0x4, R6 ;  /* 0x00000004fc067825 */ /* 0x000fe200078e0206 */
[C---:B------:R-:W-:Y:S01]  /*20ce0*/  IADD3 R2, R3.reuse, -0xc1, RZ ;  /* 0xffffff3f03027810 */ /* 0x040fe20007ffe0ff */
[----:B------:R-:W4:Y:S01]  /*20cf0*/  LDL.LU.64 R236, [R1+0x3398] ;  /* 0x0033980001ec7983 */ /* 0x000f220000300a00 */
[----:B------:R-:W-:Y:S01]  /*20d00*/  ISETP.GE.U32.AND P3, PT, R0, 0x7ffffec4, PT ;  /* 0x7ffffec40000780c */ /* 0x000fe20003f66070 */
[----:B------:R-:W-:Y:S01]  /*20d10*/  IMAD.WIDE R8, R252, 0x4, R8 ;  /* 0x00000004fc087825 */ /* 0x000fe200078e0208 */
[----:B------:R-:W-:-:S02]  /*20d20*/  IADD3 R0, R3, -0xc5, RZ ;  /* 0xffffff3b03007810 */ /* 0x000fc40007ffe0ff */
[----:B------:R-:W-:Y:S01]  /*20d30*/  ISETP.GE.U32.AND P2, PT, R2, 0x7ffffec0, PT ;  /* 0x7ffffec00200780c */ /* 0x000fe20003f46070 */
[----:B------:R-:W-:Y:S01]  /*20d40*/  IMAD.WIDE R10, R252, 0x4, R10 ;  /* 0x00000004fc0a7825 */ /* 0x000fe200078e020a */
[----:B------:R-:W-:-:S03]  /*20d50*/  IADD3 R2, R3, -0xc9, RZ ;  /* 0xffffff3703027810 */ /* 0x000fc60007ffe0ff */
[----:B------:R-:W-:-:S04]  /*20d60*/  IMAD.WIDE R12, R252, 0x4, R12 ;  /* 0x00000004fc0c7825 */ /* 0x000fc800078e020c */
[----:B--2---:R-:W-:-:S05]  /*20d70*/  IMAD.WIDE R238, R252, 0x4, R238 ;  /* 0x00000004fcee7825 */ /* 0x004fca00078e02ee */
[----:B------:R1:W-:Y:S04]  /*20d80*/  STL.64 [R1+0xb60], R238 ;  /* 0x000b60ee01007387 */ /* 0x0003e80000100a00 */
[----:B------:R1:W-:Y:S01]  /*20d90*/  LDGSTS.E [R5+0x55000], [R238.64], !P1 ;  /* 0x55000000ee057fae */ /* 0x0003e2000c921848 */
[----:B------:R-:W-:-:S05]  /*20da0*/  IMAD.WIDE R240, R252, 0x4, R240 ;  /* 0x00000004fcf07825 */ /* 0x000fca00078e02f0 */
[----:B------:R2:W-:Y:S04]  /*20db0*/  STL.64 [R1+0xb58], R240 ;  /* 0x000b58f001007387 */ /* 0x0005e80000100a00 */
[----:B-1----:R-:W4:Y:S04]  /*20dc0*/  LDL.LU.64 R238, [R1+0x3390] ;  /* 0x0033900001ee7983 */ /* 0x002f280000300a00 */
[----:B------:R2:W-:Y:S01]  /*20dd0*/  LDGSTS.E [R5+0x55100], [R240.64], !P1 ;  /* 0x55100000f0057fae */ /* 0x0005e2000c921848 */
[----:B------:R-:W-:-:S03]  /*20de0*/  ISETP.GE.U32.AND P1, PT, R0, 0x7ffffebc, PT ;  /* 0x7ffffebc0000780c */ /* 0x000fc60003f26070 */
[----:B--2---:R-:W2:Y:S01]  /*20df0*/  LDL.LU.64 R240, [R1+0x3388] ;  /* 0x0033880001f07983 */ /* 0x004ea20000300a00 */
[----:B------:R-:W-:-:S05]  /*20e00*/  IMAD.WIDE R242, R252, 0x4, R242 ;  /* 0x00000004fcf27825 */ /* 0x000fca00078e02f2 */
[----:B------:R1:W-:Y:S04]  /*20e10*/  STL.64 [R1+0xb50], R242 ;  /* 0x000b50f201007387 */ /* 0x0003e80000100a00 */
[----:B------:R1:W-:Y:S01]  /*20e20*/  LDGSTS.E [R5+0x55800], [R242.64], !P5 ;  /* 0x55800000f2057fae */ /* 0x0003e2000e921848 */
[----:B---3--:R-:W-:-:S04]  /*20e30*/  IMAD.WIDE R244, R252, 0x4, R244 ;  /* 0x00000004fcf47825 */ /* 0x008fc800078e02f4 */
[----:B------:R-:W-:Y:S01]  /*20e40*/  IMAD.WIDE R246, R252, 0x4, R246 ;  /* 0x00000004fcf67825 */ /* 0x000fe200078e02f6 */
[----:B------:R3:W-:Y:S04]  /*20e50*/  STL.64 [R1+0xb48], R244 ;  /* 0x000b48f401007387 */ /* 0x0007e80000100a00 */
[----:B-1----:R-:W2:Y:S04]  /*20e60*/  LDL.LU.64 R242, [R1+0x3380] ;  /* 0x0033800001f27983 */ /* 0x002ea80000300a00 */
[----:B------:R3:W-:Y:S04]  /*20e70*/  LDGSTS.E [R5+0x55900], [R244.64], !P5 ;  /* 0x55900000f4057fae */ /* 0x0007e8000e921848 */
[----:B------:R1:W-:Y:S04]  /*20e80*/  LDGSTS.E [R5+0x56000], [R246.64], !P4 ;  /* 0x56000000f6057fae */ /* 0x0003e8000e121848 */
[----:B------:R1:W-:Y:S04]  /*20e90*/  LDGSTS.E [R5+0x56100], [R6.64], !P4 ;  /* 0x5610000006057fae */ /* 0x0003e8000e121848 */
[----:B---3--:R-:W3:Y:S04]  /*20ea0*/  LDL.LU.64 R244, [R1+0x3378] ;  /* 0x0033780001f47983 */ /* 0x008ee80000300a00 */
[----:B------:R1:W-:Y:S04]  /*20eb0*/  STL.64 [R1+0xb40], R246 ;  /* 0x000b40f601007387 */ /* 0x0003e80000100a00 */
[----:B------:R1:W-:Y:S01]  /*20ec0*/  STL.64 [R1+0xb38], R6 ;  /* 0x000b380601007387 */ /* 0x0003e20000100a00 */
[----:B------:R-:W-:-:S03]  /*20ed0*/  IADD3 R0, R3, -0xcd, RZ ;  /* 0xffffff3303007810 */ /* 0x000fc60007ffe0ff */
[----:B------:R1:W-:Y:S04]  /*20ee0*/  LDGSTS.E [R5+0x56800], [R8.64], !P6 ;  /* 0x5680000008057fae */ /* 0x0003e8000f121848 */
[----:B-1----:R-:W2:Y:S01]  /*20ef0*/  LDL.LU.64 R246, [R1+0x3370] ;  /* 0x0033700001f67983 */ /* 0x002ea20000300a00 */
[----:B------:R-:W-:-:S03]  /*20f00*/  ISETP.GE.U32.AND P5, PT, R2, 0x7ffffeb8, PT ;  /* 0x7ffffeb80200780c */ /* 0x000fc60003fa6070 */
[----:B------:R1:W-:Y:S01]  /*20f10*/  STL.64 [R1+0xb30], R8 ;  /* 0x000b300801007387 */ /* 0x0003e20000100a00 */
[----:B------:R-:W-:-:S03]  /*20f20*/  IMAD.WIDE R6, R252, 0x4, R14 ;  /* 0x00000004fc067825 */ /* 0x000fc600078e020e */
[----:B------:R1:W-:Y:S04]  /*20f30*/  STL.64 [R1+0xb28], R10 ;  /* 0x000b280a01007387 */ /* 0x0003e80000100a00 */
[----:B------:R1:W-:Y:S01]  /*20f40*/  LDGSTS.E [R5+0x56900], [R10.64], !P6 ;  /* 0x569000000a057fae */ /* 0x0003e2000f121848 */
[----:B------:R-:W-:-:S03]  /*20f50*/  IADD3 R2, R3, -0xd1, RZ ;  /* 0xffffff2f03027810 */ /* 0x000fc60007ffe0ff */
[----:B------:R1:W-:Y:S02]  /*20f60*/  STL.64 [R1+0xb20], R12 ;  /* 0x000b200c01007387 */ /* 0x0003e40000100a00 */
[----:B-1----:R-:W-:Y:S02]  /*20f70*/  IMAD.WIDE R8, R252, 0x4, R20 ;  /* 0x00000004fc087825 */ /* 0x002fe400078e0214 */
[----:B------:R1:W-:Y:S01]  /*20f80*/  LDGSTS.E [R5+0x57000], [R12.64], !P0 ;  /* 0x570000000c057fae */ /* 0x0003e2000c121848 */
[----:B------:R-:W-:Y:S01]  /*20f90*/  ISETP.GE.U32.AND P4, PT, R0, 0x7ffffeb4, PT ;  /* 0x7ffffeb40000780c */ /* 0x000fe20003f86070 */
[----:B------:R-:W-:Y:S02]  /*20fa0*/  IMAD.WIDE R10, R252, 0x4, R18 ;  /* 0x00000004fc0a7825 */ /* 0x000fe400078e0212 */
[----:B------:R1:W-:Y:S01]  /*20fb0*/  STL.64 [R1+0xb18], R6 ;  /* 0x000b180601007387 */ /* 0x0003e20000100a00 */
[----:B------:R-:W-:-:S03]  /*20fc0*/  IADD3 R0, R3, -0xd5, RZ ;  /* 0xffffff2b03007810 */ /* 0x000fc60007ffe0ff */
[----:B------:R1:W-:Y:S02]  /*20fd0*/  LDGSTS.E [R5+0x57100], [R6.64], !P0 ;  /* 0x5710000006057fae */ /* 0x0003e4000c121848 */
[----:B-1----:R-:W-:Y:S01]  /*20fe0*/  IMAD.WIDE R12, R252, 0x4, R16 ;  /* 0x00000004fc0c7825 */ /* 0x002fe200078e0210 */
[----:B------:R-:W-:-:S04]  /*20ff0*/  ISETP.GE.U32.AND P6, PT, R2, 0x7ffffeb0, PT ;  /* 0x7ffffeb00200780c */ /* 0x000fc80003fc6070 */
[----:B------:R1:W-:Y:S01]  /*21000*/  STL.64 [R1+0xb10], R12 ;  /* 0x000b100c01007387 */ /* 0x0003e20000100a00 */
[----:B------:R-:W-:-:S03]  /*21010*/  IMAD.WIDE R6, R252, 0x4, R22 ;  /* 0x00000004fc067825 */ /* 0x000fc600078e0216 */
[----:B------:R1:W-:Y:S01]  /*21020*/  LDGSTS.E [R5+0x57800], [R12.64], !P3 ;  /* 0x578000000c057fae */ /* 0x0003e2000d921848 */
[----:B------:R-:W-:-:S03]  /*21030*/  IADD3 R2, R3, -0xd9, RZ ;  /* 0xffffff2703027810 */ /* 0x000fc60007ffe0ff */
[----:B------:R1:W-:Y:S04]  /*21040*/  STL.64 [R1+0xb08], R10 ;  /* 0x000b080a01007387 */ /* 0x0003e80000100a00 */
[----:B------:R1:W-:Y:S02]  /*21050*/  LDGSTS.E [R5+0x57900], [R10.64], !P3 ;  /* 0x579000000a057fae */ /* 0x0003e4000d921848 */
[----:B-1----:R-:W-:Y:S02]  /*21060*/  IMAD.WIDE R12, R252, 0x4, R24 ;  /* 0x00000004fc0c7825 */ /* 0x002fe400078e0218 */
[----:B------:R1:W-:Y:S01]  /*21070*/  STL.64 [R1+0xb00], R8 ;  /* 0x000b000801007387 */ /* 0x0003e20000100a00 */
[----:B------:R-:W-:-:S03]  /*21080*/  ISETP.GE.U32.AND P0, PT, R0, 0x7ffffeac, PT ;  /* 0x7ffffeac0000780c */ /* 0x000fc60003f06070 */
[----:B------:R1:W-:Y:S01]  /*21090*/  LDGSTS.E [R5+0x58000], [R8.64], !P2 ;  /* 0x5800000008057fae */ /* 0x0003e2000d121848 */
[----:B------:R-:W-:-:S03]  /*210a0*/  IMAD.WIDE R10, R252, 0x4, R26 ;  /* 0x00000004fc0a7825 */ /* 0x000fc600078e021a */
[----:B------:R1:W-:Y:S01]  /*210b0*/  STL.64 [R1+0xaf8], R6 ;  /* 0x000af80601007387 */ /* 0x0003e20000100a00 */
[----:B------:R-:W-:-:S03]  /*210c0*/  IADD3 R0, R3, -0xdd, RZ ;  /* 0xffffff2303007810 */ /* 0x000fc60007ffe0ff */
        /* <DEDUP_REMOVED lines=31> */
[----:B------:R-:W-:-:S03]  /*212c0*/  ISETP.GE.U32.AND P4, PT, R2, 0x7ffffe98, PT ;  /* 0x7ffffe980200780c */ /* 0x000fc60003f86070 */
[----:B------:R1:W-:Y:S02]  /*212d0*/  LDGSTS.E [R5+0x5a100], [R6.64], !P6 ;  /* 0x5a10000006057fae */ /* 0x0003e4000f121848 */
[C---:B-1----:R-:W-:Y:S02]  /*212e0*/  IMAD.WIDE R8, R252.reuse, 0x4, R44 ;  /* 0x00000004fc087825 */ /* 0x042fe400078e022c */
[----:B------:R1:W-:Y:S04]  /*212f0*/  STL.64 [R1+0xab0], R12 ;  /* 0x000ab00c01007387 */ /* 0x0003e80000100a00 */
[----:B------:R1:W-:Y:S01]  /*21300*/  LDGSTS.E [R5+0x5a800], [R12.64], !P0 ;  /* 0x5a8000000c057fae */ /* 0x0003e2000c121848 */
[----:B------:R-:W-:-:S03]  /*21310*/  IMAD.WIDE R6, R252, 0x4, R46 ;  /* 0x00000004fc067825 */ /* 0x000fc600078e022e */
[----:B------:R1:W-:Y:S01]  /*21320*/  STL.64 [R1+0xaa8], R10 ;  /* 0x000aa80a01007387 */ /* 0x0003e20000100a00 */
[----:B------:R-:W-:-:S03]  /*21330*/  IADD3 R0, R3, -0xed, RZ ;  /* 0xffffff1303007810 */ /* 0x000fc60007ffe0ff */
        /* <DEDUP_REMOVED lines=27> */
[----:B------:R4:W-:Y:S04]  /*214f0*/  STL.64 [R1+0xc98], R10 ;  /* 0x000c980a01007387 */ /* 0x0009e80000100a00 */
[----:B------:R4:W-:Y:S01]  /*21500*/  LDGSTS.E [R5+0x5c900], [R10.64], !P5 ;  /* 0x5c9000000a057fae */ /* 0x0009e2000e921848 */
[----:B-1----:R-:W-:-:S03]  /*21510*/  IMAD.WIDE R12, R252, 0x4, R64 ;  /* 0x00000004fc0c7825 */ /* 0x002fc600078e0240 */
[----:B------:R1:W-:Y:S01]  /*21520*/  STL.64 [R1+0xcb0], R8 ;  /* 0x000cb00801007387 */ /* 0x0003e20000100a00 */
[----:B------:R-:W-:-:S03]  /*21530*/  ISETP.GE.U32.AND P3, PT, R0, 0x7ffffe8c, PT ;  /* 0x7ffffe8c0000780c */ /* 0x000fc60003f66070 */
[----:B------:R1:W-:Y:S01]  /*21540*/  LDGSTS.E [R5+0x5d000], [R8.64], !P4 ;  /* 0x5d00000008057fae */ /* 0x0003e2000e121848 */
[----:B----4-:R-:W-:-:S03]  /*21550*/  IMAD.WIDE R10, R252, 0x4, R66 ;  /* 0x00000004fc0a7825 */ /* 0x010fc600078e0242 */
[----:B------:R4:W-:Y:S04]  /*21560*/  STL.64 [R1+0xcb8], R6 ;  /* 0x000cb80601007387 */ /* 0x0009e80000100a00 */
[----:B------:R4:W-:Y:S01]  /*21570*/  LDGSTS.E [R5+0x5d100], [R6.64], !P4 ;  /* 0x5d10000006057fae */ /* 0x0009e2000e121848 */
[----:B-1----:R-:W-:-:S03]  /*21580*/  IMAD.WIDE R8, R252, 0x4, R68 ;  /* 0x00000004fc087825 */ /* 0x002fc600078e0244 */
[----:B------:R1:W-:Y:S04]  /*21590*/  STL.64 [R1+0xcd0], R12 ;  /* 0x000cd00c01007387 */ /* 0x0003e80000100a00 */
[----:B------:R-:W-:Y:S01]  /*215a0*/  STL.64 [R1+0xcd8], R10 ;  /* 0x000cd80a01007387 */ /* 0x000fe20000100a00 */
[----:B----4-:R-:W-:-:S03]  /*215b0*/  IMAD.WIDE R6, R252, 0x4, R70 ;  /* 0x00000004fc067825 */ /* 0x010fc600078e0246 */
[----:B------:R-:W-:Y:S04]  /*215c0*/  STL.64 [R1+0xce0], R8 ;  /* 0x000ce00801007387 */ /* 0x000fe80000100a00 */
[----:B------:R1:W-:Y:S01]  /*215d0*/  LDGSTS.E [R5+0x5d800], [R12.64], !P6 ;  /* 0x5d8000000c057fae */ /* 0x0003e2000f121848 */
[----:B------:R-:W-:-:S03]  /*215e0*/  IMAD.WIDE R14, R252, 0x4, R72 ;  /* 0x00000004fc0e7825 */ /* 0x000fc600078e0248 */
[----:B------:R-:W4:Y:S04]  /*215f0*/  LDL.LU.64 R24, [R1+0x2f0] ;  /* 0x0002f00001187983 */ /* 0x000f280000300a00 */
[----:B------:R2:W-:Y:S04]  /*21600*/  LDGSTS.E [R5+0x5d900], [R10.64], !P6 ;  /* 0x5d9000000a057fae */ /* 0x0005e8000f121848 */
[----:B------:R3:W-:Y:S01]  /*21610*/  STL.64 [R1+0xce8], R6 ;  /* 0x000ce80601007387 */ /* 0x0007e20000100a00 */
[----:B-1----:R-:W-:-:S03]  /*21620*/  IMAD.WIDE R12, R252, 0x4, R76 ;  /* 0x00000004fc0c7825 */ /* 0x002fc600078e024c */
[----:B------:R-:W4:Y:S04]  /*21630*/  LDL.LU.64 R22, [R1+0x2e8] ;  /* 0x0002e80001167983 */ /* 0x000f280000300a00 */
[----:B------:R1:W-:Y:S04]  /*21640*/  LDGSTS.E [R5+0x5e000], [R8.64], !P0 ;  /* 0x5e00000008057fae */ /* 0x0003e8000c121848 */
[----:B------:R3:W-:Y:S04]  /*21650*/  LDGSTS.E [R5+0x5e100], [R6.64], !P0 ;  /* 0x5e10000006057fae */ /* 0x0007e8000c121848 */
[----:B------:R-:W4:Y:S04]  /*21660*/  LDL.LU.64 R20, [R1+0x2b0] ;  /* 0x0002b00001147983 */ /* 0x000f280000300a00 */
[----:B------:R-:W4:Y:S01]  /*21670*/  LDL.LU.64 R18, [R1+0x2a8] ;  /* 0x0002a80001127983 */ /* 0x000f220000300a00 */
[----:B---3--:R-:W-:-:S03]  /*21680*/  IMAD.WIDE R6, R252, 0x4, R74 ;  /* 0x00000004fc067825 */ /* 0x008fc600078e024a */
[----:B-1----:R-:W3:Y:S04]  /*21690*/  LDL.LU.64 R8, [R1+0x270] ;  /* 0x0002700001087983 */ /* 0x002ee80000300a00 */
[----:B------:R-:W-:Y:S04]  /*216a0*/  STL.64 [R1+0xcf0], R14 ;  /* 0x000cf00e01007387 */ /* 0x000fe80000100a00 */
[----:B------:R1:W-:Y:S04]  /*216b0*/  STL.64 [R1+0xcf8], R6 ;  /* 0x000cf80601007387 */ /* 0x0003e80000100a00 */
[----:B------:R1:W-:Y:S04]  /*216c0*/  LDGSTS.E [R5+0x5e800], [R14.64], !P3 ;  /* 0x5e8000000e057fae */ /* 0x0003e8000d921848 */
[----:B------:R1:W-:Y:S04]  /*216d0*/  LDGSTS.E [R5+0x5e900], [R6.64], !P3 ;  /* 0x5e90000006057fae */ /* 0x0003e8000d921848 */
[----:B------:R2:W-:Y:S04]  /*216e0*/  STL.64 [R1+0xd00], R12 ;  /* 0x000d000c01007387 */ /* 0x0005e80000100a00 */
[----:B-1----:R-:W3:Y:S01]  /*216f0*/  LDL.LU.64 R6, [R1+0x268] ;  /* 0x0002680001067983 */ /* 0x002ee20000300a00 */
[----:B------:R-:W-:-:S04]  /*21700*/  IADD3 R2, R3, -0xf9, RZ ;  /* 0xffffff0703027810 */ /* 0x000fc80007ffe0ff */
[----:B------:R-:W-:Y:S02]  /*21710*/  ISETP.GE.U32.AND P2, PT, R2, 0x7ffffe88, PT ;  /* 0x7ffffe880200780c */ /* 0x000fe40003f46070 */
[C---:B------:R-:W-:Y:S02]  /*21720*/  IADD3 R0, R3.reuse, -0xfd, RZ ;  /* 0xffffff0303007810 */ /* 0x040fe40007ffe0ff */
[----:B------:R-:W-:Y:S02]  /*21730*/  IADD3 R2, R3, -0x82, RZ ;  /* 0xffffff7e03027810 */ /* 0x000fe40007ffe0ff */
[----:B------:R-:W-:Y:S01]  /*21740*/  ISETP.GE.U32.AND P1, PT, R0, 0x7ffffe84, PT ;  /* 0x7ffffe840000780c */ /* 0x000fe20003f26070 */
[----:B--2---:R-:W-:Y:S01]  /*21750*/  IMAD.WIDE R10, R252, 0x4, R78 ;  /* 0x00000004fc0a7825 */ /* 0x004fe200078e024e */
[----:B------:R-:W-:-:S03]  /*21760*/  ISETP.GE.U32.AND P5, PT, R2, 0x7ffffeff, PT ;  /* 0x7ffffeff0200780c */ /* 0x000fc60003fa6070 */
[----:B------:R-:W-:Y:S02]  /*21770*/  IMAD.SHL.U32 R27, R4, 0x4, RZ ;  /* 0x00000004041b7824 */ /* 0x000fe400078e00ff */
[----:B------:R1:W-:Y:S04]  /*21780*/  LDGSTS.E [R5+0x5f000], [R12.64], !P2 ;  /* 0x5f0000000c057fae */ /* 0x0003e8000d121848 */
[----:B------:R2:W-:Y:S01]  /*21790*/  STL.64 [R1+0xd08], R10 ;  /* 0x000d080a01007387 */ /* 0x0005e20000100a00 */
[----:B------:R-:W-:-:S03]  /*217a0*/  LOP3.LUT R4, R27, 0x20, RZ, 0x3c, !PT ;  /* 0x000000201b047812 */ /* 0x000fc600078e3cff */
[----:B------:R2:W-:Y:S01]  /*217b0*/  LDGSTS.E [R5+0x5f100], [R10.64], !P2 ;  /* 0x5f1000000a057fae */ /* 0x0005e2000d121848 */
[----:B-1----:R-:W-:-:S03]  /*217c0*/  IMAD.WIDE R12, R252, 0x4, R80 ;  /* 0x00000004fc0c7825 */ /* 0x002fc600078e0250 */
[----:B------:R-:W3:Y:S04]  /*217d0*/  LDL.LU.64 R16, [R1+0x230] ;  /* 0x0002300001107983 */ /* 0x000ee80000300a00 */
[----:B------:R1:W-:Y:S01]  /*217e0*/  STL.64 [R1+0xd10], R12 ;  /* 0x000d100c01007387 */ /* 0x0003e20000100a00 */
[----:B--2---:R-:W-:-:S03]  /*217f0*/  IMAD.WIDE R10, R252, 0x4, R82 ;  /* 0x00000004fc0a7825 */ /* 0x004fc600078e0252 */
[----:B------:R-:W3:Y:S04]  /*21800*/  LDL.LU.64 R14, [R1+0x228] ;  /* 0x00022800010e7983 */ /* 0x000ee80000300a00 */
[----:B------:R1:W-:Y:S04]  /*21810*/  LDGSTS.E [R5+0x5f800], [R12.64], !P1 ;  /* 0x5f8000000c057fae */ /* 0x0003e8000c921848 */
[----:B------:R-:W-:Y:S04]  /*21820*/  STL.64 [R1+0xd18], R10 ;  /* 0x000d180a01007387 */ /* 0x000fe80000100a00 */
[----:B------:R1:W-:Y:S01]  /*21830*/  LDGSTS.E [R5+0x5f900], [R10.64], !P1 ;  /* 0x5f9000000a057fae */ /* 0x0003e2000c921848 */
[----:B----4-:R-:W-:-:S05]  /*21840*/  IMAD.WIDE R24, R252, 0x4, R24 ;  /* 0x00000004fc187825 */ /* 0x010fca00078e0218 */
[----:B------:R4:W-:Y:S04]  /*21850*/  STL.64 [R1+0xaa0], R24 ;  /* 0x000aa01801007387 */ /* 0x0009e80000100a00 */
[----:B------:R4:W-:Y:S01]  /*21860*/  LDGSTS.E [R4+0x50200], [R24.64], !P5 ;  /* 0x5020000018047fae */ /* 0x0009e2000e921848 */
[----:B------:R-:W-:-:S03]  /*21870*/  IMAD.WIDE R22, R252, 0x4, R22 ;  /* 0x00000004fc167825 */ /* 0x000fc600078e0216 */
[----:B-1----:R-:W2:Y:S04]  /*21880*/  LDL.LU.64 R12, [R1+0x1f0] ;  /* 0x0001f000010c7983 */ /* 0x002ea80000300a00 */
[----:B------:R1:W-:Y:S04]  /*21890*/  STL.64 [R1+0xa98], R22 ;  /* 0x000a981601007387 */ /* 0x0003e80000100a00 */
[----:B------:R1:W-:Y:S01]  /*218a0*/  LDGSTS.E [R4+0x50300], [R22.64], !P5 ;  /* 0x5030000016047fae */ /* 0x0003e2000e921848 */
[----:B----4-:R-:W-:-:S03]  /*218b0*/  IMAD.WIDE R24, R252, 0x4, R20 ;  /* 0x00000004fc187825 */ /* 0x010fc600078e0214 */
[----:B------:R-:W4:Y:S04]  /*218c0*/  LDL.LU.64 R10, [R1+0x1e8] ;  /* 0x0001e800010a7983 */ /* 0x000f280000300a00 */
[----:B------:R3:W-:Y:S01]  /*218d0*/  STL.64 [R1+0xa90], R24 ;  /* 0x000a901801007387 */ /* 0x0007e20000100a00 */
[----:B-1----:R-:W-:-:S04]  /*218e0*/  IMAD.WIDE R22, R252, 0x4, R18 ;  /* 0x00000004fc167825 */ /* 0x002fc800078e0212 */
[C---:B---3--:R-:W-:Y:S02]  /*218f0*/  IMAD.WIDE R20, R252.reuse, 0x4, R8 ;  /* 0x00000004fc147825 */ /* 0x048fe400078e0208 */
[----:B------:R-:W2:Y:S04]  /*21900*/  LDL.LU.64 R8, [R1+0x1b0] ;  /* 0x0001b00001087983 */ /* 0x000ea80000300a00 */
[----:B------:R1:W-:Y:S01]  /*21910*/  STL.64 [R1+0xa88], R22 ;  /* 0x000a881601007387 */ /* 0x0003e20000100a00 */
[----:B------:R-:W-:-:S03]  /*21920*/  IMAD.WIDE R18, R252, 0x4, R6 ;  /* 0x00000004fc127825 */ /* 0x000fc600078e0206 */
[----:B------:R-:W2:Y:S04]  /*21930*/  LDL.LU.64 R6, [R1+0x1a8] ;  /* 0x0001a80001067983 */ /* 0x000ea80000300a00 */
[----:B------:R1:W-:Y:S04]  /*21940*/  STL.64 [R1+0xa80], R20 ;  /* 0x000a801401007387 */ /* 0x0003e80000100a00 */
[----:B------:R1:W-:Y:S04]  /*21950*/  STL.64 [R1+0xa78], R18 ;  /* 0x000a781201007387 */ /* 0x0003e80000100a00 */
[----:B------:R-:W2:Y:S04]  /*21960*/  LDL.LU.64 R30, [R1+0x170] ;  /* 0x00017000011e7983 */ /* 0x000ea80000300a00 */
[----:B------:R-:W2:Y:S01]  /*21970*/  LDL.LU.64 R28, [R1+0x168] ;  /* 0x00016800011c7983 */ /* 0x000ea20000300a00 */
[----:B------:R-:W-:-:S02]  /*21980*/  IADD3 R0, R3, -0x86, RZ ;  /* 0xffffff7a03007810 */ /* 0x000fc40007ffe0ff */
[C---:B------:R-:W-:Y:S02]  /*21990*/  IADD3 R2, R3.reuse, -0x8a, RZ ;  /* 0xffffff7603027810 */ /* 0x040fe40007ffe0ff */
[----:B------:R-:W-:Y:S02]  /*219a0*/  ISETP.GE.U32.AND P4, PT, R0, 0x7ffffefb, PT ;  /* 0x7ffffefb0000780c */ /* 0x000fe40003f86070 */
[C---:B------:R-:W-:Y:S02]  /*219b0*/  IADD3 R0, R3.reuse, -0x8e, RZ ;  /* 0xffffff7203007810 */ /* 0x040fe40007ffe0ff */
[----:B------:R-:W-:Y:S02]  /*219c0*/  ISETP.GE.U32.AND P6, PT, R2, 0x7ffffef7, PT ;  /* 0x7ffffef70200780c */ /* 0x000fe40003fc6070 */
[----:B------:R-:W-:Y:S02]  /*219d0*/  IADD3 R2, R3, -0x92, RZ ;  /* 0xffffff6e03027810 */ /* 0x000fe40007ffe0ff */
[----:B------:R-:W-:Y:S01]  /*219e0*/  ISETP.GE.U32.AND P0, PT, R0, 0x7ffffef3, PT ;  /* 0x7ffffef30000780c */ /* 0x000fe20003f06070 */
[----:B------:R-:W-:Y:S01]  /*219f0*/  IMAD.WIDE R16, R252, 0x4, R16 ;  /* 0x00000004fc107825 */ /* 0x000fe200078e0210 */
[----:B------:R-:W-:-:S02]  /*21a00*/  ISETP.GE.U32.AND P3, PT, R2, 0x7ffffeef, PT ;  /* 0x7ffffeef0200780c */ /* 0x000fc40003f66070 */
[----:B------:R-:W-:Y:S01]  /*21a10*/  IADD3 R0, R3, -0x96, RZ ;  /* 0xffffff6a03007810 */ /* 0x000fe20007ffe0ff */
[----:B------:R1:W-:Y:S01]  /*21a20*/  LDGSTS.E [R4+0x50a00], [R24.64], !P4 ;  /* 0x50a0000018047fae */ /* 0x0003e2000e121848 */
[----:B------:R-:W-:-:S03]  /*21a30*/  IMAD.WIDE R14, R252, 0x4, R14 ;  /* 0x00000004fc0e7825 */ /* 0x000fc600078e020e */
[----:B------:R1:W-:Y:S01]  /*21a40*/  LDGSTS.E [R4+0x50b00], [R22.64], !P4 ;  /* 0x50b0000016047fae */ /* 0x0003e2000e121848 */
[----:B------:R-:W-:-:S03]  /*21a50*/  ISETP.GE.U32.AND P2, PT, R0, 0x7ffffeeb, PT ;  /* 0x7ffffeeb0000780c */ /* 0x000fc60003f46070 */
[----:B------:R1:W-:Y:S04]  /*21a60*/  LDGSTS.E [R4+0x51200], [R20.64], !P6 ;  /* 0x5120000014047fae */ /* 0x0003e8000f121848 */
[----:B-1----:R-:W2:Y:S04]  /*21a70*/  LDL.LU.64 R24, [R1+0x130] ;  /* 0x0001300001187983 */ /* 0x002ea80000300a00 */
[----:B------:R-:W2:Y:S04]  /*21a80*/  LDL.LU.64 R22, [R1+0x128] ;  /* 0x0001280001167983 */ /* 0x000ea80000300a00 */
[----:B------:R1:W-:Y:S04]  /*21a90*/  STL.64 [R1+0xa70], R16 ;  /* 0x000a701001007387 */ /* 0x0003e80000100a00 */
[----:B------:R1:W-:Y:S04]  /*21aa0*/  STL.64 [R1+0xa68], R14 ;  /* 0x000a680e01007387 */ /* 0x0003e80000100a00 */
[----:B------:R1:W-:Y:S04]  /*21ab0*/  LDGSTS.E [R4+0x51300], [R18.64], !P6 ;  /* 0x5130000012047fae */ /* 0x0003e8000f121848 */
[----:B------:R-:W2:Y:S04]  /*21ac0*/  LDL.LU.64 R20, [R1+0xf0] ;  /* 0x0000f00001147983 */ /* 0x000ea80000300a00 */
[----:B------:R2:W-:Y:S04]  /*21ad0*/  LDGSTS.E [R4+0x51a00], [R16.64], !P0 ;  /* 0x51a0000010047fae */ /* 0x0005e8000c121848 */
[----:B-1----:R-:W2:Y:S04]  /*21ae0*/  LDL.LU.64 R18, [R1+0xe8] ;  /* 0x0000e80001127983 */ /* 0x002ea80000300a00 */
[----:B------:R1:W-:Y:S01]  /*21af0*/  LDGSTS.E [R4+0x51b00], [R14.64], !P0 ;  /* 0x51b000000e047fae */ /* 0x0003e2000c121848 */
[----:B--2---:R-:W-:-:S05]  /*21b00*/  IMAD.WIDE R12, R252, 0x4, R12 ;  /* 0x00000004fc0c7825 */ /* 0x004fca00078e020c */
[----:B------:R2:W-:Y:S04]  /*21b10*/  STL.64 [R1+0xa60], R12 ;  /* 0x000a600c01007387 */ /* 0x0005e80000100a00 */
[----:B------:R2:W-:Y:S01]  /*21b20*/  LDGSTS.E [R4+0x52200], [R12.64], !P3 ;  /* 0x522000000c047fae */ /* 0x0005e2000d921848 */
[----:B----4-:R-:W-:-:S05]  /*21b30*/  IMAD.WIDE R10, R252, 0x4, R10 ;  /* 0x00000004fc0a7825 */ /* 0x010fca00078e020a */
[----:B------:R4:W-:Y:S04]  /*21b40*/  STL.64 [R1+0xa58], R10 ;  /* 0x000a580a01007387 */ /* 0x0009e80000100a00 */
[----:B------:R-:W3:Y:S04]  /*21b50*/  LDL.LU.64 R16, [R1+0xb0] ;  /* 0x0000b00001107983 */ /* 0x000ee80000300a00 */
[----:B-1----:R-:W3:Y:S01]  /*21b60*/  LDL.LU.64 R14, [R1+0xa8] ;  /* 0x0000a800010e7983 */ /* 0x002ee20000300a00 */
[----:B--2---:R-:W-:-:S03]  /*21b70*/  IMAD.WIDE R8, R252, 0x4, R8 ;  /* 0x00000004fc087825 */ /* 0x004fc600078e0208 */
[----:B------:R4:W-:Y:S04]  /*21b80*/  LDGSTS.E [R4+0x52300], [R10.64], !P3 ;  /* 0x523000000a047fae */ /* 0x0009e8000d921848 */
[----:B------:R-:W2:Y:S04]  /*21b90*/  LDL.LU.64 R12, [R1+0x70] ;  /* 0x00007000010c7983 */ /* 0x000ea80000300a00 */
[----:B------:R1:W-:Y:S04]  /*21ba0*/  LDGSTS.E [R4+0x52a00], [R8.64], !P2 ;  /* 0x52a0000008047fae */ /* 0x0003e8000d121848 */
[----:B----4-:R-:W4:Y:S04]  /*21bb0*/  LDL.LU.64 R10, [R1+0x68] ;  /* 0x00006800010a7983 */ /* 0x010f280000300a00 */
[----:B------:R1:W-:Y:S01]  /*21bc0*/  STL.64 [R1+0xa50], R8 ;  /* 0x000a500801007387 */ /* 0x0003e20000100a00 */
[----:B------:R-:W-:-:S05]  /*21bd0*/  IMAD.WIDE R6, R252, 0x4, R6 ;  /* 0x00000004fc067825 */ /* 0x000fca00078e0206 */
[----:B------:R1:W-:Y:S04]  /*21be0*/  STL.64 [R1+0xa48], R6 ;  /* 0x000a480601007387 */ /* 0x0003e80000100a00 */
[----:B------:R1:W-:Y:S01]  /*21bf0*/  LDGSTS.E [R4+0x52b00], [R6.64], !P2 ;  /* 0x52b0000006047fae */ /* 0x0003e2000d121848 */
[----:B------:R-:W-:-:S04]  /*21c00*/  IMAD.WIDE R30, R252, 0x4, R30 ;  /* 0x00000004fc1e7825 */ /* 0x000fc800078e021e */
[----:B------:R-:W-:Y:S01]  /*21c10*/  IMAD.WIDE R28, R252, 0x4, R28 ;  /* 0x00000004fc1c7825 */ /* 0x000fe200078e021c */
[----:B------:R-:W-:Y:S04]  /*21c20*/  STL.64 [R1+0xa40], R30 ;  /* 0x000a401e01007387 */ /* 0x000fe80000100a00 */
[----:B-1----:R-:W4:Y:S04]  /*21c30*/  LDL.LU.64 R8, [R1+0x30] ;  /* 0x0000300001087983 */ /* 0x002f280000300a00 */
[----:B------:R-:W-:Y:S04]  /*21c40*/  STL.64 [R1+0xa38], R28 ;  /* 0x000a381c01007387 */ /* 0x000fe80000100a00 */
[----:B------:R-:W4:Y:S01]  /*21c50*/  LDL.LU.64 R6, [R1+0x28] ;  /* 0x0000280001067983 */ /* 0x000f220000300a00 */
[----:B------:R-:W-:-:S02]  /*21c60*/  IADD3 R2, R3, -0x9a, RZ ;  /* 0xffffff6603027810 */ /* 0x000fc40007ffe0ff */
[C---:B------:R-:W-:Y:S02]  /*21c70*/  IADD3 R0, R3.reuse, -0x9e, RZ ;  /* 0xffffff6203007810 */ /* 0x040fe40007ffe0ff */
[----:B------:R-:W-:Y:S02]  /*21c80*/  ISETP.GE.U32.AND P1, PT, R2, 0x7ffffee7, PT ;  /* 0x7ffffee70200780c */ /* 0x000fe40003f26070 */
[C---:B------:R-:W-:Y:S02]  /*21c90*/  IADD3 R2, R3.reuse, -0xa2, RZ ;  /* 0xffffff5e03027810 */ /* 0x040fe40007ffe0ff */
[----:B------:R-:W-:Y:S02]  /*21ca0*/  ISETP.GE.U32.AND P5, PT, R0, 0x7ffffee3, PT ;  /* 0x7ffffee30000780c */ /* 0x000fe40003fa6070 */
[----:B------:R-:W-:Y:S02]  /*21cb0*/  IADD3 R0, R3, -0xa6, RZ ;  /* 0xffffff5a03007810 */ /* 0x000fe40007ffe0ff */
[----:B------:R-:W-:-:S02]  /*21cc0*/  ISETP.GE.U32.AND P4, PT, R2, 0x7ffffedf, PT ;  /* 0x7ffffedf0200780c */ /* 0x000fc40003f86070 */
[C---:B------:R-:W-:Y:S02]  /*21cd0*/  IADD3 R2, R3.reuse, -0xaa, RZ ;  /* 0xffffff5603027810 */ /* 0x040fe40007ffe0ff */
[----:B------:R-:W-:Y:S01]  /*21ce0*/  ISETP.GE.U32.AND P6, PT, R0, 0x7ffffedb, PT ;  /* 0x7ffffedb0000780c */ /* 0x000fe20003fc6070 */
[----:B------:R-:W-:Y:S01]  /*21cf0*/  IMAD.WIDE R24, R252, 0x4, R24 ;  /* 0x00000004fc187825 */ /* 0x000fe200078e0218 */
[----:B------:R-:W-:Y:S01]  /*21d00*/  ISETP.GE.U32.AND P0, PT, R2, 0x7ffffed7, PT ;  /* 0x7ffffed70200780c */ /* 0x000fe20003f06070 */
[----:B------:R1:W-:Y:S01]  /*21d10*/  LDGSTS.E [R4+0x53200], [R30.64], !P1 ;  /* 0x532000001e047fae */ /* 0x0003e2000c921848 */
[C---:B------:R-:W-:Y:S01]  /*21d20*/  IADD3 R0, R3.reuse, -0xae, RZ ;  /* 0xffffff5203007810 */ /* 0x040fe20007ffe0ff */
[----:B------:R-:W-:Y:S01]  /*21d30*/  IMAD.WIDE R22, R252, 0x4, R22 ;  /* 0x00000004fc167825 */ /* 0x000fe200078e0216 */
[----:B------:R-:W-:Y:S01]  /*21d40*/  IADD3 R2, R3, -0xb2, RZ ;  /* 0xffffff4e03027810 */ /* 0x000fe20007ffe0ff */
[----:B------:R1:W-:Y:S01]  /*21d50*/  LDGSTS.E [R4+0x53300], [R28.64], !P1 ;  /* 0x533000001c047fae */ /* 0x0003e2000c921848 */
[----:B------:R-:W-:-:S02]  /*21d60*/  ISETP.GE.U32.AND P3, PT, R0, 0x7ffffed3, PT ;  /* 0x7ffffed30000780c */ /* 0x000fc40003f66070 */
[----:B------:R-:W-:Y:S01]  /*21d70*/  IADD3 R0, R3, -0xb6, RZ ;  /* 0xffffff4a03007810 */ /* 0x000fe20007ffe0ff */
[----:B------:R-:W-:Y:S01]  /*21d80*/  STL.64 [R1+0xa30], R24 ;  /* 0x000a301801007387 */ /* 0x000fe20000100a00 */
[----:B------:R-:W-:-:S03]  /*21d90*/  ISETP.GE.U32.AND P2, PT, R2, 0x7ffffecf, PT ;  /* 0x7ffffecf0200780c */ /* 0x000fc60003f46070 */
[----:B------:R1:W-:Y:S01]  /*21da0*/  LDGSTS.E [R4+0x53a00], [R24.64], !P5 ;  /* 0x53a0000018047fae */ /* 0x0003e2000e921848 */
[----:B------:R-:W-:-:S03]  /*21db0*/  IMAD.WIDE R20, R252, 0x4, R20 ;  /* 0x00000004fc147825 */ /* 0x000fc600078e0214 */
[----:B------:R-:W-:Y:S01]  /*21dc0*/  STL.64 [R1+0xa28], R22 ;  /* 0x000a281601007387 */ /* 0x000fe20000100a00 */
[----:B------:R-:W-:-:S03]  /*21dd0*/  IADD3 R2, R3, -0xba, RZ ;  /* 0xffffff4603027810 */ /* 0x000fc60007ffe0ff */
[----:B------:R1:W-:Y:S01]  /*21de0*/  LDGSTS.E [R4+0x53b00], [R22.64], !P5 ;  /* 0x53b0000016047fae */ /* 0x0003e2000e921848 */
[----:B------:R-:W-:-:S03]  /*21df0*/  IMAD.WIDE R18, R252, 0x4, R18 ;  /* 0x00000004fc127825 */ /* 0x000fc600078e0212 */
[----:B------:R-:W-:Y:S01]  /*21e00*/  STL.64 [R1+0xa08], R20 ;  /* 0x000a081401007387 */ /* 0x000fe20000100a00 */
[----:B------:R-:W-:-:S03]  /*21e10*/  ISETP.GE.U32.AND P1, PT, R0, 0x7ffffecb, PT ;  /* 0x7ffffecb0000780c */ /* 0x000fc60003f26070 */
[----:B------:R1:W-:Y:S04]  /*21e20*/  LDGSTS.E [R4+0x54200], [R20.64], !P4 ;  /* 0x5420000014047fae */ /* 0x0003e8000e121848 */
[----:B------:R-:W-:Y:S04]  /*21e30*/  STL.64 [R1+0xa00], R18 ;  /* 0x000a001201007387 */ /* 0x000fe80000100a00 */
[----:B------:R1:W-:Y:S01]  /*21e40*/  LDGSTS.E [R4+0x54300], [R18.64], !P4 ;  /* 0x5430000012047fae */ /* 0x0003e2000e121848 */
[----:B------:R-:W-:Y:S02]  /*21e50*/  IADD3 R0, R3, -0xbe, RZ ;  /* 0xffffff4203007810 */ /* 0x000fe40007ffe0ff */
[----:B------:R-:W-:-:S02]  /*21e60*/  ISETP.GE.U32.AND P5, PT, R2, 0x7ffffec7, PT ;  /* 0x7ffffec70200780c */ /* 0x000fc40003fa6070 */
[C---:B------:R-:W-:Y:S02]  /*21e70*/  IADD3 R2, R3.reuse, -0xc2, RZ ;  /* 0xffffff3e03027810 */ /* 0x040fe40007ffe0ff */
[----:B------:R-:W-:Y:S02]  /*21e80*/  ISETP.GE.U32.AND P4, PT, R0, 0x7ffffec3, PT ;  /* 0x7ffffec30000780c */ /* 0x000fe40003f86070 */
[----:B------:R-:W-:Y:S01]  /*21e90*/  IADD3 R0, R3, -0xc6, RZ ;  /* 0xffffff3a03007810 */ /* 0x000fe20007ffe0ff */
[----:B---3--:R-:W-:-:S04]  /*21ea0*/  IMAD.WIDE R16, R252, 0x4, R16 ;  /* 0x00000004fc107825 */ /* 0x008fc800078e0210 */
[C---:B------:R-:W-:Y:S01]  /*21eb0*/  IMAD.WIDE R14, R252.reuse, 0x4, R14 ;  /* 0x00000004fc0e7825 */ /* 0x040fe200078e020e */
[----:B------:R-:W-:Y:S04]  /*21ec0*/  STL.64 [R1+0x9f8], R16 ;  /* 0x0009f81001007387 */ /* 0x000fe80000100a00 */
[----:B------:R2:W-:Y:S02]  /*21ed0*/  LDGSTS.E [R4+0x54a00], [R16.64], !P6 ;  /* 0x54a0000010047fae */ /* 0x0005e4000f121848 */
[C---:B--2---:R-:W-:Y:S02]  /*21ee0*/  IMAD.WIDE R12, R252.reuse, 0x4, R12 ;  /* 0x00000004fc0c7825 */ /* 0x044fe400078e020c */
[----:B------:R-:W-:Y:S04]  /*21ef0*/  STL.64 [R1+0x9f0], R14 ;  /* 0x0009f00e01007387 */ /* 0x000fe80000100a00 */
[----:B------:R2:W-:Y:S01]  /*21f00*/  LDGSTS.E [R4+0x54b00], [R14.64], !P6 ;  /* 0x54b000000e047fae */ /* 0x0005e2000f121848 */
[----:B----4-:R-:W-:-:S03]  /*21f10*/  IMAD.WIDE R10, R252, 0x4, R10 ;  /* 0x00000004fc0a7825 */ /* 0x010fc600078e020a */
[----:B------:R4:W-:Y:S04]  /*21f20*/  STL.64 [R1+0x9e8], R12 ;  /* 0x0009e80c01007387 */ /* 0x0009e80000100a00 */
[----:B------:R4:W-:Y:S04]  /*21f30*/  LDGSTS.E [R4+0x55200], [R12.64], !P0 ;  /* 0x552000000c047fae */ /* 0x0009e8000c121848 */
[----:B------:R1:W-:Y:S04]  /*21f40*/  STL.64 [R1+0x9e0], R10 ;  /* 0x0009e00a01007387 */ /* 0x0003e80000100a00 */
[----:B------:R1:W-:Y:S01]  /*21f50*/  LDGSTS.E [R4+0x55300], [R10.64], !P0 ;  /* 0x553000000a047fae */ /* 0x0003e2000c121848 */
[----:B------:R-:W-:-:S02]  /*21f60*/  ISETP.GE.U32.AND P6, PT, R2, 0x7ffffebf, PT ;  /* 0x7ffffebf0200780c */ /* 0x000fc40003fc6070 */
[----:B------:R-:W-:Y:S02]  /*21f70*/  IADD3 R2, R3, -0xca, RZ ;  /* 0xffffff3603027810 */ /* 0x000fe40007ffe0ff */
[----:B------:R-:W-:Y:S01]  /*21f80*/  ISETP.GE.U32.AND P0, PT, R0, 0x7ffffebb, PT ;  /* 0x7ffffebb0000780c */ /* 0x000fe20003f06070 */
[----:B----4-:R-:W-:-:S04]  /*21f90*/  IMAD.WIDE R12, R252, 0x4, R8 ;  /* 0x00000004fc0c7825 */ /* 0x010fc800078e0208 */
[----:B------:R-:W-:-:S04]  /*21fa0*/  IMAD.WIDE R8, R252, 0x4, R84 ;  /* 0x00000004fc087825 */ /* 0x000fc800078e0254 */
[C---:B-1----:R-:W-:Y:S01]  /*21fb0*/  IMAD.WIDE R10, R252.reuse, 0x4, R6 ;  /* 0x00000004fc0a7825 */ /* 0x042fe200078e0206 */
[----:B------:R1:W-:Y:S03]  /*21fc0*/  STL.64 [R1+0x9d8], R12 ;  /* 0x0009d80c01007387 */ /* 0x0003e60000100a00 */
[C---:B------:R-:W-:Y:S01]  /*21fd0*/  IMAD.WIDE R6, R252.reuse, 0x4, R86 ;  /* 0x00000004fc067825 */ /* 0x040fe200078e0256 */
[----:B------:R1:W-:Y:S04]  /*21fe0*/  LDGSTS.E [R4+0x55a00], [R12.64], !P3 ;  /* 0x55a000000c047fae */ /* 0x0003e8000d921848 */
[----:B------:R4:W-:Y:S04]  /*21ff0*/  STL.64 [R1+0x9d0], R10 ;  /* 0x0009d00a01007387 */ /* 0x0009e80000100a00 */
[----:B------:R4:W-:Y:S01]  /*22000*/  LDGSTS.E [R4+0x55b00], [R10.64], !P3 ;  /* 0x55b000000a047fae */ /* 0x0009e2000d921848 */
[----:B-1----:R-:W-:-:S03]  /*22010*/  IMAD.WIDE R12, R252, 0x4, R88 ;  /* 0x00000004fc0c7825 */ /* 0x002fc600078e0258 */
[----:B------:R1:W-:Y:S04]  /*22020*/  STL.64 [R1+0x9c8], R8 ;  /* 0x0009c80801007387 */ /* 0x0003e80000100a00 */
[----:B------:R1:W-:Y:S01]  /*22030*/  LDGSTS.E [R4+0x56200], [R8.64], !P2 ;  /* 0x5620000008047fae */ /* 0x0003e2000d121848 */
[----:B----4-:R-:W-:-:S03]  /*22040*/  IMAD.WIDE R10, R252, 0x4, R90 ;  /* 0x00000004fc0a7825 */ /* 0x010fc600078e025a */
[----:B------:R4:W-:Y:S04]  /*22050*/  STL.64 [R1+0x9c0], R6 ;  /* 0x0009c00601007387 */ /* 0x0009e80000100a00 */
[----:B------:R4:W-:Y:S01]  /*22060*/  LDGSTS.E [R4+0x56300], [R6.64], !P2 ;  /* 0x5630000006047fae */ /* 0x0009e2000d121848 */
[----:B-1----:R-:W-:-:S03]  /*22070*/  IMAD.WIDE R8, R252, 0x4, R92 ;  /* 0x00000004fc087825 */ /* 0x002fc600078e025c */
[----:B------:R1:W-:Y:S01]  /*22080*/  STL.64 [R1+0x9b8], R12 ;  /* 0x0009b80c01007387 */ /* 0x0003e20000100a00 */
[----:B------:R-:W-:Y:S02]  /*22090*/  IADD3 R0, R3, -0xce, RZ ;  /* 0xffffff3203007810 */ /* 0x000fe40007ffe0ff */
[----:B------:R-:W-:Y:S01]  /*220a0*/  ISETP.GE.U32.AND P3, PT, R2, 0x7ffffeb7, PT ;  /* 0x7ffffeb70200780c */ /* 0x000fe20003f66070 */
[----:B------:R1:W-:Y:S01]  /*220b0*/  LDGSTS.E [R4+0x56a00], [R12.64], !P1 ;  /* 0x56a000000c047fae */ /* 0x0003e2000c921848 */
[----:B----4-:R-:W-:-:S03]  /*220c0*/  IMAD.WIDE R6, R252, 0x4, R94 ;  /* 0x00000004fc067825 */ /* 0x010fc600078e025e */
[----:B------:R4:W-:Y:S01]  /*220d0*/  STL.64 [R1+0x9b0], R10 ;  /* 0x0009b00a01007387 */ /* 0x0009e20000100a00 */
[----:B------:R-:W-:-:S03]  /*220e0*/  IADD3 R2, R3, -0xd2, RZ ;  /* 0xffffff2e03027810 */ /* 0x000fc60007ffe0ff */
        /* <DEDUP_REMOVED lines=81> */
[----:B------:R-:W-:-:S03]  /*22600*/  IADD3 R0, R3, -0xf6, RZ ;  /* 0xffffff0a03007810 */ /* 0x000fc60007ffe0ff */
        /* <DEDUP_REMOVED lines=18> */
[----:B------:R-:W3:Y:S04]  /*22730*/  LDL.LU.64 R24, [R1+0x2e0] ;  /* 0x0002e00001187983 */ /* 0x000ee80000300a00 */
[----:B------:R-:W3:Y:S01]  /*22740*/  LDL.LU.64 R22, [R1+0x2d8] ;  /* 0x0002d80001167983 */ /* 0x000ee20000300a00 */
[----:B----4-:R-:W-:-:S03]  /*22750*/  IMAD.WIDE R6, R252, 0x4, R150 ;  /* 0x00000004fc067825 */ /* 0x010fc600078e0296 */
[----:B------:R-:W-:Y:S04]  /*22760*/  STL.64 [R1+0xc40], R12 ;  /* 0x000c400c01007387 */ /* 0x000fe80000100a00 */
[----:B------:R1:W-:Y:S04]  /*22770*/  LDGSTS.E [R4+0x5da00], [R12.64], !P1 ;  /* 0x5da000000c047fae */ /* 0x0003e8000c921848 */
[----:B------:R-:W-:Y:S04]  /*22780*/  STL.64 [R1+0xc48], R10 ;  /* 0x000c480a01007387 */ /* 0x000fe80000100a00 */
[----:B------:R4:W-:Y:S01]  /*22790*/  LDGSTS.E [R4+0x5db00], [R10.64], !P1 ;  /* 0x5db000000a047fae */ /* 0x0009e2000c921848 */
[----:B--2---:R-:W-:-:S03]  /*227a0*/  IMAD.WIDE R14, R252, 0x4, R154 ;  /* 0x00000004fc0e7825 */ /* 0x004fc600078e029a */
[----:B------:R-:W-:Y:S04]  /*227b0*/  STL.64 [R1+0xc60], R8 ;  /* 0x000c600801007387 */ /* 0x000fe80000100a00 */
[----:B------:R2:W-:Y:S04]  /*227c0*/  LDGSTS.E [R4+0x5e200], [R8.64], !P5 ;  /* 0x5e20000008047fae */ /* 0x0005e8000e921848 */
[----:B------:R1:W-:Y:S04]  /*227d0*/  STL.64 [R1+0xc68], R6 ;  /* 0x000c680601007387 */ /* 0x0003e80000100a00 */
[----:B------:R1:W-:Y:S04]  /*227e0*/  LDGSTS.E [R4+0x5e300], [R6.64], !P5 ;  /* 0x5e30000006047fae */ /* 0x0003e8000e921848 */
[----:B------:R-:W3:Y:S04]  /*227f0*/  LDL.LU.64 R20, [R1+0x2a0] ;  /* 0x0002a00001147983 */ /* 0x000ee80000300a00 */
[----:B------:R-:W3:Y:S01]  /*22800*/  LDL.LU.64 R18, [R1+0x298] ;  /* 0x0002980001127983 */ /* 0x000ee20000300a00 */
[----:B-1----:R-:W-:-:S03]  /*22810*/  IMAD.WIDE R6, R252, 0x4, R152 ;  /* 0x00000004fc067825 */ /* 0x002fc600078e0298 */
[----:B--2---:R-:W2:Y:S04]  /*22820*/  LDL.LU.64 R8, [R1+0x260] ;  /* 0x0002600001087983 */ /* 0x004ea80000300a00 */
[----:B------:R1:W-:Y:S04]  /*22830*/  STL.64 [R1+0xc80], R6 ;  /* 0x000c800601007387 */ /* 0x0003e80000100a00 */
[----:B------:R-:W-:Y:S04]  /*22840*/  STL.64 [R1+0xc88], R14 ;  /* 0x000c880e01007387 */ /* 0x000fe80000100a00 */
[----:B------:R1:W-:Y:S01]  /*22850*/  LDGSTS.E [R4+0x5ea00], [R6.64], !P4 ;  /* 0x5ea0000006047fae */ /* 0x0003e2000e121848 */
[----:B------:R-:W-:-:S02]  /*22860*/  IADD3 R2, R3, -0xfa, RZ ;  /* 0xffffff0603027810 */ /* 0x000fc40007ffe0ff */
[C---:B------:R-:W-:Y:S01]  /*22870*/  IADD3 R0, R3.reuse, -0xfe, RZ ;  /* 0xffffff0203007810 */ /* 0x040fe20007ffe0ff */
[----:B------:R-:W-:Y:S01]  /*22880*/  IMAD.WIDE R12, R252, 0x4, R156 ;  /* 0x00000004fc0c7825 */ /* 0x000fe200078e029c */
[----:B-1----:R-:W2:Y:S01]  /*22890*/  LDL.LU.64 R6, [R1+0x258] ;  /* 0x0002580001067983 */ /* 0x002ea20000300a00 */
[----:B------:R-:W-:Y:S02]  /*228a0*/  ISETP.GE.U32.AND P6, PT, R2, 0x7ffffe87, PT ;  /* 0x7ffffe870200780c */ /* 0x000fe40003fc6070 */
[----:B------:R-:W-:Y:S01]  /*228b0*/  IADD3 R2, R3, -0x83, RZ ;  /* 0xffffff7d03027810 */ /* 0x000fe20007ffe0ff */
[----:B----4-:R-:W-:Y:S01]  /*228c0*/  IMAD.WIDE R10, R252, 0x4, R158 ;  /* 0x00000004fc0a7825 */ /* 0x010fe200078e029e */
[----:B------:R-:W-:Y:S01]  /*228d0*/  ISETP.GE.U32.AND P0, PT, R0, 0x7ffffe83, PT ;  /* 0x7ffffe830000780c */ /* 0x000fe20003f06070 */
[----:B------:R1:W-:Y:S01]  /*228e0*/  LDGSTS.E [R4+0x5eb00], [R14.64], !P4 ;  /* 0x5eb000000e047fae */ /* 0x0003e2000e121848 */
[----:B------:R-:W-:-:S03]  /*228f0*/  ISETP.GE.U32.AND P3, PT, R2, 0x7ffffefe, PT ;  /* 0x7ffffefe0200780c */ /* 0x000fc60003f66070 */
[----:B------:R4:W-:Y:S01]  /*22900*/  STL.64 [R1+0xca0], R12 ;  /* 0x000ca00c01007387 */ /* 0x0009e20000100a00 */
[----:B------:R-:W-:-:S03]  /*22910*/  LOP3.LUT R27, R27, 0x40, RZ, 0x3c, !PT ;  /* 0x000000401b1b7812 */ /* 0x000fc600078e3cff */
[----:B------:R4:W-:Y:S04]  /*22920*/  LDGSTS.E [R4+0x5f200], [R12.64], !P6 ;  /* 0x5f2000000c047fae */ /* 0x0009e8000f121848 */
[----:B------:R1:W-:Y:S04]  /*22930*/  STL.64 [R1+0xca8], R10 ;  /* 0x000ca80a01007387 */ /* 0x0003e80000100a00 */
[----:B------:R1:W-:Y:S01]  /*22940*/  LDGSTS.E [R4+0x5f300], [R10.64], !P6 ;  /* 0x5f3000000a047fae */ /* 0x0003e2000f121848 */
[----:B----4-:R-:W-:-:S03]  /*22950*/  IMAD.WIDE R12, R252, 0x4, R160 ;  /* 0x00000004fc0c7825 */ /* 0x010fc600078e02a0 */
[----:B------:R-:W2:Y:S04]  /*22960*/  LDL.LU.64 R16, [R1+0x220] ;  /* 0x0002200001107983 */ /* 0x000ea80000300a00 */
[----:B-1----:R-:W2:Y:S01]  /*22970*/  LDL.LU.64 R14, [R1+0x218] ;  /* 0x00021800010e7983 */ /* 0x002ea20000300a00 */
[----:B------:R-:W-:-:S03]  /*22980*/  IMAD.WIDE R10, R252, 0x4, R162 ;  /* 0x00000004fc0a7825 */ /* 0x000fc600078e02a2 */
[----:B------:R1:W-:Y:S04]  /*22990*/  STL.64 [R1+0xcc0], R12 ;  /* 0x000cc00c01007387 */ /* 0x0003e80000100a00 */
[----:B------:R1:W-:Y:S04]  /*229a0*/  LDGSTS.E [R4+0x5fa00], [R12.64], !P0 ;  /* 0x5fa000000c047fae */ /* 0x0003e8000c121848 */
[----:B------:R1:W-:Y:S04]  /*229b0*/  STL.64 [R1+0xcc8], R10 ;  /* 0x000cc80a01007387 */ /* 0x0003e80000100a00 */
[----:B------:R1:W-:Y:S01]  /*229c0*/  LDGSTS.E [R4+0x5fb00], [R10.64], !P0 ;  /* 0x5fb000000a047fae */ /* 0x0003e2000c121848 */
[----:B---3--:R-:W-:-:S04]  /*229d0*/  IMAD.WIDE R24, R252, 0x4, R24 ;  /* 0x00000004fc187825 */ /* 0x008fc800078e0218 */
[C---:B------:R-:W-:Y:S01]  /*229e0*/  IMAD.WIDE R22, R252.reuse, 0x4, R22 ;  /* 0x00000004fc167825 */ /* 0x040fe200078e0216 */
[----:B------:R3:W-:Y:S04]  /*229f0*/  STL.64 [R1+0x5f8], R24 ;  /* 0x0005f81801007387 */ /* 0x0007e80000100a00 */
[----:B------:R3:W-:Y:S04]  /*22a00*/  LDGSTS.E [R27+0x50400], [R24.64], !P3 ;  /* 0x50400000181b7fae */ /* 0x0007e8000d921848 */
[----:B-1----:R-:W4:Y:S04]  /*22a10*/  LDL.LU.64 R12, [R1+0x1e0] ;  /* 0x0001e000010c7983 */ /* 0x002f280000300a00 */
[----:B------:R1:W-:Y:S04]  /*22a20*/  STL.64 [R1+0x5f0], R22 ;  /* 0x0005f01601007387 */ /* 0x0003e80000100a00 */
[----:B------:R1:W-:Y:S04]  /*22a30*/  LDGSTS.E [R27+0x50500], [R22.64], !P3 ;  /* 0x50500000161b7fae */ /* 0x0003e8000d921848 */
[----:B------:R-:W4:Y:S01]  /*22a40*/  LDL.LU.64 R10, [R1+0x1d8] ;  /* 0x0001d800010a7983 */ /* 0x000f220000300a00 */
[----:B---3--:R-:W-:-:S04]  /*22a50*/  IMAD.WIDE R24, R252, 0x4, R20 ;  /* 0x00000004fc187825 */ /* 0x008fc800078e0214 */
[C---:B-1----:R-:W-:Y:S01]  /*22a60*/  IMAD.WIDE R22, R252.reuse, 0x4, R18 ;  /* 0x00000004fc167825 */ /* 0x042fe200078e0212 */
[----:B------:R1:W-:Y:S03]  /*22a70*/  STL.64 [R1+0x5c8], R24 ;  /* 0x0005c81801007387 */ /* 0x0003e60000100a00 */
[C---:B--2---:R-:W-:Y:S02]  /*22a80*/  IMAD.WIDE R20, R252.reuse, 0x4, R8 ;  /* 0x00000004fc147825 */ /* 0x044fe400078e0208 */
        /* <DEDUP_REMOVED lines=18> */
[----:B------:R-:W-:Y:S01]  /*22bb0*/  IMAD.WIDE R14, R252, 0x4, R14 ;  /* 0x00000004fc0e7825 */ /* 0x000fe200078e020e */
[----:B------:R1:W-:Y:S02]  /*22bc0*/  LDGSTS.E [R27+0x50c00], [R24.64], !P2 ;  /* 0x50c00000181b7fae */ /* 0x0003e4000d121848 */
[----:B------:R-:W-:Y:S02]  /*22bd0*/  ISETP.GE.U32.AND P6, PT, R0, 0x7ffffeea, PT ;  /* 0x7ffffeea0000780c */ /* 0x000fe40003fc6070 */
[----:B------:R3:W-:Y:S04]  /*22be0*/  LDGSTS.E [R27+0x50d00], [R22.64], !P2 ;  /* 0x50d00000161b7fae */ /* 0x0007e8000d121848 */
[----:B------:R3:W-:Y:S04]  /*22bf0*/  LDGSTS.E [R27+0x51400], [R20.64], !P1 ;  /* 0x51400000141b7fae */ /* 0x0007e8000c921848 */
[----:B-1----:R-:W2:Y:S04]  /*22c00*/  LDL.LU.64 R24, [R1+0x120] ;  /* 0x0001200001187983 */ /* 0x002ea80000300a00 */
[----:B---3--:R-:W2:Y:S04]  /*22c10*/  LDL.LU.64 R22, [R1+0x118] ;  /* 0x0001180001167983 */ /* 0x008ea80000300a00 */
[----:B------:R1:W-:Y:S04]  /*22c20*/  STL.64 [R1+0x5a8], R16 ;  /* 0x0005a81001007387 */ /* 0x0003e80000100a00 */
[----:B------:R1:W-:Y:S04]  /*22c30*/  STL.64 [R1+0x5a0], R14 ;  /* 0x0005a00e01007387 */ /* 0x0003e80000100a00 */
[----:B------:R1:W-:Y:S04]  /*22c40*/  LDGSTS.E [R27+0x51500], [R18.64], !P1 ;  /* 0x51500000121b7fae */ /* 0x0003e8000c921848 */
[----:B------:R-:W2:Y:S04]  /*22c50*/  LDL.LU.64 R20, [R1+0xe0] ;  /* 0x0000e00001147983 */ /* 0x000ea80000300a00 */
[----:B------:R4:W-:Y:S04]  /*22c60*/  LDGSTS.E [R27+0x51c00], [R16.64], !P5 ;  /* 0x51c00000101b7fae */ /* 0x0009e8000e921848 */
[----:B-1----:R-:W2:Y:S04]  /*22c70*/  LDL.LU.64 R18, [R1+0xd8] ;  /* 0x0000d80001127983 */ /* 0x002ea80000300a00 */
[----:B------:R1:W-:Y:S01]  /*22c80*/  LDGSTS.E [R27+0x51d00], [R14.64], !P5 ;  /* 0x51d000000e1b7fae */ /* 0x0003e2000e921848 */
[----:B----4-:R-:W-:-:S05]  /*22c90*/  IMAD.WIDE R12, R252, 0x4, R12 ;  /* 0x00000004fc0c7825 */ /* 0x010fca00078e020c */
[----:B------:R4:W-:Y:S04]  /*22ca0*/  STL.64 [R1+0x588], R12 ;  /* 0x0005880c01007387 */ /* 0x0009e80000100a00 */
[----:B------:R4:W-:Y:S01]  /*22cb0*/  LDGSTS.E [R27+0x52400], [R12.64], !P4 ;  /* 0x524000000c1b7fae */ /* 0x0009e2000e121848 */
[----:B------:R-:W-:-:S05]  /*22cc0*/  IMAD.WIDE R10, R252, 0x4, R10 ;  /* 0x00000004fc0a7825 */ /* 0x000fca00078e020a */
[----:B------:R2:W-:Y:S04]  /*22cd0*/  STL.64 [R1+0x580], R10 ;  /* 0x0005800a01007387 */ /* 0x0005e80000100a00 */
[----:B------:R-:W3:Y:S04]  /*22ce0*/  LDL.LU.64 R16, [R1+0xa0] ;  /* 0x0000a00001107983 */ /* 0x000ee80000300a00 */
[----:B-1----:R-:W3:Y:S04]  /*22cf0*/  LDL.LU.64 R14, [R1+0x98] ;  /* 0x00009800010e7983 */ /* 0x002ee80000300a00 */
[----:B------:R1:W-:Y:S04]  /*22d00*/  LDGSTS.E [R27+0x52500], [R10.64], !P4 ;  /* 0x525000000a1b7fae */ /* 0x0003e8000e121848 */
[----:B----4-:R-:W4:Y:S01]  /*22d10*/  LDL.LU.64 R12, [R1+0x60] ;  /* 0x00006000010c7983 */ /* 0x010f220000300a00 */
[----:B--2---:R-:W-:-:S03]  /*22d20*/  IMAD.WIDE R8, R252, 0x4, R8 ;  /* 0x00000004fc087825 */ /* 0x004fc600078e0208 */
[----:B-1----:R-:W2:Y:S04]  /*22d30*/  LDL.LU.64 R10, [R1+0x58] ;  /* 0x00005800010a7983 */ /* 0x002ea80000300a00 */
[----:B------:R1:W-:Y:S04]  /*22d40*/  STL.64 [R1+0x548], R8 ;  /* 0x0005480801007387 */ /* 0x0003e80000100a00 */
[----:B------:R1:W-:Y:S01]  /*22d50*/  LDGSTS.E [R27+0x52c00], [R8.64], !P6 ;  /* 0x52c00000081b7fae */ /* 0x0003e2000f121848 */
[----:B------:R-:W-:-:S05]  /*22d60*/  IMAD.WIDE R6, R252, 0x4, R6 ;  /* 0x00000004fc067825 */ /* 0x000fca00078e0206 */
[----:B------:R1:W-:Y:S04]  /*22d70*/  STL.64 [R1+0x540], R6 ;  /* 0x0005400601007387 */ /* 0x0003e80000100a00 */
[----:B------:R1:W-:Y:S01]  /*22d80*/  LDGSTS.E [R27+0x52d00], [R6.64], !P6 ;  /* 0x52d00000061b7fae */ /* 0x0003e2000f121848 */
[----:B------:R-:W-:-:S04]  /*22d90*/  IMAD.WIDE R30, R252, 0x4, R30 ;  /* 0x00000004fc1e7825 */ /* 0x000fc800078e021e */
[----:B------:R-:W-:Y:S01]  /*22da0*/  IMAD.WIDE R28, R252, 0x4, R28 ;  /* 0x00000004fc1c7825 */ /* 0x000fe200078e021c */
[----:B------:R-:W-:Y:S04]  /*22db0*/  STL.64 [R1+0x538], R30 ;  /* 0x0005381e01007387 */ /* 0x000fe80000100a00 */
[----:B-1----:R-:W2:Y:S04]  /*22dc0*/  LDL.LU.64 R8, [R1+0x20] ;  /* 0x0000200001087983 */ /* 0x002ea80000300a00 */
[----:B------:R-:W-:Y:S04]  /*22dd0*/  STL.64 [R1+0x530], R28 ;  /* 0x0005301c01007387 */ /* 0x000fe80000100a00 */
[----:B------:R-:W2:Y:S01]  /*22de0*/  LDL.LU.64 R6, [R1+0x18] ;  /* 0x0000180001067983 */ /* 0x000ea20000300a00 */
        /* <DEDUP_REMOVED lines=39> */
[----:B------:R3:W-:Y:S01]  /*23060*/  LDGSTS.E [R27+0x54c00], [R16.64], !P1 ;  /* 0x54c00000101b7fae */ /* 0x0007e2000c921848 */
[----:B----4-:R-:W-:-:S03]  /*23070*/  IMAD.WIDE R12, R252, 0x4, R12 ;  /* 0x00000004fc0c7825 */ /* 0x010fc600078e020c */
[----:B------:R-:W-:Y:S04]  /*23080*/  STL.64 [R1+0x500], R14 ;  /* 0x0005000e01007387 */ /* 0x000fe80000100a00 */
[----:B------:R2:W-:Y:S02]  /*23090*/  LDGSTS.E [R27+0x54d00], [R14.64], !P1 ;  /* 0x54d000000e1b7fae */ /* 0x0005e4000c921848 */
[----:B--2---:R-:W-:Y:S02]  /*230a0*/  IMAD.WIDE R10, R252, 0x4, R10 ;  /* 0x00000004fc0a7825 */ /* 0x004fe400078e020a */
[----:B------:R2:W-:Y:S04]  /*230b0*/  STL.64 [R1+0x4f8], R12 ;  /* 0x0004f80c01007387 */ /* 0x0005e80000100a00 */
[----:B------:R2:W-:Y:S04]  /*230c0*/  LDGSTS.E [R27+0x55400], [R12.64], !P5 ;  /* 0x554000000c1b7fae */ /* 0x0005e8000e921848 */
[----:B------:R1:W-:Y:S04]  /*230d0*/  STL.64 [R1+0x4f0], R10 ;  /* 0x0004f00a01007387 */ /* 0x0003e80000100a00 */
[----:B------:R1:W-:Y:S01]  /*230e0*/  LDGSTS.E [R27+0x55500], [R10.64], !P5 ;  /* 0x555000000a1b7fae */ /* 0x0003e2000e921848 */
[----:B------:R-:W-:-:S02]  /*230f0*/  ISETP.GE.U32.AND P1, PT, R2, 0x7ffffebe, PT ;  /* 0x7ffffebe0200780c */ /* 0x000fc40003f26070 */
[C---:B------:R-:W-:Y:S02]  /*23100*/  IADD3 R2, R3.reuse, -0xcb, RZ ;  /* 0xffffff3503027810 */ /* 0x040fe40007ffe0ff */
[----:B------:R-:W-:Y:S02]  /*23110*/  ISETP.GE.U32.AND P5, PT, R0, 0x7ffffeba, PT ;  /* 0x7ffffeba0000780c */ /* 0x000fe40003fa6070 */
[----:B------:R-:W-:Y:S01]  /*23120*/  IADD3 R0, R3, -0xcf, RZ ;  /* 0xffffff3103007810 */ /* 0x000fe20007ffe0ff */
[----:B--2---:R-:W-:-:S04]  /*23130*/  IMAD.WIDE R12, R252, 0x4, R8 ;  /* 0x00000004fc0c7825 */ /* 0x004fc800078e0208 */
        /* <DEDUP_REMOVED lines=10> */
[----:B--2---:R-:W-:-:S03]  /*231e0*/  IMAD.WIDE R10, R252, 0x4, R170 ;  /* 0x00000004fc0a7825 */ /* 0x004fc600078e02aa */
[----:B------:R2:W-:Y:S04]  /*231f0*/  STL.64 [R1+0x4c0], R6 ;  /* 0x0004c00601007387 */ /* 0x0005e80000100a00 */
[----:B------:R2:W-:Y:S01]  /*23200*/  LDGSTS.E [R27+0x56500], [R6.64], !P6 ;  /* 0x56500000061b7fae */ /* 0x0005e2000f121848 */
[----:B-1----:R-:W-:-:S03]  /*23210*/  IMAD.WIDE R8, R252, 0x4, R172 ;  /* 0x00000004fc087825 */ /* 0x002fc600078e02ac */
[----:B------:R1:W-:Y:S01]  /*23220*/  STL.64 [R1+0x4b8], R12 ;  /* 0x0004b80c01007387 */ /* 0x0003e20000100a00 */
[----:B------:R-:W-:-:S03]  /*23230*/  ISETP.GE.U32.AND P4, PT, R2, 0x7ffffeb6, PT ;  /* 0x7ffffeb60200780c */ /* 0x000fc60003f86070 */
[----:B------:R1:W-:Y:S01]  /*23240*/  LDGSTS.E [R27+0x56c00], [R12.64], !P0 ;  /* 0x56c000000c1b7fae */ /* 0x0003e2000c121848 */
[----:B--2---:R-:W-:-:S03]  /*23250*/  IMAD.WIDE R6, R252, 0x4, R174 ;  /* 0x00000004fc067825 */ /* 0x004fc600078e02ae */
[----:B------:R2:W-:Y:S01]  /*23260*/  STL.64 [R1+0x4b0], R10 ;  /* 0x0004b00a01007387 */ /* 0x0005e20000100a00 */
[----:B------:R-:W-:-:S03]  /*23270*/  IADD3 R2, R3, -0xd3, RZ ;  /* 0xffffff2d03027810 */ /* 0x000fc60007ffe0ff */
[----:B------:R2:W-:Y:S01]  /*23280*/  LDGSTS.E [R27+0x56d00], [R10.64], !P0 ;  /* 0x56d000000a1b7fae */ /* 0x0005e2000c121848 */
[----:B-1----:R-:W-:-:S03]  /*23290*/  IMAD.WIDE R12, R252, 0x4, R176 ;  /* 0x00000004fc0c7825 */ /* 0x002fc600078e02b0 */
[----:B------:R1:W-:Y:S01]  /*232a0*/  STL.64 [R1+0x4a8], R8 ;  /* 0x0004a80801007387 */ /* 0x0003e20000100a00 */
[----:B------:R-:W-:-:S03]  /*232b0*/  ISETP.GE.U32.AND P6, PT, R0, 0x7ffffeb2, PT ;  /* 0x7ffffeb20000780c */ /* 0x000fc60003fc6070 */
[----:B------:R1:W-:Y:S01]  /*232c0*/  LDGSTS.E [R27+0x57400], [R8.64], !P3 ;  /* 0x57400000081b7fae */ /* 0x0003e2000d921848 */
[----:B--2---:R-:W-:-:S03]  /*232d0*/  IMAD.WIDE R10, R252, 0x4, R178 ;  /* 0x00000004fc0a7825 */ /* 0x004fc600078e02b2 */
[----:B------:R2:W-:Y:S04]  /*232e0*/  STL.64 [R1+0x4a0], R6 ;  /* 0x0004a00601007387 */ /* 0x0005e80000100a00 */
[----:B------:R2:W-:Y:S01]  /*232f0*/  LDGSTS.E [R27+0x57500], [R6.64], !P3 ;  /* 0x57500000061b7fae */ /* 0x0005e2000d921848 */
[----:B-1----:R-:W-:-:S03]  /*23300*/  IMAD.WIDE R8, R252, 0x4, R180 ;  /* 0x00000004fc087825 */ /* 0x002fc600078e02b4 */
[----:B------:R1:W-:Y:S01]  /*23310*/  STL.64 [R1+0x468], R12 ;  /* 0x0004680c01007387 */ /* 0x0003e20000100a00 */
[----:B------:R-:W-:Y:S02]  /*23320*/  IADD3 R0, R3, -0xd7, RZ ;  /* 0xffffff2903007810 */ /* 0x000fe40007ffe0ff */
[----:B------:R-:W-:Y:S01]  /*23330*/  ISETP.GE.U32.AND P0, PT, R2, 0x7ffffeae, PT ;  /* 0x7ffffeae0200780c */ /* 0x000fe20003f06070 */
        /* <DEDUP_REMOVED lines=49> */
[----:B------:R-:W-:-:S03]  /*23650*/  IADD3 R0, R3, -0xe7, RZ ;  /* 0xffffff1903007810 */ /* 0x000fc60007ffe0ff */
        /* <DEDUP_REMOVED lines=9> */
[----:B------:R2:W-:Y:S01]  /*236f0*/  STL.64 [R1+0x260], R10 ;  /* 0x0002600a01007387 */ /* 0x0005e20000100a00 */
[----:B------:R-:W-:-:S03]  /*23700*/  ISETP.GE.U32.AND P4, PT, R0, 0x7ffffe9a, PT ;  /* 0x7ffffe9a0000780c */ /* 0x000fc60003f86070 */
        /* <DEDUP_REMOVED lines=10> */
[----:B------:R-:W-:-:S03]  /*237b0*/  IADD3 R0, R3, -0xef, RZ ;  /* 0xffffff1103007810 */ /* 0x000fc60007ffe0ff */
[----:B------:R1:W-:Y:S01]  /*237c0*/  STL.64 [R1+0x230], R10 ;  /* 0x0002300a01007387 */ /* 0x0003e20000100a00 */
[----:B--2---:R-:W-:-:S03]  /*237d0*/  IMAD.WIDE R6, R252, 0x4, R222 ;  /* 0x00000004fc067825 */ /* 0x004fc600078e02de */
[----:B------:R2:W-:Y:S01]  /*237e0*/  STL.64 [R1+0x228], R8 ;  /* 0x0002280801007387 */ /* 0x0005e20000100a00 */
[----:B------:R-:W-:-:S03]  /*237f0*/  IADD3 R2, R3, -0xf3, RZ ;  /* 0xffffff0d03027810 */ /* 0x000fc60007ffe0ff */
[----:B------:R1:W-:Y:S01]  /*23800*/  STL.64 [R1+0x220], R6 ;  /* 0x0002200601007387 */ /* 0x0003e20000100a00 */
[----:B------:R-:W-:-:S03]  /*23810*/  ISETP.GE.U32.AND P0, PT, R0, 0x7ffffe92, PT ;  /* 0x7ffffe920000780c */ /* 0x000fc60003f06070 */
[----:B------:R-:W4:Y:S01]  /*23820*/  LDL.LU.64 R18, [R1+0x2d0] ;  /* 0x0002d00001127983 */ /* 0x000f220000300a00 */
[----:B------:R-:W-:-:S03]  /*23830*/  ISETP.GE.U32.AND P3, PT, R2, 0x7ffffe8e, PT ;  /* 0x7ffffe8e0200780c */ /* 0x000fc60003f66070 */
[----:B---3--:R-:W3:Y:S04]  /*23840*/  LDL.LU.64 R16, [R1+0x2c8] ;  /* 0x0002c80001107983 */ /* 0x008ee80000300a00 */
[----:B------:R1:W-:Y:S04]  /*23850*/  LDGSTS.E [R27+0x5cc00], [R12.64], !P4 ;  /* 0x5cc000000c1b7fae */ /* 0x0003e8000e121848 */
[----:B------:R2:W-:Y:S04]  /*23860*/  LDGSTS.E [R27+0x5cd00], [R10.64], !P4 ;  /* 0x5cd000000a1b7fae */ /* 0x0005e8000e121848 */
[----:B------:R2:W-:Y:S01]  /*23870*/  LDGSTS.E [R27+0x5d400], [R8.64], !P6 ;  /* 0x5d400000081b7fae */ /* 0x0005e2000f121848 */
[----:B-1----:R-:W-:-:S03]  /*23880*/  IMAD.WIDE R12, R252, 0x4, R224 ;  /* 0x00000004fc0c7825 */ /* 0x002fc600078e02e0 */
[----:B------:R1:W-:Y:S01]  /*23890*/  LDGSTS.E [R27+0x5d500], [R6.64], !P6 ;  /* 0x5d500000061b7fae */ /* 0x0003e2000f121848 */
[----:B--2---:R-:W-:-:S03]  /*238a0*/  IMAD.WIDE R10, R252, 0x4, R226 ;  /* 0x00000004fc0a7825 */ /* 0x004fc600078e02e2 */
[----:B------:R-:W-:Y:S01]  /*238b0*/  STL.64 [R1+0x218], R12 ;  /* 0x0002180c01007387 */ /* 0x000fe20000100a00 */
[----:B------:R-:W-:-:S03]  /*238c0*/  IMAD.WIDE R8, R252, 0x4, R228 ;  /* 0x00000004fc087825 */ /* 0x000fc600078e02e4 */
[----:B------:R2:W-:Y:S01]  /*238d0*/  STL.64 [R1+0x200], R10 ;  /* 0x0002000a01007387 */ /* 0x0005e20000100a00 */
[----:B-1----:R-:W-:-:S03]  /*238e0*/  IMAD.WIDE R6, R252, 0x4, R230 ;  /* 0x00000004fc067825 */ /* 0x002fc600078e02e6 */
[----:B------:R1:W-:Y:S04]  /*238f0*/  LDGSTS.E [R27+0x5dc00], [R12.64], !P0 ;  /* 0x5dc000000c1b7fae */ /* 0x0003e8000c121848 */
[----:B------:R1:W-:Y:S04]  /*23900*/  STL.64 [R1+0x1f8], R8 ;  /* 0x0001f80801007387 */ /* 0x0003e80000100a00 */
[----:B------:R2:W-:Y:S04]  /*23910*/  LDGSTS.E [R27+0x5dd00], [R10.64], !P0 ;  /* 0x5dd000000a1b7fae */ /* 0x0005e8000c121848 */
[----:B------:R1:W-:Y:S04]  /*23920*/  STL.64 [R1+0x1f0], R6 ;  /* 0x0001f00601007387 */ /* 0x0003e80000100a00 */
[----:B------:R1:W-:Y:S04]  /*23930*/  LDGSTS.E [R27+0x5e400], [R8.64], !P3 ;  /* 0x5e400000081b7fae */ /* 0x0003e8000d921848 */
[----:B--2---:R-:W2:Y:S01]  /*23940*/  LDL.LU.64 R10, [R1+0x290] ;  /* 0x00029000010a7983 */ /* 0x004ea20000300a00 */
[----:B------:R-:W-:Y:S01]  /*23950*/  IADD3 R0, R3, -0xf7, RZ ;  /* 0xffffff0903007810 */ /* 0x000fe20007ffe0ff */
[----:B------:R-:W-:-:S02]  /*23960*/  IMAD.WIDE R20, R252, 0x4, R232 ;  /* 0x00000004fc147825 */ /* 0x000fc400078e02e8 */
[----:B------:R1:W-:Y:S04]  /*23970*/  LDGSTS.E [R27+0x5e500], [R6.64], !P3 ;  /* 0x5e500000061b7fae */ /* 0x0003e8000d921848 */
[----:B-1----:R-:W2:Y:S01]  /*23980*/  LDL.LU.64 R8, [R1+0x288] ;  /* 0x0002880001087983 */ /* 0x002ea20000300a00 */
[----:B------:R-:W-:Y:S01]  /*23990*/  ISETP.GE.U32.AND P2, PT, R0, 0x7ffffe8a, PT ;  /* 0x7ffffe8a0000780c */ /* 0x000fe20003f46070 */
[----:B------:R-:W-:-:S04]  /*239a0*/  IMAD.WIDE R14, R252, 0x4, R234 ;  /* 0x00000004fc0e7825 */ /* 0x000fc800078e02ea */
[C---:B------:R-:W-:Y:S01]  /*239b0*/  IMAD.WIDE R12, R252.reuse, 0x4, R236 ;  /* 0x00000004fc0c7825 */ /* 0x040fe200078e02ec */
[----:B------:R-:W-:Y:S03]  /*239c0*/  STL.64 [R1+0x1d8], R20 ;  /* 0x0001d81401007387 */ /* 0x000fe60000100a00 */
[----:B------:R-:W-:Y:S01]  /*239d0*/  IMAD.WIDE R6, R252, 0x4, R238 ;  /* 0x00000004fc067825 */ /* 0x000fe200078e02ee */
[----:B------:R1:W-:Y:S01]  /*239e0*/  STL.64 [R1+0x1c0], R14 ;  /* 0x0001c00e01007387 */ /* 0x0003e20000100a00 */
[----:B------:R-:W-:-:S03]  /*239f0*/  IADD3 R2, R3, -0xfb, RZ ;  /* 0xffffff0503027810 */ /* 0x000fc60007ffe0ff */
[----:B------:R1:W-:Y:S04]  /*23a00*/  STL.64 [R1+0x1b8], R12 ;  /* 0x0001b80c01007387 */ /* 0x0003e80000100a00 */
[----:B------:R1:W-:Y:S04]  /*23a10*/  LDGSTS.E [R27+0x5ec00], [R20.64], !P2 ;  /* 0x5ec00000141b7fae */ /* 0x0003e8000d121848 */
[----:B------:R-:W2:Y:S04]  /*23a20*/  LDL.LU.64 R22, [R1+0x250] ;  /* 0x0002500001167983 */ /* 0x000ea80000300a00 */
[----:B------:R1:W-:Y:S04]  /*23a30*/  LDGSTS.E [R27+0x5ed00], [R14.64], !P2 ;  /* 0x5ed000000e1b7fae */ /* 0x0003e8000d121848 */
[----:B------:R1:W-:Y:S01]  /*23a40*/  STL.64 [R1+0xc08], R6 ;  /* 0x000c080601007387 */ /* 0x0003e20000100a00 */
[----:B------:R-:W-:-:S03]  /*23a50*/  ISETP.GE.U32.AND P1, PT, R2, 0x7ffffe86, PT ;  /* 0x7ffffe860200780c */ /* 0x000fc60003f26070 */
[----:B-1----:R-:W2:Y:S04]  /*23a60*/  LDL.LU.64 R14, [R1+0x248] ;  /* 0x00024800010e7983 */ /* 0x002ea80000300a00 */
[----:B------:R-:W2:Y:S06]  /*23a70*/  LDL.LU.64 R20, [R1+0x210] ;  /* 0x0002100001147983 */ /* 0x000eac0000300a00 */
[----:B------:R1:W-:Y:S01]  /*23a80*/  LDGSTS.E [R27+0x5f400], [R12.64], !P1 ;  /* 0x5f4000000c1b7fae */ /* 0x0003e2000c921848 */
[----:B------:R-:W-:Y:S01]  /*23a90*/  IADD3 R0, R3, -0xff, RZ ;  /* 0xffffff0103007810 */ /* 0x000fe20007ffe0ff */
[----:B------:R-:W-:-:S02]  /*23aa0*/  IMAD.WIDE R28, R252, 0x4, R242 ;  /* 0x00000004fc1c7825 */ /* 0x000fc400078e02f2 */
[----:B------:R1:W-:Y:S04]  /*23ab0*/  LDGSTS.E [R27+0x5f500], [R6.64], !P1 ;  /* 0x5f500000061b7fae */ /* 0x0003e8000c921848 */
[----:B-1----:R-:W2:Y:S01]  /*23ac0*/  LDL.LU.64 R12, [R1+0x208] ;  /* 0x00020800010c7983 */ /* 0x002ea20000300a00 */
[----:B------:R-:W-:Y:S01]  /*23ad0*/  ISETP.GE.U32.AND P5, PT, R0, 0x7ffffe82, PT ;  /* 0x7ffffe820000780c */ /* 0x000fe20003fa6070 */
[----:B------:R-:W-:-:S05]  /*23ae0*/  IMAD.WIDE R6, R252, 0x4, R240 ;  /* 0x00000004fc067825 */ /* 0x000fca00078e02f0 */
[----:B------:R1:W-:Y:S04]  /*23af0*/  STL.64 [R1+0xc30], R6 ;  /* 0x000c300601007387 */ /* 0x0003e80000100a00 */
[----:B------:R-:W-:Y:S04]  /*23b00*/  STL.64 [R1+0xc38], R28 ;  /* 0x000c381c01007387 */ /* 0x000fe80000100a00 */
[----:B------:R1:W-:Y:S04]  /*23b10*/  LDGSTS.E [R27+0x5fc00], [R6.64], !P5 ;  /* 0x5fc00000061b7fae */ /* 0x0003e8000e921848 */
[----:B------:R2:W-:Y:S01]  /*23b20*/  LDGSTS.E [R27+0x5fd00], [R28.64], !P5 ;  /* 0x5fd000001c1b7fae */ /* 0x0005e2000e921848 */
[----:B----4-:R-:W-:-:S04]  /*23b30*/  IMAD.WIDE R24, R252, 0x4, R18 ;  /* 0x00000004fc187825 */ /* 0x010fc800078e0212 */
[C---:B---3--:R-:W-:Y:S01]  /*23b40*/  IMAD.WIDE R16, R252.reuse, 0x4, R16 ;  /* 0x00000004fc107825 */ /* 0x048fe200078e0210 */
[----:B------:R3:W-:Y:S04]  /*23b50*/  STL.64 [R1+0x1b0], R24 ;  /* 0x0001b01801007387 */ /* 0x0007e80000100a00 */
[----:B------:R-:W4:Y:S04]  /*23b60*/  LDL.LU.64 R18, [R1+0x1d0] ;  /* 0x0001d00001127983 */ /* 0x000f280000300a00 */
[----:B------:R2:W-:Y:S04]  /*23b70*/  STL.64 [R1+0x198], R16 ;  /* 0x0001981001007387 */ /* 0x0005e80000100a00 */
[----:B-1----:R-:W4:Y:S01]  /*23b80*/  LDL.LU.64 R6, [R1+0x1c8] ;  /* 0x0001c80001067983 */ /* 0x002f220000300a00 */
[----:B--2---:R-:W-:-:S04]  /*23b90*/  IMAD.WIDE R26, R252, 0x4, R10 ;  /* 0x00000004fc1a7825 */ /* 0x004fc800078e020a */
[----:B------:R-:W-:Y:S02]  /*23ba0*/  IMAD.WIDE R10, R252, 0x4, R8 ;  /* 0x00000004fc0a7825 */ /* 0x000fe400078e0208 */
[----:B------:R-:W2:Y:S01]  /*23bb0*/  LDL.LU.64 R8, [R1+0x190] ;  /* 0x0001900001087983 */ /* 0x000ea20000300a00 */
[C---:B------:R-:W-:Y:S02]  /*23bc0*/  IADD3 R2, R3.reuse, -0x84, RZ ;  /* 0xffffff7c03027810 */ /* 0x040fe40007ffe0ff */
[----:B------:R-:W-:Y:S02]  /*23bd0*/  IADD3 R0, R3, -0x88, RZ ;  /* 0xffffff7803007810 */ /* 0x000fe40007ffe0ff */
[----:B------:R-:W-:Y:S02]  /*23be0*/  ISETP.GE.U32.AND P4, PT, R2, 0x7ffffefd, PT ;  /* 0x7ffffefd0200780c */ /* 0x000fe40003f86070 */
[----:B------:R-:W-:Y:S02]  /*23bf0*/  ISETP.GE.U32.AND P6, PT, R0, 0x7ffffef9, PT ;  /* 0x7ffffef90000780c */ /* 0x000fe40003fc6070 */
[----:B------:R-:W-:-:S09]  /*23c00*/  LOP3.LUT R4, R5, 0x60, RZ, 0x3c, !PT ;  /* 0x0000006005047812 */ /* 0x000fd200078e3cff */
[----:B------:R3:W-:Y:S04]  /*23c10*/  LDGSTS.E [R4+0x50600], [R24.64], !P4 ;  /* 0x5060000018047fae */ /* 0x0007e8000e121848 */
[----:B------:R1:W-:Y:S04]  /*23c20*/  LDGSTS.E [R4+0x50700], [R16.64], !P4 ;  /* 0x5070000010047fae */ /* 0x0003e8000e121848 */
[----:B------:R1:W-:Y:S01]  /*23c30*/  LDGSTS.E [R4+0x50e00], [R26.64], !P6 ;  /* 0x50e000001a047fae */ /* 0x0003e2000f121848 */
[----:B---3--:R-:W-:-:S03]  /*23c40*/  IMAD.WIDE R24, R252, 0x4, R22 ;  /* 0x00000004fc187825 */ /* 0x008fc600078e0216 */
[----:B------:R3:W-:Y:S04]  /*23c50*/  LDGSTS.E [R4+0x50f00], [R10.64], !P6 ;  /* 0x50f000000a047fae */ /* 0x0007e8000f121848 */
[----:B-1----:R-:W2:Y:S01]  /*23c60*/  LDL.LU.64 R16, [R1+0x188] ;  /* 0x0001880001107983 */ /* 0x002ea20000300a00 */
[----:B------:R-:W-:-:S03]  /*23c70*/  IMAD.WIDE R22, R252, 0x4, R14 ;  /* 0x00000004fc167825 */ /* 0x000fc600078e020e */
[----:B------:R-:W-:Y:S04]  /*23c80*/  STL.64 [R1+0x180], R26 ;  /* 0x0001801a01007387 */ /* 0x000fe80000100a00 */
[----:B------:R3:W-:Y:S04]  /*23c90*/  STL.64 [R1+0x178], R10 ;  /* 0x0001780a01007387 */ /* 0x0007e80000100a00 */
[----:B------:R-:W2:Y:S04]  /*23ca0*/  LDL.LU.64 R14, [R1+0x150] ;  /* 0x00015000010e7983 */ /* 0x000ea80000300a00 */
[----:B------:R-:W-:Y:S04]  /*23cb0*/  STL.64 [R1+0x170], R24 ;  /* 0x0001701801007387 */ /* 0x000fe80000100a00 */
[----:B------:R1:W-:Y:S04]  /*23cc0*/  STL.64 [R1+0x168], R22 ;  /* 0x0001681601007387 */ /* 0x0003e80000100a00 */
[----:B---3--:R-:W3:Y:S01]  /*23cd0*/  LDL.LU.64 R10, [R1+0x148] ;  /* 0x00014800010a7983 */ /* 0x008ee20000300a00 */
[----:B------:R-:W-:-:S03]  /*23ce0*/  IMAD.WIDE R26, R252, 0x4, R12 ;  /* 0x00000004fc1a7825 */ /* 0x000fc600078e020c */
[----:B------:R-:W3:Y:S01]  /*23cf0*/  LDL.LU.64 R12, [R1+0x110] ;  /* 0x00011000010c7983 */ /* 0x000ee20000300a00 */
[C---:B------:R-:W-:Y:S02]  /*23d00*/  IADD3 R2, R3.reuse, -0x8c, RZ ;  /* 0xffffff7403027810 */ /* 0x040fe40007ffe0ff */
[C---:B------:R-:W-:Y:S02]  /*23d10*/  IADD3 R0, R3.reuse, -0x90, RZ ;  /* 0xffffff7003007810 */ /* 0x040fe40007ffe0ff */
[----:B------:R-:W-:Y:S02]  /*23d20*/  ISETP.GE.U32.AND P0, PT, R2, 0x7ffffef5, PT ;  /* 0x7ffffef50200780c */ /* 0x000fe40003f06070 */
[----:B------:R-:W-:Y:S02]  /*23d30*/  IADD3 R2, R3, -0x94, RZ ;  /* 0xffffff6c03027810 */ /* 0x000fe40007ffe0ff */
[----:B------:R-:W-:Y:S02]  /*23d40*/  ISETP.GE.U32.AND P3, PT, R0, 0x7ffffef1, PT ;  /* 0x7ffffef10000780c */ /* 0x000fe40003f66070 */
[----:B------:R-:W-:Y:S01]  /*23d50*/  ISETP.GE.U32.AND P2, PT, R2, 0x7ffffeed, PT ;  /* 0x7ffffeed0200780c */ /* 0x000fe20003f46070 */
[----:B------:R-:W-:-:S06]  /*23d60*/  IMAD.WIDE R28, R252, 0x4, R20 ;  /* 0x00000004fc1c7825 */ /* 0x000fcc00078e0214 */
[----:B------:R4:W-:Y:S04]  /*23d70*/  LDGSTS.E [R4+0x51600], [R24.64], !P0 ;  /* 0x5160000018047fae */ /* 0x0009e8000c121848 */
[----:B------:R1:W-:Y:S04]  /*23d80*/  LDGSTS.E [R4+0x51700], [R22.64], !P0 ;  /* 0x5170000016047fae */ /* 0x0003e8000c121848 */
[----:B------:R2:W-:Y:S04]  /*23d90*/  LDGSTS.E [R4+0x51e00], [R28.64], !P3 ;  /* 0x51e000001c047fae */ /* 0x0005e8000d921848 */
[----:B------:R2:W-:Y:S04]  /*23da0*/  LDGSTS.E [R4+0x51f00], [R26.64], !P3 ;  /* 0x51f000001a047fae */ /* 0x0005e8000d921848 */
[----:B-1----:R-:W3:Y:S04]  /*23db0*/  LDL.LU.64 R22, [R1+0x108] ;  /* 0x0001080001167983 */ /* 0x002ee80000300a00 */
[----:B------:R-:W-:Y:S04]  /*23dc0*/  STL.64 [R1+0x160], R28 ;  /* 0x0001601c01007387 */ /* 0x000fe80000100a00 */
[----:B------:R-:W-:Y:S04]  /*23dd0*/  STL.64 [R1+0x158], R26 ;  /* 0x0001581a01007387 */ /* 0x000fe80000100a00 */
[----:B------:R-:W3:Y:S01]  /*23de0*/  LDL.LU.64 R20, [R1+0xd0] ;  /* 0x0000d00001147983 */ /* 0x000ee20000300a00 */
[----:B----4-:R-:W-:-:S03]  /*23df0*/  IMAD.WIDE R24, R252, 0x4, R18 ;  /* 0x00000004fc187825 */ /* 0x010fc600078e0212 */
[----:B------:R-:W4:Y:S01]  /*23e00*/  LDL.LU.64 R18, [R1+0xc8] ;  /* 0x0000c80001127983 */ /* 0x000f220000300a00 */
[----:B------:R-:W-:-:S03]  /*23e10*/  IMAD.WIDE R6, R252, 0x4, R6 ;  /* 0x00000004fc067825 */ /* 0x000fc600078e0206 */
[----:B------:R-:W-:Y:S04]  /*23e20*/  STL.64 [R1+0x140], R24 ;  /* 0x0001401801007387 */ /* 0x000fe80000100a00 */
[----:B------:R1:W-:Y:S04]  /*23e30*/  LDGSTS.E [R4+0x52600], [R24.64], !P2 ;  /* 0x5260000018047fae */ /* 0x0003e8000d121848 */
[----:B------:R1:W-:Y:S04]  /*23e40*/  STL.64 [R1+0x128], R6 ;  /* 0x0001280601007387 */ /* 0x0003e80000100a00 */
[----:B------:R1:W-:Y:S04]  /*23e50*/  LDGSTS.E [R4+0x52700], [R6.64], !P2 ;  /* 0x5270000006047fae */ /* 0x0003e8000d121848 */
[----:B-1----:R-:W4:Y:S01]  /*23e60*/  LDL.LU.64 R6, [R1+0x90] ;  /* 0x0000900001067983 */ /* 0x002f220000300a00 */
[----:B--2---:R-:W-:-:S03]  /*23e70*/  IMAD.WIDE R28, R252, 0x4, R8 ;  /* 0x00000004fc1c7825 */ /* 0x004fc600078e0208 */
[----:B------:R-:W2:Y:S01]  /*23e80*/  LDL.LU.64 R8, [R1+0x88] ;  /* 0x0000880001087983 */ /* 0x000ea20000300a00 */
[C---:B------:R-:W-:Y:S02]  /*23e90*/  IADD3 R0, R3.reuse, -0x98, RZ ;  /* 0xffffff6803007810 */ /* 0x040fe40007ffe0ff */
[----:B------:R-:W-:Y:S02]  /*23ea0*/  IADD3 R2, R3, -0x9c, RZ ;  /* 0xffffff6403027810 */ /* 0x000fe40007ffe0ff */
[----:B------:R-:W-:Y:S02]  /*23eb0*/  ISETP.GE.U32.AND P1, PT, R0, 0x7ffffee9, PT ;  /* 0x7ffffee90000780c */ /* 0x000fe40003f26070 */
[----:B------:R-:W-:Y:S01]  /*23ec0*/  ISETP.GE.U32.AND P5, PT, R2, 0x7ffffee5, PT ;  /* 0x7ffffee50200780c */ /* 0x000fe20003fa6070 */
[----:B------:R-:W-:Y:S10]  /*23ed0*/  STL.64 [R1+0x120], R28 ;  /* 0x0001201c01007387 */ /* 0x000ff40000100a00 */
[----:B------:R1:W-:Y:S01]  /*23ee0*/  LDGSTS.E [R4+0x52e00], [R28.64], !P1 ;  /* 0x52e000001c047fae */ /* 0x0003e2000c921848 */
[----:B------:R-:W-:-:S03]  /*23ef0*/  IMAD.WIDE R26, R252, 0x4, R16 ;  /* 0x00000004fc1a7825 */ /* 0x000fc600078e0210 */
[----:B------:R-:W2:Y:S04]  /*23f00*/  LDL.LU.64 R16, [R1+0x50] ;  /* 0x0000500001107983 */ /* 0x000ea80000300a00 */
[----:B------:R-:W-:Y:S04]  /*23f10*/  STL.64 [R1+0xf8], R26 ;  /* 0x0000f81a01007387 */ /* 0x000fe80000100a00 */
[----:B------:R1:W-:Y:S01]  /*23f20*/  LDGSTS.E [R4+0x52f00], [R26.64], !P1 ;  /* 0x52f000001a047fae */ /* 0x0003e2000c921848 */
[----:B------:R-:W-:-:S03]  /*23f30*/  IMAD.WIDE R24, R252, 0x4, R14 ;  /* 0x00000004fc187825 */ /* 0x000fc600078e020e */
[----:B------:R-:W2:Y:S04]  /*23f40*/  LDL.LU.64 R14, [R1+0x48] ;  /* 0x00004800010e7983 */ /* 0x000ea80000300a00 */
[----:B------:R1:W-:Y:S04]  /*23f50*/  STL.64 [R1+0xf0], R24 ;  /* 0x0000f01801007387 */ /* 0x0003e80000100a00 */
[----:B------:R1:W-:Y:S01]  /*23f60*/  LDGSTS.E [R4+0x53600], [R24.64], !P5 ;  /* 0x5360000018047fae */ /* 0x0003e2000e921848 */
[----:B---3--:R-:W-:-:S05]  /*23f70*/  IMAD.WIDE R10, R252, 0x4, R10 ;  /* 0x00000004fc0a7825 */ /* 0x008fca00078e020a */
[----:B------:R3:W-:Y:S04]  /*23f80*/  STL.64 [R1+0xe8], R10 ;  /* 0x0000e80a01007387 */ /* 0x0007e80000100a00 */
[----:B------:R3:W-:Y:S01]  /*23f90*/  LDGSTS.E [R4+0x53700], [R10.64], !P5 ;  /* 0x537000000a047fae */ /* 0x0007e2000e921848 */
[----:B-1----:R-:W-:-:S03]  /*23fa0*/  IMAD.WIDE R24, R252, 0x4, R12 ;  /* 0x00000004fc187825 */ /* 0x002fc600078e020c */
[----:B---3--:R-:W2:Y:S04]  /*23fb0*/  LDL.LU.64 R10, [R1+0x10] ;  /* 0x00001000010a7983 */ /* 0x008ea80000300a00 */
[----:B------:R-:W2:Y:S01]  /*23fc0*/  LDL.LU.64 R12, [R1+0x8] ;  /* 0x00000800010c7983 */ /* 0x000ea20000300a00 */
[C---:B------:R-:W-:Y:S02]  /*23fd0*/  IADD3 R0, R3.reuse, -0xa0, RZ ;  /* 0xffffff6003007810 */ /* 0x040fe40007ffe0ff */
[----:B------:R-:W-:Y:S02]  /*23fe0*/  IADD3 R2, R3, -0xa4, RZ ;  /* 0xffffff5c03027810 */ /* 0x000fe40007ffe0ff */
[----:B------:R-:W-:Y:S02]  /*23ff0*/  ISETP.GE.U32.AND P4, PT, R0, 0x7ffffee1, PT ;  /* 0x7ffffee10000780c */ /* 0x000fe40003f86070 */
[----:B------:R-:W-:Y:S01]  /*24000*/  ISETP.GE.U32.AND P6, PT, R2, 0x7ffffedd, PT ;  /* 0x7ffffedd0200780c */ /* 0x000fe20003fc6070 */
[----:B------:R-:W-:Y:S01]  /*24010*/  STL.64 [R1+0xe0], R24 ;  /* 0x0000e01801007387 */ /* 0x000fe20000100a00 */
[----:B------:R-:W-:-:S05]  /*24020*/  IMAD.WIDE R22, R252, 0x4, R22 ;  /* 0x00000004fc167825 */ /* 0x000fca00078e0216 */
[----:B------:R-:W-:Y:S04]  /*24030*/  STL.64 [R1+0xd8], R22 ;  /* 0x0000d81601007387 */ /* 0x000fe80000100a00 */
[----:B------:R1:W-:Y:S01]  /*24040*/  LDGSTS.E [R4+0x53e00], [R24.64], !P4 ;  /* 0x53e0000018047fae */ /* 0x0003e2000e121848 */
[----:B------:R-:W-:-:S03]  /*24050*/  IMAD.WIDE R20, R252, 0x4, R20 ;  /* 0x00000004fc147825 */ /* 0x000fc600078e0214 */
[----:B------:R2:W-:Y:S04]  /*24060*/  LDGSTS.E [R4+0x53f00], [R22.64], !P4 ;  /* 0x53f0000016047fae */ /* 0x0005e8000e121848 */
[----:B------:R1:W-:Y:S04]  /*24070*/  STL.64 [R1+0xc0], R20 ;  /* 0x0000c01401007387 */ /* 0x0003e80000100a00 */
[----:B------:R1:W-:Y:S01]  /*24080*/  LDGSTS.E [R4+0x54600], [R20.64], !P6 ;  /* 0x5460000014047fae */ /* 0x0003e2000f121848 */
[----:B------:R-:W-:-:S04]  /*24090*/  IADD3 R0, R3, -0xa8, RZ ;  /* 0xffffff5803007810 */ /* 0x000fc80007ffe0ff */
[----:B------:R-:W-:Y:S01]  /*240a0*/  ISETP.GE.U32.AND P0, PT, R0, 0x7ffffed9, PT ;  /* 0x7ffffed90000780c */ /* 0x000fe20003f06070 */
[----:B----4-:R-:W-:-:S05]  /*240b0*/  IMAD.WIDE R18, R252, 0x4, R18 ;  /* 0x00000004fc127825 */ /* 0x010fca00078e0212 */
[----:B------:R4:W-:Y:S04]  /*240c0*/  STL.64 [R1+0xb8], R18 ;  /* 0x0000b81201007387 */ /* 0x0009e80000100a00 */
[----:B-1----:R-:W3:Y:S04]  /*240d0*/  LDL.LU.64 R20, [R1+0x2f8] ;  /* 0x0002f80001147983 */ /* 0x002ee80000300a00 */
[----:B------:R4:W-:Y:S04]  /*240e0*/  LDGSTS.E [R4+0x54700], [R18.64], !P6 ;  /* 0x5470000012047fae */ /* 0x0009e8000f121848 */
[----:B----4-:R-:W4:Y:S01]  /*240f0*/  LDL.LU.64 R18, [R1+0x300] ;  /* 0x0003000001127983 */ /* 0x010f220000300a00 */
[----:B------:R-:W-:-:S05]  /*24100*/  IMAD.WIDE R6, R252, 0x4, R6 ;  /* 0x00000004fc067825 */ /* 0x000fca00078e0206 */
[----:B------:R1:W-:Y:S04]  /*24110*/  STL.64 [R1+0xb0], R6 ;  /* 0x0000b00601007387 */ /* 0x0003e80000100a00 */
[----:B------:R1:W-:Y:S01]  /*24120*/  LDGSTS.E [R4+0x54e00], [R6.64], !P0 ;  /* 0x54e0000006047fae */ /* 0x0003e2000c121848 */
[----:B--2---:R-:W-:-:S03]  /*24130*/  IMAD.WIDE R22, R252, 0x4, R8 ;  /* 0x00000004fc167825 */ /* 0x004fc600078e0208 */
[----:B------:R-:W2:Y:S04]  /*24140*/  LDL.LU.64 R8, [R1+0x308] ;  /* 0x0003080001087983 */ /* 0x000ea80000300a00 */
[----:B------:R-:W-:Y:S04]  /*24150*/  STL.64 [R1+0xa8], R22 ;  /* 0x0000a81601007387 */ /* 0x000fe80000100a00 */
[----:B-1----:R-:W2:Y:S01]  /*24160*/  LDL.LU.64 R6, [R1+0x310] ;  /* 0x0003100001067983 */ /* 0x002ea20000300a00 */
[----:B------:R-:W-:-:S03]  /*24170*/  IADD3 R2, R3, -0xac, RZ ;  /* 0xffffff5403027810 */ /* 0x000fc60007ffe0ff */
[----:B------:R1:W-:Y:S01]  /*24180*/  LDGSTS.E [R4+0x54f00], [R22.64], !P0 ;  /* 0x54f0000016047fae */ /* 0x0003e2000c121848 */
[----:B------:R-:W-:Y:S01]  /*24190*/  ISETP.GE.U32.AND P3, PT, R2, 0x7ffffed5, PT ;  /* 0x7ffffed50200780c */ /* 0x000fe20003f66070 */
[----:B------:R-:W-:-:S05]  /*241a0*/  IMAD.WIDE R16, R252, 0x4, R16 ;  /* 0x00000004fc107825 */ /* 0x000fca00078e0210 */
[----:B------:R1:W-:Y:S07]  /*241b0*/  STL.64 [R1+0xa0], R16 ;  /* 0x0000a01001007387 */ /* 0x0003ee0000100a00 */
[----:B------:R1:W-:Y:S01]  /*241c0*/  LDGSTS.E [R4+0x55600], [R16.64], !P3 ;  /* 0x5560000010047fae */ /* 0x0003e2000d921848 */
[----:B------:R-:W-:-:S05]  /*241d0*/  IMAD.WIDE R14, R252, 0x4, R14 ;  /* 0x00000004fc0e7825 */ /* 0x000fca00078e020e */
[----:B------:R1:W-:Y:S04]  /*241e0*/  STL.64 [R1+0x98], R14 ;  /* 0x0000980e01007387 */ /* 0x0003e80000100a00 */
[----:B------:R1:W-:Y:S01]  /*241f0*/  LDGSTS.E [R4+0x55700], [R14.64], !P3 ;  /* 0x557000000e047fae */ /* 0x0003e2000d921848 */
[----:B------:R-:W-:-:S03]  /*24200*/  IMAD.WIDE R28, R252, 0x4, R10 ;  /* 0x00000004fc1c7825 */ /* 0x000fc600078e020a */
[----:B------:R-:W2:Y:S01]  /*24210*/  LDL.LU.64 R10, [R1+0x318] ;  /* 0x00031800010a7983 */ /* 0x000ea20000300a00 */
[----:B------:R-:W-:-:S03]  /*24220*/  IMAD.WIDE R26, R252, 0x4, R12 ;  /* 0x00000004fc1a7825 */ /* 0x000fc600078e020c */
[----:B-1----:R-:W2:Y:S04]  /*24230*/  LDL.LU.64 R16, [R1+0x320] ;  /* 0x0003200001107983 */ /* 0x002ea80000300a00 */
[----:B------:R3:W-:Y:S04]  /*24240*/  STL.64 [R1+0x90], R28 ;  /* 0x0000901c01007387 */ /* 0x0007e80000100a00 */
[----:B------:R-:W2:Y:S04]  /*24250*/  LDL.LU.64 R14, [R1+0x328] ;  /* 0x00032800010e7983 */ /* 0x000ea80000300a00 */
[----:B------:R-:W2:Y:S01]  /*24260*/  LDL.LU.64 R12, [R1+0x330] ;  /* 0x00033000010c7983 */ /* 0x000ea20000300a00 */
[----:B------:R-:W-:-:S02]  /*24270*/  IADD3 R0, R3, -0xb0, RZ ;  /* 0xffffff5003007810 */ /* 0x000fc40007ffe0ff */
[----:B------:R-:W-:Y:S02]  /*24280*/  IADD3 R2, R3, -0xb4, RZ ;  /* 0xffffff4c03027810 */ /* 0x000fe40007ffe0ff */
[----:B------:R-:W-:Y:S02]  /*24290*/  ISETP.GE.U32.AND P2, PT, R0, 0x7ffffed1, PT ;  /* 0x7ffffed10000780c */ /* 0x000fe40003f46070 */
[----:B------:R-:W-:Y:S01]  /*242a0*/  ISETP.GE.U32.AND P1, PT, R2, 0x7ffffecd, PT ;  /* 0x7ffffecd0200780c */ /* 0x000fe20003f26070 */
[C---:B------:R-:W-:Y:S01]  /*242b0*/  IMAD.WIDE R24, R252.reuse, 0x4, R244 ;  /* 0x00000004fc187825 */ /* 0x040fe200078e02f4 */
[----:B------:R4:W-:Y:S03]  /*242c0*/  STL.64 [R1+0x88], R26 ;  /* 0x0000881a01007387 */ /* 0x0009e60000100a00 */
[C---:B------:R-:W-:Y:S01]  /*242d0*/  IMAD.WIDE R22, R252.reuse, 0x4, R246 ;  /* 0x00000004fc167825 */ /* 0x040fe200078e02f6 */
[----:B------:R2:W-:Y:S05]  /*242e0*/  STL.64 [R1+0x80], R24 ;  /* 0x0000801801007387 */ /* 0x0005ea0000100a00 */
[----:B------:R3:W-:Y:S04]  /*242f0*/  LDGSTS.E [R4+0x55e00], [R28.64], !P2 ;  /* 0x55e000001c047fae */ /* 0x0007e8000d121848 */
[----:B------:R4:W-:Y:S04]  /*24300*/  LDGSTS.E [R4+0x55f00], [R26.64], !P2 ;  /* 0x55f000001a047fae */ /* 0x0009e8000d121848 */
[----:B------:R2:W-:Y:S04]  /*24310*/  LDGSTS.E [R4+0x56600], [R24.64], !P1 ;  /* 0x5660000018047fae */ /* 0x0005e8000c921848 */
[----:B------:R1:W-:Y:S04]  /*24320*/  STL.64 [R1+0x68], R22 ;  /* 0x0000681601007387 */ /* 0x0003e80000100a00 */
[----:B------:R1:W-:Y:S01]  /*24330*/  LDGSTS.E [R4+0x56700], [R22.64], !P1 ;  /* 0x5670000016047fae */ /* 0x0003e2000c921848 */
[----:B---3--:R-:W-:-:S05]  /*24340*/  IMAD.WIDE R28, R252, 0x4, R20 ;  /* 0x00000004fc1c7825 */ /* 0x008fca00078e0214 */
[----:B------:R-:W-:Y:S04]  /*24350*/  STL.64 [R1+0x60], R28 ;  /* 0x0000601c01007387 */ /* 0x000fe80000100a00 */
[----:B------:R-:W3:Y:S01]  /*24360*/  LDL.LU.64 R20, [R1+0x338] ;  /* 0x0003380001147983 */ /* 0x000ee20000300a00 */
[----:B----4-:R-:W-:-:S05]  /*24370*/  IMAD.WIDE R26, R252, 0x4, R18 ;  /* 0x00000004fc1a7825 */ /* 0x010fca00078e0212 */
[----:B------:R-:W-:Y:S04]  /*24380*/  STL.64 [R1+0x38], R26 ;  /* 0x0000381a01007387 */ /* 0x000fe80000100a00 */
[----:B------:R-:W4:Y:S01]  /*24390*/  LDL.LU.64 R18, [R1+0x340] ;  /* 0x0003400001127983 */ /* 0x000f220000300a00 */
[----:B--2---:R-:W-:-:S05]  /*243a0*/  IMAD.WIDE R24, R252, 0x4, R8 ;  /* 0x00000004fc187825 */ /* 0x004fca00078e0208 */
[----:B------:R-:W-:Y:S04]  /*243b0*/  STL.64 [R1+0x30], R24 ;  /* 0x0000301801007387 */ /* 0x000fe80000100a00 */
[----:B------:R-:W2:Y:S01]  /*243c0*/  LDL.LU.64 R8, [R1+0x348] ;  /* 0x0003480001087983 */ /* 0x000ea20000300a00 */
[----:B-1----:R-:W-:-:S03]  /*243d0*/  IMAD.WIDE R22, R252, 0x4, R6 ;  /* 0x00000004fc167825 */ /* 0x002fc600078e0206 */
[----:B------:R-:W2:Y:S01]  /*243e0*/  LDL.LU.64 R6, [R1+0x350] ;  /* 0x0003500001067983 */ /* 0x000ea20000300a00 */
[C---:B------:R-:W-:Y:S02]  /*243f0*/  IADD3 R0, R3.reuse, -0xb8, RZ ;  /* 0xffffff4803007810 */ /* 0x040fe40007ffe0ff */
[C---:B------:R-:W-:Y:S02]  /*24400*/  IADD3 R2, R3.reuse, -0xbc, RZ ;  /* 0xffffff4403027810 */ /* 0x040fe40007ffe0ff */
[----:B------:R-:W-:Y:S02]  /*24410*/  ISETP.GE.U32.AND P5, PT, R0, 0x7ffffec9, PT ;  /* 0x7ffffec90000780c */ /* 0x000fe40003fa6070 */
[----:B------:R-:W-:Y:S02]  /*24420*/  IADD3 R0, R3, -0xc0, RZ ;  /* 0xffffff4003007810 */ /* 0x000fe40007ffe0ff */
[----:B------:R-:W-:Y:S02]  /*24430*/  ISETP.GE.U32.AND P4, PT, R2, 0x7ffffec5, PT ;  /* 0x7ffffec50200780c */ /* 0x000fe40003f86070 */
[----:B------:R-:W-:Y:S01]  /*24440*/  ISETP.GE.U32.AND P6, PT, R0, 0x7ffffec1, PT ;  /* 0x7ffffec10000780c */ /* 0x000fe20003fc6070 */
[----:B------:R-:W-:Y:S06]  /*24450*/  STL.64 [R1+0x18], R22 ;  /* 0x0000181601007387 */ /* 0x000fec0000100a00 */
[----:B------:R1:W-:Y:S04]  /*24460*/  LDGSTS.E [R4+0x56e00], [R28.64], !P5 ;  /* 0x56e000001c047fae */ /* 0x0003e8000e921848 */
[----:B------:R1:W-:Y:S04]  /*24470*/  LDGSTS.E [R4+0x56f00], [R26.64], !P5 ;  /* 0x56f000001a047fae */ /* 0x0003e8000e921848 */
[----:B------:R1:W-:Y:S04]  /*24480*/  LDGSTS.E [R4+0x57600], [R24.64], !P4 ;  /* 0x5760000018047fae */ /* 0x0003e8000e121848 */
[----:B------:R1:W-:Y:S01]  /*24490*/  LDGSTS.E [R4+0x57700], [R22.64], !P4 ;  /* 0x5770000016047fae */ /* 0x0003e2000e121848 */
[----:B------:R-:W-:-:S04]  /*244a0*/  IMAD.WIDE R10, R252, 0x4, R10 ;  /* 0x00000004fc0a7825 */ /* 0x000fc800078e020a */
[C---:B------:R-:W-:Y:S01]  /*244b0*/  IMAD.WIDE R218, R252.reuse, 0x4, R16 ;  /* 0x00000004fcda7825 */ /* 0x040fe200078e0210 */
[----:B------:R1:W-:Y:S04]  /*244c0*/  STL.64 [R1+0x10], R10 ;  /* 0x0000100a01007387 */ /* 0x0003e80000100a00 */
[----:B------:R-:W2:Y:S01]  /*244d0*/  LDL.LU.64 R16, [R1+0x358] ;  /* 0x0003580001107983 */ /* 0x000ea20000300a00 */
[----:B------:R-:W-:-:S03]  /*244e0*/  IMAD.WIDE R216, R252, 0x4, R14 ;  /* 0x00000004fcd87825 */ /* 0x000fc600078e020e */
[----:B------:R1:W-:Y:S01]  /*244f0*/  LDGSTS.E [R4+0x57e00], [R10.64], !P6 ;  /* 0x57e000000a047fae */ /* 0x0003e2000f121848 */
[----:B------:R-:W-:-:S03]  /*24500*/  IMAD.WIDE R214, R252, 0x4, R12 ;  /* 0x00000004fcd67825 */ /* 0x000fc600078e020c */
[----:B------:R-:W2:Y:S04]  /*24510*/  LDL.LU.64 R14, [R1+0x360] ;  /* 0x00036000010e7983 */ /* 0x000ea80000300a00 */
[----:B------:R-:W2:Y:S04]  /*24520*/  LDL.LU.64 R12, [R1+0x368] ;  /* 0x00036800010c7983 */ /* 0x000ea80000300a00 */
[----:B-1----:R-:W2:Y:S04]  /*24530*/  LDL.LU.64 R10, [R1+0x370] ;  /* 0x00037000010a7983 */ /* 0x002ea80000300a00 */
[----:B------:R-:W-:Y:S04]  /*24540*/  STL.64 [R1+0x2dd8], R218 ;  /* 0x002dd8da01007387 */ /* 0x000fe80000100a00 */
[----:B------:R-:W-:Y:S04]  /*24550*/  STL.64 [R1+0x2de0], R216 ;  /* 0x002de0d801007387 */ /* 0x000fe80000100a00 */
[----:B------:R-:W-:Y:S01]  /*24560*/  STL.64 [R1+0x2de8], R214 ;  /* 0x002de8d601007387 */ /* 0x000fe20000100a00 */
[----:B---3--:R-:W-:-:S04]  /*24570*/  IMAD.WIDE R212, R252, 0x4, R20 ;  /* 0x00000004fcd47825 */ /* 0x008fc800078e0214 */
[C---:B----4-:R-:W-:Y:S01]  /*24580*/  IMAD.WIDE R210, R252.reuse, 0x4, R18 ;  /* 0x00000004fcd27825 */ /* 0x050fe200078e0212 */
[----:B------:R-:W3:Y:S04]  /*24590*/  LDL.LU.64 R20, [R1+0x378] ;  /* 0x0003780001147983 */ /* 0x000ee80000300a00 */
[----:B------:R-:W4:Y:S01]  /*245a0*/  LDL.LU.64 R18, [R1+0x380] ;  /* 0x0003800001127983 */ /* 0x000f220000300a00 */
[----:B--2---:R-:W-:-:S04]  /*245b0*/  IMAD.WIDE R208, R252, 0x4, R8 ;  /* 0x00000004fcd07825 */ /* 0x004fc800078e0208 */
[----:B------:R-:W-:Y:S01]  /*245c0*/  IMAD.WIDE R206, R252, 0x4, R6 ;  /* 0x00000004fcce7825 */ /* 0x000fe200078e0206 */
[----:B------:R-:W2:Y:S04]  /*245d0*/  LDL.LU.64 R8, [R1+0x388] ;  /* 0x0003880001087983 */ /* 0x000ea80000300a00 */
[----:B------:R-:W3:Y:S04]  /*245e0*/  LDL.LU.64 R6, [R1+0x390] ;  /* 0x0003900001067983 */ /* 0x000ee80000300a00 */
[----:B------:R-:W-:Y:S04]  /*245f0*/  STL.64 [R1+0x2df0], R212 ;  /* 0x002df0d401007387 */ /* 0x000fe80000100a00 */
[----:B------:R-:W-:Y:S04]  /*24600*/  STL.64 [R1+0x2df8], R210 ;  /* 0x002df8d201007387 */ /* 0x000fe80000100a00 */
[----:B------:R-:W-:Y:S04]  /*24610*/  STL.64 [R1+0x2e00], R208 ;  /* 0x002e00d001007387 */ /* 0x000fe80000100a00 */
[----:B------:R-:W-:Y:S01]  /*24620*/  STL.64 [R1+0x2e08], R206 ;  /* 0x002e08ce01007387 */ /* 0x000fe20000100a00 */
[----:B------:R-:W-:-:S02]  /*24630*/  IADD3 R2, R3, -0xc4, RZ ;  /* 0xffffff3c03027810 */ /* 0x000fc40007ffe0ff */
[----:B------:R-:W-:Y:S01]  /*24640*/  IADD3 R0, R3, -0xc8, RZ ;  /* 0xffffff3803007810 */ /* 0x000fe20007ffe0ff */
[----:B------:R1:W-:Y:S01]  /*24650*/  LDGSTS.E [R4+0x57f00], [R218.64], !P6 ;  /* 0x57f00000da047fae */ /* 0x0003e2000f121848 */
[----:B------:R-:W-:-:S03]  /*24660*/  IMAD.WIDE R204, R252, 0x4, R16 ;  /* 0x00000004fccc7825 */ /* 0x000fc600078e0210 */
[----:B------:R-:W4:Y:S01]  /*24670*/  LDL.LU.64 R16, [R1+0x398] ;  /* 0x0003980001107983 */ /* 0x000f220000300a00 */
[----:B------:R-:W-:-:S03]  /*24680*/  IMAD.WIDE R202, R252, 0x4, R14 ;  /* 0x00000004fcca7825 */ /* 0x000fc600078e020e */
[----:B------:R-:W4:Y:S01]  /*24690*/  LDL.LU.64 R14, [R1+0x3b0] ;  /* 0x0003b000010e7983 */ /* 0x000f220000300a00 */
[----:B------:R-:W-:-:S04]  /*246a0*/  IMAD.WIDE R200, R252, 0x4, R12 ;  /* 0x00000004fcc87825 */ /* 0x000fc800078e020c */
[C---:B------:R-:W-:Y:S02]  /*246b0*/  IMAD.WIDE R198, R252.reuse, 0x4, R10 ;  /* 0x00000004fcc67825 */ /* 0x040fe400078e020a */
[----:B------:R-:W4:Y:S04]  /*246c0*/  LDL.LU.64 R10, [R1+0x3b8] ;  /* 0x0003b800010a7983 */ /* 0x000f280000300a00 */
[----:B------:R-:W4:Y:S04]  /*246d0*/  LDL.LU.64 R12, [R1+0x3d0] ;  /* 0x0003d000010c7983 */ /* 0x000f280000300a00 */
[----:B------:R-:W-:Y:S04]  /*246e0*/  STL.64 [R1+0x2e10], R204 ;  /* 0x002e10cc01007387 */ /* 0x000fe80000100a00 */
[----:B------:R-:W-:Y:S04]  /*246f0*/  STL.64 [R1+0x2e18], R202 ;  /* 0x002e18ca01007387 */ /* 0x000fe80000100a00 */
[----:B------:R-:W-:Y:S04]  /*24700*/  STL.64 [R1+0x2e20], R200 ;  /* 0x002e20c801007387 */ /* 0x000fe80000100a00 */
[----:B------:R-:W-:Y:S01]  /*24710*/  STL.64 [R1+0x2e28], R198 ;  /* 0x002e28c601007387 */ /* 0x000fe20000100a00 */
[----:B--2---:R-:W-:-:S03]  /*24720*/  IMAD.WIDE R192, R252, 0x4, R8 ;  /* 0x00000004fcc07825 */ /* 0x004fc600078e0208 */
[----:B------:R-:W2:Y:S01]  /*24730*/  LDL.LU.64 R8, [R1+0x3d8] ;  /* 0x0003d80001087983 */ /* 0x000ea20000300a00 */
[----:B---3--:R-:W-:-:S03]  /*24740*/  IMAD.WIDE R190, R252, 0x4, R6 ;  /* 0x00000004fcbe7825 */ /* 0x008fc600078e0206 */
[----:B------:R-:W3:Y:S01]  /*24750*/  LDL.LU.64 R6, [R1+0x3e0] ;  /* 0x0003e00001067983 */ /* 0x000ee20000300a00 */
[----:B------:R-:W-:-:S04]  /*24760*/  IMAD.WIDE R196, R252, 0x4, R20 ;  /* 0x00000004fcc47825 */ /* 0x000fc800078e0214 */
[----:B----4-:R-:W-:Y:S01]  /*24770*/  IMAD.WIDE R194, R252, 0x4, R18 ;  /* 0x00000004fcc27825 */ /* 0x010fe200078e0212 */
[----:B------:R-:W-:Y:S04]  /*24780*/  STL.64 [R1+0x2e30], R196 ;  /* 0x002e30c401007387 */ /* 0x000fe80000100a00 */
[----:B------:R-:W-:Y:S04]  /*24790*/  STL.64 [R1+0x2e38], R194 ;  /* 0x002e38c201007387 */ /* 0x000fe80000100a00 */
[----:B------:R-:W-:Y:S04]  /*247a0*/  STL.64 [R1+0x2e40], R192 ;  /* 0x002e40c001007387 */ /* 0x000fe80000100a00 */
[----:B------:R-:W-:Y:S01]  /*247b0*/  STL.64 [R1+0x2e48], R190 ;  /* 0x002e48be01007387 */ /* 0x000fe20000100a00 */
[----:B------:R-:W-:-:S02]  /*247c0*/  ISETP.GE.U32.AND P0, PT, R2, 0x7ffffebd, PT ;  /* 0x7ffffebd0200780c */ /* 0x000fc40003f06070 */
[C---:B------:R-:W-:Y:S02]  /*247d0*/  IADD3 R2, R3.reuse, -0xcc, RZ ;  /* 0xffffff3403027810 */ /* 0x040fe40007ffe0ff */
[----:B------:R-:W-:Y:S02]  /*247e0*/  ISETP.GE.U32.AND P3, PT, R0, 0x7ffffeb9, PT ;  /* 0x7ffffeb90000780c */ /* 0x000fe40003f66070 */
[C---:B------:R-:W-:Y:S02]  /*247f0*/  IADD3 R0, R3.reuse, -0xd0, RZ ;  /* 0xffffff3003007810 */ /* 0x040fe40007ffe0ff */
[----:B------:R-:W-:Y:S02]  /*24800*/  ISETP.GE.U32.AND P2, PT, R2, 0x7ffffeb5, PT ;  /* 0x7ffffeb50200780c */ /* 0x000fe40003f46070 */
[C---:B------:R-:W-:Y:S02]  /*24810*/  IADD3 R2, R3.reuse, -0xd4, RZ ;  /* 0xffffff2c03027810 */ /* 0x040fe40007ffe0ff */
[----:B------:R-:W-:Y:S01]  /*24820*/  ISETP.GE.U32.AND P1, PT, R0, 0x7ffffeb1, PT ;  /* 0x7ffffeb10000780c */ /* 0x000fe20003f26070 */
[----:B------:R4:W-:Y:S01]  /*24830*/  LDGSTS.E [R4+0x58600], [R216.64], !P0 ;  /* 0x58600000d8047fae */ /* 0x0009e2000c121848 */
[----:B------:R-:W-:Y:S01]  /*24840*/  IADD3 R0, R3, -0xd8, RZ ;  /* 0xffffff2803007810 */ /* 0x000fe20007ffe0ff */
[----:B------:R-:W-:-:S04]  /*24850*/  IMAD.WIDE R188, R252, 0x4, R16 ;  /* 0x00000004fcbc7825 */ /* 0x000fc800078e0210 */
[C---:B------:R-:W-:Y:S01]  /*24860*/  IMAD.WIDE R186, R252.reuse, 0x4, R14 ;  /* 0x00000004fcba7825 */ /* 0x040fe200078e020e */
[----:B------:R-:W-:Y:S03]  /*24870*/  STL.64 [R1+0x2e50], R188 ;  /* 0x002e50bc01007387 */ /* 0x000fe60000100a00 */
[C---:B------:R-:W-:Y:S01]  /*24880*/  IMAD.WIDE R184, R252.reuse, 0x4, R10 ;  /* 0x00000004fcb87825 */ /* 0x040fe200078e020a */
[----:B------:R-:W-:Y:S03]  /*24890*/  STL.64 [R1+0x2e58], R186 ;  /* 0x002e58ba01007387 */ /* 0x000fe60000100a00 */
[----:B------:R-:W-:Y:S01]  /*248a0*/  IMAD.WIDE R182, R252, 0x4, R12 ;  /* 0x00000004fcb67825 */ /* 0x000fe200078e020c */
[----:B------:R-:W-:Y:S04]  /*248b0*/  STL.64 [R1+0x2e60], R184 ;  /* 0x002e60b801007387 */ /* 0x000fe80000100a00 */
[----:B------:R-:W-:Y:S04]  /*248c0*/  STL.64 [R1+0x2e68], R182 ;  /* 0x002e68b601007387 */ /* 0x000fe80000100a00 */
[----:B------:R-:W4:Y:S04]  /*248d0*/  LDL.LU.64 R40, [R1+0x1270] ;  /* 0x0012700001287983 */ /* 0x000f280000300a00 */
[----:B------:R-:W4:Y:S04]  /*248e0*/  LDL.LU.64 R38, [R1+0x1268] ;  /* 0x0012680001267983 */ /* 0x000f280000300a00 */
[----:B------:R-:W4:Y:S04]  /*248f0*/  LDL.LU.64 R36, [R1+0x1260] ;  /* 0x0012600001247983 */ /* 0x000f280000300a00 */
[----:B------:R-:W4:Y:S04]  /*24900*/  LDL.LU.64 R34, [R1+0x1178] ;  /* 0x0011780001227983 */ /* 0x000f280000300a00 */
[----:B------:R-:W4:Y:S04]  /*24910*/  LDL.LU.64 R32, [R1+0x1280] ;  /* 0x0012800001207983 */ /* 0x000f280000300a00 */
[----:B------:R-:W4:Y:S04]  /*24920*/  LDL.LU.64 R30, [R1+0x1170] ;  /* 0x00117000011e7983 */ /* 0x000f280000300a00 */
[----:B------:R-:W4:Y:S04]  /*24930*/  LDL.LU.64 R28, [R1+0x1278] ;  /* 0x00127800011c7983 */ /* 0x000f280000300a00 */
[----:B------:R-:W4:Y:S04]  /*24940*/  LDL.LU.64 R26, [R1+0x1168] ;  /* 0x00116800011a7983 */ /* 0x000f280000300a00 */
[----:B------:R-:W1:Y:S01]  /*24950*/  S2R R11, SR_TID.X ;  /* 0x00000000000b7919 */ /* 0x000e620000002100 */
[----:B------:R-:W-:-:S03]  /*24960*/  ISETP.GE.U32.AND P5, PT, R2, 0x7ffffead, PT ;  /* 0x7ffffead0200780c */ /* 0x000fc60003fa6070 */
[----:B------:R-:W4:Y:S01]  /*24970*/  LDL.LU.64 R24, [R1+0x1290] ;  /* 0x0012900001187983 */ /* 0x000f220000300a00 */
[----:B------:R-:W-:-:S03]  /*24980*/  IADD3 R2, R3, -0xdc, RZ ;  /* 0xffffff2403027810 */ /* 0x000fc60007ffe0ff */
[----:B------:R-:W4:Y:S01]  /*24990*/  LDL.LU.64 R22, [R1+0x1160] ;  /* 0x0011600001167983 */ /* 0x000f220000300a00 */
[----:B------:R-:W-:Y:S02]  /*249a0*/  ISETP.GE.U32.AND P4, PT, R0, 0x7ffffea9, PT ;  /* 0x7ffffea90000780c */ /* 0x000fe40003f86070 */
[----:B------:R-:W-:Y:S01]  /*249b0*/  IADD3 R0, R3, -0xe0, RZ ;  /* 0xffffff2003007810 */ /* 0x000fe20007ffe0ff */
[----:B------:R-:W4:Y:S01]  /*249c0*/  LDL.LU.64 R20, [R1+0x1288] ;  /* 0x0012880001147983 */ /* 0x000f220000300a00 */
[----:B------:R-:W-:-:S03]  /*249d0*/  ISETP.GE.U32.AND P6, PT, R2, 0x7ffffea5, PT ;  /* 0x7ffffea50200780c */ /* 0x000fc60003fc6070 */
[----:B------:R-:W4:Y:S01]  /*249e0*/  LDL.LU.64 R18, [R1+0x1158] ;  /* 0x0011580001127983 */ /* 0x000f220000300a00 */
[----:B------:R-:W-:-:S03]  /*249f0*/  IADD3 R2, R3, -0xe4, RZ ;  /* 0xffffff1c03027810 */ /* 0x000fc60007ffe0ff */
[----:B------:R1:W-:Y:S01]  /*24a00*/  LDGSTS.E [R4+0x58700], [R214.64], !P0 ;  /* 0x58700000d6047fae */ /* 0x0003e2000c121848 */
[----:B------:R-:W-:-:S03]  /*24a10*/  ISETP.GE.U32.AND P0, PT, R0, 0x7ffffea1, PT ;  /* 0x7ffffea10000780c */ /* 0x000fc60003f06070 */
[----:B------:R1:W-:Y:S04]  /*24a20*/  LDGSTS.E [R4+0x58e00], [R212.64], !P3 ;  /* 0x58e00000d4047fae */ /* 0x0003e8000d921848 */
[----:B------:R1:W-:Y:S01]  /*24a30*/  LDGSTS.E [R4+0x58f00], [R210.64], !P3 ;  /* 0x58f00000d2047fae */ /* 0x0003e2000d921848 */
[----:B------:R-:W-:-:S03]  /*24a40*/  ISETP.GE.U32.AND P3, PT, R2, 0x7ffffe9d, PT ;  /* 0x7ffffe9d0200780c */ /* 0x000fc60003f66070 */
[----:B------:R1:W-:Y:S01]  /*24a50*/  LDGSTS.E [R4+0x59600], [R208.64], !P2 ;  /* 0x59600000d0047fae */ /* 0x0003e2000d121848 */
[----:B------:R-:W-:-:S03]  /*24a60*/  IMAD.MOV.U32 R10, RZ, RZ, c[0x0][0x180] ;  /* 0x00006000ff0a7624 */ /* 0x000fc600078e00ff */
[----:B------:R1:W-:Y:S04]  /*24a70*/  LDGSTS.E [R4+0x59700], [R206.64], !P2 ;  /* 0x59700000ce047fae */ /* 0x0003e8000d121848 */
[----:B------:R1:W-:Y:S04]  /*24a80*/  LDGSTS.E [R4+0x59e00], [R204.64], !P1 ;  /* 0x59e00000cc047fae */ /* 0x0003e8000c921848 */
[----:B------:R2:W-:Y:S04]  /*24a90*/  LDGSTS.E [R4+0x59f00], [R202.64], !P1 ;  /* 0x59f00000ca047fae */ /* 0x0005e8000c921848 */
[----:B------:R2:W-:Y:S01]  /*24aa0*/  LDGSTS.E [R4+0x5a600], [R200.64], !P5 ;  /* 0x5a600000c8047fae */ /* 0x0005e2000e921848 */
[----:B------:R-:W-:-:S03]  /*24ab0*/  IADD3 R10, R10, -0x80, RZ ;  /* 0xffffff800a0a7810 */ /* 0x000fc60007ffe0ff */
[----:B------:R2:W-:Y:S01]  /*24ac0*/  LDGSTS.E [R4+0x5a700], [R198.64], !P5 ;  /* 0x5a700000c6047fae */ /* 0x0005e2000e921848 */
[----:B-1----:R-:W-:-:S03]  /*24ad0*/  LOP3.LUT R11, R11, 0x3f, RZ, 0xc0, !PT ;  /* 0x0000003f0b0b7812 */ /* 0x002fc600078ec0ff */
[----:B------:R1:W-:Y:S04]  /*24ae0*/  LDGSTS.E [R4+0x5ae00], [R196.64], !P4 ;  /* 0x5ae00000c4047fae */ /* 0x0003e8000e121848 */
[----:B------:R1:W-:Y:S04]  /*24af0*/  LDGSTS.E [R4+0x5af00], [R194.64], !P4 ;  /* 0x5af00000c2047fae */ /* 0x0003e8000e121848 */
[----:B------:R1:W-:Y:S01]  /*24b00*/  LDGSTS.E [R4+0x5b600], [R192.64], !P6 ;  /* 0x5b600000c0047fae */ /* 0x0003e2000f121848 */
[----:B------:R-:W-:-:S03]  /*24b10*/  IADD3 R2, R3, -0xec, RZ ;  /* 0xffffff1403027810 */ /* 0x000fc60007ffe0ff */
[----:B------:R1:W-:Y:S04]  /*24b20*/  LDGSTS.E [R4+0x5b700], [R190.64], !P6 ;  /* 0x5b700000be047fae */ /* 0x0003e8000f121848 */
[----:B------:R1:W-:Y:S04]  /*24b30*/  LDGSTS.E [R4+0x5be00], [R188.64], !P0 ;  /* 0x5be00000bc047fae */ /* 0x0003e8000c121848 */
[----:B------:R1:W-:Y:S01]  /*24b40*/  LDGSTS.E [R4+0x5bf00], [R186.64], !P0 ;  /* 0x5bf00000ba047fae */ /* 0x0003e2000c121848 */
[C---:B------:R-:W-:Y:S02]  /*24b50*/  ISETP.GE.AND P0, PT, R11.reuse, R10, PT ;  /* 0x0000000a0b00720c */ /* 0x040fe40003f06270 */
[----:B------:R-:W-:Y:S01]  /*24b60*/  LOP3.LUT R11, R11, 0x40, RZ, 0xfc, !PT ;  /* 0x000000400b0b7812 */ /* 0x000fe200078efcff */
[----:B------:R-:W4:Y:S01]  /*24b70*/  LDL.LU.64 R16, [R1+0x12a0] ;  /* 0x0012a00001107983 */ /* 0x000f220000300a00 */
[----:B------:R-:W-:-:S03]  /*24b80*/  ISETP.GE.U32.AND P1, PT, R2, 0x7ffffe95, PT ;  /* 0x7ffffe950200780c */ /* 0x000fc60003f26070 */
[----:B------:R1:W-:Y:S01]  /*24b90*/  LDGSTS.E [R4+0x5c600], [R184.64], !P3 ;  /* 0x5c600000b8047fae */ /* 0x0003e2000d921848 */
[----:B------:R-:W-:-:S03]  /*24ba0*/  IADD3 R2, R3, -0xf4, RZ ;  /* 0xffffff0c03027810 */ /* 0x000fc60007ffe0ff */
[----:B------:R1:W-:Y:S01]  /*24bb0*/  LDGSTS.E [R4+0x5c700], [R182.64], !P3 ;  /* 0x5c700000b6047fae */ /* 0x0003e2000d921848 */
[----:B------:R-:W-:Y:S02]  /*24bc0*/  ISETP.GE.AND P3, PT, R11, R10, PT ;  /* 0x0000000a0b00720c */ /* 0x000fe40003f66270 */
[----:B------:R-:W-:Y:S01]  /*24bd0*/  IADD3 R11, R3, 0x7f, RZ ;  /* 0x0000007f030b7810 */ /* 0x000fe20007ffe0ff */
[----:B------:R-:W4:Y:S01]  /*24be0*/  LDL.LU.64 R14, [R1+0x1150] ;  /* 0x00115000010e7983 */ /* 0x000f220000300a00 */
[----:B------:R-:W-:Y:S02]  /*24bf0*/  ISETP.GE.U32.AND P4, PT, R2, 0x7ffffe8d, PT ;  /* 0x7ffffe8d0200780c */ /* 0x000fe40003f86070 */
[----:B------:R-:W-:Y:S01]  /*24c00*/  SEL R2, RZ, 0x4, P3 ;  /* 0x00000004ff027807 */ /* 0x000fe20001800000 */
[----:B------:R-:W4:Y:S01]  /*24c10*/  LDL.LU.64 R12, [R1+0x1298] ;  /* 0x00129800010c7983 */ /* 0x000f220000300a00 */
[----:B------:R-:W-:-:S03]  /*24c20*/  ISETP.GT.AND P3, PT, R11, 0xff, PT ;  /* 0x000000ff0b00780c */ /* 0x000fc60003f64270 */
[----:B------:R-:W4:Y:S01]  /*24c30*/  LDL.LU.64 R10, [R1+0x1148] ;  /* 0x00114800010a7983 */ /* 0x000f220000300a00 */
[----:B--2---:R-:W-:-:S03]  /*24c40*/  IMAD.WIDE R180, R252, 0x4, R8 ;  /* 0x00000004fcb47825 */ /* 0x004fc600078e0208 */
[----:B------:R-:W2:Y:S01]  /*24c50*/  LDL.LU.64 R8, [R1+0x12b0] ;  /* 0x0012b00001087983 */ /* 0x000ea20000300a00 */
[----:B---3--:R-:W-:-:S03]  /*24c60*/  IMAD.WIDE R178, R252, 0x4, R6 ;  /* 0x00000004fcb27825 */ /* 0x008fc600078e0206 */
[----:B------:R-:W3:Y:S01]  /*24c70*/  LDL.LU.64 R6, [R1+0x1140] ;  /* 0x0011400001067983 */ /* 0x000ee20000300a00 */
[----:B------:R-:W-:-:S04]  /*24c80*/  IADD3 R0, R3, -0xe8, RZ ;  /* 0xffffff1803007810 */ /* 0x000fc80007ffe0ff */
[----:B------:R-:W-:Y:S02]  /*24c90*/  ISETP.GE.U32.AND P2, PT, R0, 0x7ffffe99, PT ;  /* 0x7ffffe990000780c */ /* 0x000fe40003f46070 */
[----:B------:R-:W-:Y:S01]  /*24ca0*/  IADD3 R0, R3, -0xf0, RZ ;  /* 0xffffff1003007810 */ /* 0x000fe20007ffe0ff */
[----:B------:R-:W-:-:S03]  /*24cb0*/  ULDC UR4, c[0x0][0x18c] ;  /* 0x0000630000047ab9 */ /* 0x000fc60000000800 */
[----:B------:R-:W-:Y:S02]  /*24cc0*/  ISETP.GE.U32.AND P5, PT, R0, 0x7ffffe91, PT ;  /* 0x7ffffe910000780c */ /* 0x000fe40003fa6070 */
[----:B------:R-:W-:Y:S01]  /*24cd0*/  IADD3 R0, R3, -0xf8, RZ ;  /* 0xffffff0803007810 */ /* 0x000fe20007ffe0ff */
[----:B------:R-:W-:-:S03]  /*24ce0*/  USHF.L.U32 UR4, UR4, 0x7, URZ ;  /* 0x0000000704047899 */ /* 0x000fc6000800063f */
[----:B------:R-:W-:Y:S01]  /*24cf0*/  ISETP.GE.U32.AND P6, PT, R0, 0x7ffffe89, PT ;  /* 0x7ffffe890000780c */ /* 0x000fe20003fc6070 */
[----:B------:R1:W-:Y:S01]  /*24d00*/  LDGSTS.E [R4+0x5ce00], [R180.64], !P2 ;  /* 0x5ce00000b4047fae */ /* 0x0003e2000d121848 */
[----:B------:R-:W-:Y:S02]  /*24d10*/  IADD3 R0, R3, -0xfc, RZ ;  /* 0xffffff0403007810 */ /* 0x000fe40007ffe0ff */
[----:B------:R-:W-:Y:S01]  /*24d20*/  SEL R3, RZ, 0x4, P0 ;  /* 0x00000004ff037807 */ /* 0x000fe20000000000 */
[----:B------:R1:W-:Y:S01]  /*24d30*/  LDGSTS.E [R4+0x5cf00], [R178.64], !P2 ;  /* 0x5cf00000b2047fae */ /* 0x0003e2000d121848 */
[----:B------:R-:W-:Y:S02]  /*24d40*/  ISETP.GE.U32.AND P0, PT, R0, 0x7ffffe85, PT ;  /* 0x7ffffe850000780c */ /* 0x000fe40003f06070 */
[----:B------:R-:W-:Y:S02]  /*24d50*/  MOV R0, UR4 ;  /* 0x0000000400007c02 */ /* 0x000fe40008000f00 */
[----:B------:R-:W-:-:S02]  /*24d60*/  SEL R3, R3, RZ, P3 ;  /* 0x000000ff03037207 */ /* 0x000fc40001800000 */
[----:B------:R-:W-:Y:S02]  /*24d70*/  SEL R2, R2, RZ, P3 ;  /* 0x000000ff02027207 */ /* 0x000fe40001800000 */
[----:B------:R-:W-:Y:S02]  /*24d80*/  ISETP.NE.U32.AND P3, PT, R3, RZ, PT ;  /* 0x000000ff0300720c */ /* 0x000fe40003f65070 */
[----:B------:R-:W-:Y:S01]  /*24d90*/  ISETP.NE.U32.AND P2, PT, R2, RZ, PT ;  /* 0x000000ff0200720c */ /* 0x000fe20003f45070 */
[----:B------:R-:W-:Y:S04]  /*24da0*/  STL.64 [R1+0x2e70], R180 ;  /* 0x002e70b401007387 */ /* 0x000fe80000100a00 */
[----:B------:R-:W-:Y:S01]  /*24db0*/  STL.64 [R1+0x2e78], R178 ;  /* 0x002e78b201007387 */ /* 0x000fe20000100a00 */
[----:B----4-:R-:W-:-:S04]  /*24dc0*/  IMAD.WIDE R40, R0, 0x4, R40 ;  /* 0x0000000400287825 */ /* 0x010fc800078e0228 */
[C---:B------:R-:W-:Y:S01]  /*24dd0*/  IMAD.WIDE R2, R0.reuse, 0x4, R38 ;  /* 0x0000000400027825 */ /* 0x040fe200078e0226 */
[----:B------:R-:W-:Y:S03]  /*24de0*/  STL.64 [R1+0xc8], R40 ;  /* 0x0000c82801007387 */ /* 0x000fe60000100a00 */
[C---:B------:R-:W-:Y:S01]  /*24df0*/  IMAD.WIDE R36, R0.reuse, 0x4, R36 ;  /* 0x0000000400247825 */ /* 0x040fe200078e0224 */
[----:B------:R4:W-:Y:S03]  /*24e00*/  STL.64 [R1+0xd0], R2 ;  /* 0x0000d00201007387 */ /* 0x0009e60000100a00 */
[C---:B------:R-:W-:Y:S01]  /*24e10*/  IMAD.WIDE R34, R0.reuse, 0x4, R34 ;  /* 0x0000000400227825 */ /* 0x040fe200078e0222 */
[----:B------:R1:W-:Y:S03]  /*24e20*/  STL.64 [R1+0x148], R36 ;  /* 0x0001482401007387 */ /* 0x0003e60000100a00 */
[C---:B----4-:R-:W-:Y:S01]  /*24e30*/  IMAD.WIDE R2, R0.reuse, 0x4, R32 ;  /* 0x0000000400027825 */ /* 0x050fe200078e0220 */
[----:B-1----:R-:W4:Y:S03]  /*24e40*/  LDL.LU.64 R36, [R1+0x12a8] ;  /* 0x0012a80001247983 */ /* 0x002f260000300a00 */
[C---:B------:R-:W-:Y:S01]  /*24e50*/  IMAD.WIDE R30, R0.reuse, 0x4, R30 ;  /* 0x00000004001e7825 */ /* 0x040fe200078e021e */
[----:B------:R1:W-:Y:S04]  /*24e60*/  STL.64 [R1+0x150], R34 ;  /* 0x0001502201007387 */ /* 0x0003e80000100a00 */
[----:B------:R1:W-:Y:S04]  /*24e70*/  STL.64 [R1+0x188], R2 ;  /* 0x0001880201007387 */ /* 0x0003e80000100a00 */
[----:B-1----:R-:W4:Y:S01]  /*24e80*/  LDL.LU.64 R34, [R1+0x1138] ;  /* 0x0011380001227983 */ /* 0x002f220000300a00 */
[----:B------:R-:W-:-:S03]  /*24e90*/  IMAD.WIDE R2, R0, 0x4, R28 ;  /* 0x0000000400027825 */ /* 0x000fc600078e021c */
[----:B------:R1:W-:Y:S04]  /*24ea0*/  STL.64 [R1+0x190], R30 ;  /* 0x0001901e01007387 */ /* 0x0003e80000100a00 */
[----:B------:R-:W4:Y:S04]  /*24eb0*/  LDL.LU.64 R32, [R1+0x12c0] ;  /* 0x0012c00001207983 */ /* 0x000f280000300a00 */
[----:B------:R1:W-:Y:S04]  /*24ec0*/  STL.64 [R1+0x1c8], R2 ;  /* 0x0001c80201007387 */ /* 0x0003e80000100a00 */
[----:B-1----:R-:W4:Y:S04]  /*24ed0*/  LDL.LU.64 R30, [R1+0x1130] ;  /* 0x00113000011e7983 */ /* 0x002f280000300a00 */
[----:B------:R-:W4:Y:S01]  /*24ee0*/  LDL.LU.64 R28, [R1+0x12b8] ;  /* 0x0012b800011c7983 */ /* 0x000f220000300a00 */
[----:B------:R-:W-:-:S04]  /*24ef0*/  IMAD.WIDE R2, R0, 0x4, R26 ;  /* 0x0000000400027825 */ /* 0x000fc800078e021a */
[C---:B------:R-:W-:Y:S01]  /*24f00*/  IMAD.WIDE R24, R0.reuse, 0x4, R24 ;  /* 0x0000000400187825 */ /* 0x040fe200078e0218 */
[----:B------:R1:W-:Y:S03]  /*24f10*/  STL.64 [R1+0x1d0], R2 ;  /* 0x0001d00201007387 */ /* 0x0003e60000100a00 */
[C---:B------:R-:W-:Y:S01]  /*24f20*/  IMAD.WIDE R20, R0.reuse, 0x4, R20 ;  /* 0x0000000400147825 */ /* 0x040fe200078e0214 */
[----:B------:R-:W4:Y:S04]  /*24f30*/  LDL.LU.64 R26, [R1+0x1128] ;  /* 0x00112800011a7983 */ /* 0x000f280000300a00 */
[----:B------:R1:W-:Y:S02]  /*24f40*/  STL.64 [R1+0x208], R24 ;  /* 0x0002081801007387 */ /* 0x0003e40000100a00 */
[----:B-1----:R-:W-:-:S05]  /*24f50*/  IMAD.WIDE R2, R0, 0x4, R22 ;  /* 0x0000000400027825 */ /* 0x002fca00078e0216 */
[----:B------:R1:W-:Y:S04]  /*24f60*/  STL.64 [R1+0x210], R2 ;  /* 0x0002100201007387 */ /* 0x0003e80000100a00 */
[----:B------:R-:W4:Y:S04]  /*24f70*/  LDL.LU.64 R24, [R1+0x12d0] ;  /* 0x0012d00001187983 */ /* 0x000f280000300a00 */
[----:B------:R1:W-:Y:S02]  /*24f80*/  STL.64 [R1+0x248], R20 ;  /* 0x0002481401007387 */ /* 0x0003e40000100a00 */
[----:B-1----:R-:W-:-:S02]  /*24f90*/  IMAD.WIDE R2, R0, 0x4, R18 ;  /* 0x0000000400027825 */ /* 0x002fc400078e0212 */
[----:B------:R-:W4:Y:S04]  /*24fa0*/  LDL.LU.64 R22, [R1+0x1120] ;  /* 0x0011200001167983 */ /* 0x000f280000300a00 */
[----:B------:R1:W-:Y:S04]  /*24fb0*/  STL.64 [R1+0x250], R2 ;  /* 0x0002500201007387 */ /* 0x0003e80000100a00 */
[----:B------:R-:W4:Y:S04]  /*24fc0*/  LDL.LU.64 R20, [R1+0x12c8] ;  /* 0x0012c80001147983 */ /* 0x000f280000300a00 */
[----:B------:R-:W4:Y:S01]  /*24fd0*/  LDL.LU.64 R18, [R1+0x1118] ;  /* 0x0011180001127983 */ /* 0x000f220000300a00 */
[----:B-1----:R-:W-:-:S05]  /*24fe0*/  IMAD.WIDE R2, R0, 0x4, R16 ;  /* 0x0000000400027825 */ /* 0x002fca00078e0210 */
[----:B------:R1:W-:Y:S04]  /*24ff0*/  STL.64 [R1+0x288], R2 ;  /* 0x0002880201007387 */ /* 0x0003e80000100a00 */
[----:B------:R-:W4:Y:S01]  /*25000*/  LDL.LU.64 R16, [R1+0x12e0] ;  /* 0x0012e00001107983 */ /* 0x000f220000300a00 */
[----:B-1----:R-:W-:-:S05]  /*25010*/  IMAD.WIDE R2, R0, 0x4, R14 ;  /* 0x0000000400027825 */ /* 0x002fca00078e020e */
[----:B------:R2:W-:Y:S01]  /*25020*/  STL.64 [R1+0x290], R2 ;  /* 0x0002900201007387 */ /* 0x0005e20000100a00 */
[----:B------:R-:W-:-:S03]  /*25030*/  IMAD.WIDE R178, R0, 0x4, R12 ;  /* 0x0000000400b27825 */ /* 0x000fc600078e020c */
[----:B------:R-:W4:Y:S01]  /*25040*/  LDL.LU.64 R14, [R1+0x1110] ;  /* 0x00111000010e7983 */ /* 0x000f220000300a00 */
[----:B------:R-:W-:-:S03]  /*25050*/  IMAD.WIDE R180, R0, 0x4, R10 ;  /* 0x0000000400b47825 */ /* 0x000fc600078e020a */
[----:B------:R-:W4:Y:S01]  /*25060*/  LDL.LU.64 R12, [R1+0x12d8] ;  /* 0x0012d800010c7983 */ /* 0x000f220000300a00 */
[----:B--2---:R-:W-:-:S05]  /*25070*/  IMAD.WIDE R2, R0, 0x4, R8 ;  /* 0x0000000400027825 */ /* 0x004fca00078e0208 */
[----:B------:R3:W-:Y:S04]  /*25080*/  STL.64 [R1+0x320], R2 ;  /* 0x0003200201007387 */ /* 0x0007e80000100a00 */
[----:B------:R-:W2:Y:S04]  /*25090*/  LDL.LU.64 R10, [R1+0x1108] ;  /* 0x00110800010a7983 */ /* 0x000ea80000300a00 */
[----:B------:R-:W2:Y:S01]  /*250a0*/  LDL.LU.64 R8, [R1+0x12f0] ;  /* 0x0012f00001087983 */ /* 0x000ea20000300a00 */
[----:B---3--:R-:W-:-:S05]  /*250b0*/  IMAD.WIDE R2, R0, 0x4, R6 ;  /* 0x0000000400027825 */ /* 0x008fca00078e0206 */
[----:B------:R4:W-:Y:S04]  /*250c0*/  STL.64 [R1+0x328], R2 ;  /* 0x0003280201007387 */ /* 0x0009e80000100a00 */
[----:B------:R-:W3:Y:S04]  /*250d0*/  LDL.LU.64 R6, [R1+0x1100] ;  /* 0x0011000001067983 */ /* 0x000ee80000300a00 */
[----:B------:R-:W-:Y:S04]  /*250e0*/  STL.64 [R1+0x310], R178 ;  /* 0x000310b201007387 */ /* 0x000fe80000100a00 */
[----:B------:R-:W-:Y:S04]  /*250f0*/  STL.64 [R1+0x2e80], R178 ;  /* 0x002e80b201007387 */ /* 0x000fe80000100a00 */
[----:B------:R-:W-:Y:S04]  /*25100*/  STL.64 [R1+0x318], R180 ;  /* 0x000318b401007387 */ /* 0x000fe80000100a00 */
[----:B------:R-:W-:Y:S01]  /*25110*/  STL.64 [R1+0x2e88], R180 ;  /* 0x002e88b401007387 */ /* 0x000fe20000100a00 */
[----:B----4-:R-:W-:-:S05]  /*25120*/  IMAD.WIDE R2, R0, 0x4, R36 ;  /* 0x0000000400027825 */ /* 0x010fca00078e0224 */
[----:B------:R1:W-:Y:S04]  /*25130*/  STL.64 [R1+0x330], R2 ;  /* 0x0003300201007387 */ /* 0x0003e80000100a00 */
[----:B------:R-:W4:Y:S01]  /*25140*/  LDL.LU.64 R36, [R1+0x12e8] ;  /* 0x0012e80001247983 */ /* 0x000f220000300a00 */
[----:B------:R-:W-:-:S05]  /*25150*/  IMAD.WIDE R34, R0, 0x4, R34 ;  /* 0x0000000400227825 */ /* 0x000fca00078e0222 */
[----:B------:R1:W-:Y:S02]  /*25160*/  STL.64 [R1+0x338], R34 ;  /* 0x0003382201007387 */ /* 0x0003e40000100a00 */
[----:B-1----:R-:W-:-:S05]  /*25170*/  IMAD.WIDE R2, R0, 0x4, R32 ;  /* 0x0000000400027825 */ /* 0x002fca00078e0220 */
[----:B------:R1:W-:Y:S01]  /*25180*/  STL.64 [R1+0x340], R2 ;  /* 0x0003400201007387 */ /* 0x0003e20000100a00 */
[----:B------:R-:W-:-:S03]  /*25190*/  IMAD.WIDE R30, R0, 0x4, R30 ;  /* 0x00000004001e7825 */ /* 0x000fc600078e021e */
[----:B------:R-:W4:Y:S04]  /*251a0*/  LDL.LU.64 R34, [R1+0x10f8] ;  /* 0x0010f80001227983 */ /* 0x000f280000300a00 */
[----:B------:R1:W-:Y:S02]  /*251b0*/  STL.64 [R1+0x348], R30 ;  /* 0x0003481e01007387 */ /* 0x0003e40000100a00 */
[C---:B-1----:R-:W-:Y:S02]  /*251c0*/  IMAD.WIDE R2, R0.reuse, 0x4, R28 ;  /* 0x0000000400027825 */ /* 0x042fe400078e021c */
[----:B------:R-:W4:Y:S04]  /*251d0*/  LDL.LU.64 R32, [R1+0x1300] ;  /* 0x0013000001207983 */ /* 0x000f280000300a00 */
[----:B------:R1:W-:Y:S04]  /*251e0*/  STL.64 [R1+0x350], R2 ;  /* 0x0003500201007387 */ /* 0x0003e80000100a00 */
[----:B------:R-:W4:Y:S04]  /*251f0*/  LDL.LU.64 R30, [R1+0x10f0] ;  /* 0x0010f000011e7983 */ /* 0x000f280000300a00 */
[----:B------:R-:W4:Y:S01]  /*25200*/  LDL.LU.64 R28, [R1+0x12f8] ;  /* 0x0012f800011c7983 */ /* 0x000f220000300a00 */
[----:B-1----:R-:W-:-:S05]  /*25210*/  IMAD.WIDE R2, R0, 0x4, R26 ;  /* 0x0000000400027825 */ /* 0x002fca00078e021a */
[----:B------:R1:W-:Y:S01]  /*25220*/  STL.64 [R1+0x358], R2 ;  /* 0x0003580201007387 */ /* 0x0003e20000100a00 */
[----:B------:R-:W-:-:S03]  /*25230*/  IMAD.WIDE R24, R0, 0x4, R24 ;  /* 0x0000000400187825 */ /* 0x000fc600078e0218 */
[----:B------:R-:W4:Y:S04]  /*25240*/  LDL.LU.64 R26, [R1+0x10e8] ;  /* 0x0010e800011a7983 */ /* 0x000f280000300a00 */
        /* <DEDUP_REMOVED lines=17> */
[----:B------:R-:W4:Y:S04]  /*25360*/  LDL.LU.64 R14, [R1+0x10d0] ;  /* 0x0010d000010e7983 */ /* 0x000f280000300a00 */
[----:B------:R-:W4:Y:S01]  /*25370*/  LDL.LU.64 R12, [R1+0x1318] ;  /* 0x00131800010c7983 */ /* 0x000f220000300a00 */
[----:B--2---:R-:W-:-:S04]  /*25380*/  IMAD.WIDE R2, R0, 0x4, R8 ;  /* 0x0000000400027825 */ /* 0x004fc800078e0208 */
[C---:B------:R-:W-:Y:S01]  /*25390*/  IMAD.WIDE R184, R0.reuse, 0x4, R10 ;  /* 0x0000000400b87825 */ /* 0x040fe200078e020a */
        /* <DEDUP_REMOVED lines=144> */
[----:B------:R1:W-:Y:S04]  /*25ca0*/  STL.64 [R1+0x1050], R2 ;  /* 0x0010500201007387 */ /* 0x0003e80000100a00 */
[----:B------:R-:W4:Y:S01]  /*25cb0*/  LDL.LU.64 R14, [R1+0x1010] ;  /* 0x00101000010e7983 */ /* 0x000f220000300a00 */
[----:B------:R-:W-:-:S04]  /*25cc0*/  IMAD.WIDE R194, R0, 0x4, R12 ;  /* 0x0000000400c27825 */ /* 0x000fc800078e020c */
[C---:B--2---:R-:W-:Y:S02]  /*25cd0*/  IMAD.WIDE R196, R0.reuse, 0x4, R10 ;  /* 0x0000000400c47825 */ /* 0x044fe400078e020a */
[----:B------:R-:W2:Y:S02]  /*25ce0*/  LDL.LU.64 R10, [R1+0x13d8] ;  /* 0x0013d800010a7983 */ /* 0x000ea40000300a00 */
[----:B-1----:R-:W-:-:S05]  /*25cf0*/  IMAD.WIDE R2, R0, 0x4, R8 ;  /* 0x0000000400027825 */ /* 0x002fca00078e0208 */
        /* <DEDUP_REMOVED lines=41> */
[----:B------:R1:W-:Y:S02]  /*25f90*/  STL.64 [R1+0x1500], R2 ;  /* 0x0015000201007387 */ /* 0x0003e40000100a00 */
[----:B-1----:R-:W-:-:S04]  /*25fa0*/  IMAD.WIDE R2, R0, 0x4, R14 ;  /* 0x0000000400027825 */ /* 0x002fc800078e020e */
[C---:B--2---:R-:W-:Y:S02]  /*25fb0*/  IMAD.WIDE R198, R0.reuse, 0x4, R10 ;  /* 0x0000000400c67825 */ /* 0x044fe400078e020a */
[----:B------:R-:W2:Y:S04]  /*25fc0*/  LDL.LU.64 R10, [R1+0x1458] ;  /* 0x00145800010a7983 */ /* 0x000ea80000300a00 */
[----:B------:R3:W-:Y:S01]  /*25fd0*/  STL.64 [R1+0x1010], R2 ;  /* 0x0010100201007387 */ /* 0x0007e20000100a00 */
[----:B------:R-:W-:-:S04]  /*25fe0*/  IMAD.WIDE R200, R0, 0x4, R12 ;  /* 0x0000000400c87825 */ /* 0x000fc800078e020c */
[C---:B------:R-:W-:Y:S02]  /*25ff0*/  IMAD.WIDE R12, R0.reuse, 0x4, R8 ;  /* 0x00000004000c7825 */ /* 0x040fe400078e0208 */
[----:B------:R-:W2:Y:S04]  /*26000*/  LDL.LU.64 R8, [R1+0xfd0] ;  /* 0x000fd00001087983 */ /* 0x000ea80000300a00 */
[----:B------:R1:W-:Y:S04]  /*26010*/  STL.64 [R1+0x1520], R12 ;  /* 0x0015200c01007387 */ /* 0x0003e80000100a00 */
[----:B------:R-:W2:Y:S01]  /*26020*/  LDL.LU.64 R16, [R1+0x1448] ;  /* 0x0014480001107983 */ /* 0x000ea20000300a00 */
[----:B---3--:R-:W-:-:S03]  /*26030*/  IMAD.WIDE R2, R0, 0x4, R6 ;  /* 0x0000000400027825 */ /* 0x008fc600078e0206 */
[----:B------:R-:W3:Y:S04]  /*26040*/  LDL.LU.64 R14, [R1+0xfc8] ;  /* 0x000fc800010e7983 */ /* 0x000ee80000300a00 */
[----:B------:R4:W-:Y:S04]  /*26050*/  STL.64 [R1+0x1000], R2 ;  /* 0x0010000201007387 */ /* 0x0009e80000100a00 */
[----:B-1----:R-:W3:Y:S04]  /*26060*/  LDL.LU.64 R12, [R1+0x1478] ;  /* 0x00147800010c7983 */ /* 0x002ee80000300a00 */
        /* <DEDUP_REMOVED lines=33> */
[----:B------:R-:W4:Y:S01]  /*26280*/  LDL.LU.64 R20, [R1+0x14a8] ;  /* 0x0014a80001147983 */ /* 0x000f220000300a00 */
[----:B--2---:R-:W-:-:S03]  /*26290*/  IMAD.WIDE R2, R0, 0x4, R10 ;  /* 0x0000000400027825 */ /* 0x004fc600078e020a */
[----:B------:R-:W2:Y:S04]  /*262a0*/  LDL.LU.64 R10, [R1+0xf98] ;  /* 0x000f9800010a7983 */ /* 0x000ea80000300a00 */
[----:B------:R1:W-:Y:S02]  /*262b0*/  STL.64 [R1+0x1580], R2 ;  /* 0x0015800201007387 */ /* 0x0003e40000100a00 */
[C---:B-1----:R-:W-:Y:S02]  /*262c0*/  IMAD.WIDE R2, R0.reuse, 0x4, R8 ;  /* 0x0000000400027825 */ /* 0x042fe400078e0208 */
[----:B------:R-:W2:Y:S04]  /*262d0*/  LDL.LU.64 R8, [R1+0x14d8] ;  /* 0x0014d80001087983 */ /* 0x000ea80000300a00 */
[----:B------:R3:W-:Y:S01]  /*262e0*/  STL.64 [R1+0xfd0], R2 ;  /* 0x000fd00201007387 */ /* 0x0007e20000100a00 */
[----:B------:R-:W-:-:S03]  /*262f0*/  IMAD.WIDE R202, R0, 0x4, R16 ;  /* 0x0000000400ca7825 */ /* 0x000fc600078e0210 */
[----:B------:R-:W2:Y:S04]  /*26300*/  LDL.LU.64 R18, [R1+0xf90] ;  /* 0x000f900001127983 */ /* 0x000ea80000300a00 */
[----:B------:R-:W2:Y:S01]  /*26310*/  LDL.LU.64 R16, [R1+0x14c8] ;  /* 0x0014c80001107983 */ /* 0x000ea20000300a00 */
[----:B---3--:R-:W-:-:S05]  /*26320*/  IMAD.WIDE R2, R0, 0x4, R12 ;  /* 0x0000000400027825 */ /* 0x008fca00078e020c */
[----:B------:R1:W-:Y:S01]  /*26330*/  STL.64 [R1+0x15a0], R2 ;  /* 0x0015a00201007387 */ /* 0x0003e20000100a00 */
[----:B------:R-:W-:-:S03]  /*26340*/  IMAD.WIDE R204, R0, 0x4, R14 ;  /* 0x0000000400cc7825 */ /* 0x000fc600078e020e */
[----:B------:R-:W3:Y:S04]  /*26350*/  LDL.LU.64 R14, [R1+0xf88] ;  /* 0x000f8800010e7983 */ /* 0x000ee80000300a00 */
[----:B------:R-:W3:Y:S01]  /*26360*/  LDL.LU.64 R12, [R1+0x14f8] ;  /* 0x0014f800010c7983 */ /* 0x000ee20000300a00 */
[----:B-1----:R-:W-:-:S05]  /*26370*/  IMAD.WIDE R2, R0, 0x4, R6 ;  /* 0x0000000400027825 */ /* 0x002fca00078e0206 */
        /* <DEDUP_REMOVED lines=24> */
[----:B-1----:R-:W-:-:S04]  /*26500*/  IMAD.WIDE R2, R0, 0x4, R24 ;  /* 0x0000000400027825 */ /* 0x002fc800078e0218 */
[C---:B------:R-:W-:Y:S01]  /*26510*/  IMAD.WIDE R22, R0.reuse, 0x4, R22 ;  /* 0x0000000400167825 */ /* 0x040fe200078e0216 */
[----:B------:R1:W-:Y:S04]  /*26520*/  STL.64 [R1+0x15e0], R2 ;  /* 0x0015e00201007387 */ /* 0x0003e80000100a00 */
[----:B------:R-:W-:Y:S01]  /*26530*/  STL.64 [R1+0xfa0], R22 ;  /* 0x000fa01601007387 */ /* 0x000fe20000100a00 */
[----:B-1----:R-:W-:-:S04]  /*26540*/  IMAD.WIDE R2, R0, 0x4, R20 ;  /* 0x0000000400027825 */ /* 0x002fc800078e0214 */
[C---:B--2---:R-:W-:Y:S02]  /*26550*/  IMAD.WIDE R20, R0.reuse, 0x4, R10 ;  /* 0x0000000400147825 */ /* 0x044fe400078e020a */
[----:B------:R-:W2:Y:S04]  /*26560*/  LDL.LU.64 R10, [R1+0x1538] ;  /* 0x00153800010a7983 */ /* 0x000ea80000300a00 */
[----:B------:R1:W-:Y:S04]  /*26570*/  STL.64 [R1+0x15f0], R2 ;  /* 0x0015f00201007387 */ /* 0x0003e80000100a00 */
[----:B------:R1:W-:Y:S04]  /*26580*/  STL.64 [R1+0xf98], R20 ;  /* 0x000f981401007387 */ /* 0x0003e80000100a00 */
[----:B------:R-:W2:Y:S01]  /*26590*/  LDL.LU.64 R24, [R1+0xf60] ;  /* 0x000f600001187983 */ /* 0x000ea20000300a00 */
[----:B-1----:R-:W-:-:S03]  /*265a0*/  IMAD.WIDE R2, R0, 0x4, R8 ;  /* 0x0000000400027825 */ /* 0x002fc600078e0208 */
[----:B------:R-:W2:Y:S04]  /*265b0*/  LDL.LU.64 R22, [R1+0x1528] ;  /* 0x0015280001167983 */ /* 0x000ea80000300a00 */
[----:B------:R1:W-:Y:S04]  /*265c0*/  STL.64 [R1+0x1600], R2 ;  /* 0x0016000201007387 */ /* 0x0003e80000100a00 */
[----:B------:R-:W2:Y:S04]  /*265d0*/  LDL.LU.64 R8, [R1+0xf58] ;  /* 0x000f580001087983 */ /* 0x000ea80000300a00 */
[----:B------:R-:W2:Y:S01]  /*265e0*/  LDL.LU.64 R20, [R1+0x1558] ;  /* 0x0015580001147983 */ /* 0x000ea20000300a00 */
[----:B-1----:R-:W-:-:S05]  /*265f0*/  IMAD.WIDE R2, R0, 0x4, R18 ;  /* 0x0000000400027825 */ /* 0x002fca00078e0212 */
[----:B------:R1:W-:Y:S01]  /*26600*/  STL.64 [R1+0xf90], R2 ;  /* 0x000f900201007387 */ /* 0x0003e20000100a00 */
[----:B------:R-:W-:-:S03]  /*26610*/  IMAD.WIDE R206, R0, 0x4, R16 ;  /* 0x0000000400ce7825 */ /* 0x000fc600078e0210 */
[----:B------:R-:W2:Y:S01]  /*26620*/  LDL.LU.64 R18, [R1+0xf50] ;  /* 0x000f500001127983 */ /* 0x000ea20000300a00 */
[----:B---3--:R-:W-:-:S05]  /*26630*/  IMAD.WIDE R12, R0, 0x4, R12 ;  /* 0x00000004000c7825 */ /* 0x008fca00078e020c */
[----:B------:R3:W-:Y:S01]  /*26640*/  STL.64 [R1+0x1620], R12 ;  /* 0x0016200c01007387 */ /* 0x0007e20000100a00 */
[----:B------:R-:W-:-:S03]  /*26650*/  IMAD.WIDE R208, R0, 0x4, R14 ;  /* 0x0000000400d07825 */ /* 0x000fc600078e020e */
[----:B------:R-:W2:Y:S01]  /*26660*/  LDL.LU.64 R16, [R1+0x1548] ;  /* 0x0015480001107983 */ /* 0x000ea20000300a00 */
[----:B-1----:R-:W-:-:S05]  /*26670*/  IMAD.WIDE R2, R0, 0x4, R6 ;  /* 0x0000000400027825 */ /* 0x002fca00078e0206 */
[----:B------:R4:W-:Y:S04]  /*26680*/  STL.64 [R1+0xf80], R2 ;  /* 0x000f800201007387 */ /* 0x0009e80000100a00 */
[----:B------:R-:W2:Y:S04]  /*26690*/  LDL.LU.64 R14, [R1+0xf48] ;  /* 0x000f4800010e7983 */ /* 0x000ea80000300a00 */
[----:B------:R-:W2:Y:S04]  /*266a0*/  LDL.LU.64 R6, [R1+0x1578] ;  /* 0x0015780001067983 */ /* 0x000ea80000300a00 */
[----:B---3--:R-:W3:Y:S04]  /*266b0*/  LDL.LU.64 R12, [R1+0xf40] ;  /* 0x000f4000010c7983 */ /* 0x008ee80000300a00 */
        /* <DEDUP_REMOVED lines=18> */
[----:B-1----:R-:W-:-:S03]  /*267e0*/  IMAD.WIDE R2, R0, 0x4, R26 ;  /* 0x0000000400027825 */ /* 0x002fc600078e021a */
[----:B------:R-:W4:Y:S04]  /*267f0*/  LDL.LU.64 R26, [R1+0x1588] ;  /* 0x00158800011a7983 */ /* 0x000f280000300a00 */
[----:B------:R2:W-:Y:S02]  /*26800*/  STL.64 [R1+0xf68], R2 ;  /* 0x000f680201007387 */ /* 0x0005e40000100a00 */
[C---:B--2---:R-:W-:Y:S02]  /*26810*/  IMAD.WIDE R2, R0.reuse, 0x4, R10 ;  /* 0x0000000400027825 */ /* 0x044fe400078e020a */
[----:B------:R-:W2:Y:S04]  /*26820*/  LDL.LU.64 R10, [R1+0xf28] ;  /* 0x000f2800010a7983 */ /* 0x000ea80000300a00 */
[----:B------:R1:W-:Y:S01]  /*26830*/  STL.64 [R1+0x1660], R2 ;  /* 0x0016600201007387 */ /* 0x0003e20000100a00 */
[----:B------:R-:W-:-:S04]  /*26840*/  IMAD.WIDE R24, R0, 0x4, R24 ;  /* 0x0000000400187825 */ /* 0x000fc800078e0218 */
[C---:B------:R-:W-:Y:S01]  /*26850*/  IMAD.WIDE R22, R0.reuse, 0x4, R22 ;  /* 0x0000000400167825 */ /* 0x040fe200078e0216 */
[----:B------:R1:W-:Y:S04]  /*26860*/  STL.64 [R1+0xf60], R24 ;  /* 0x000f601801007387 */ /* 0x0003e80000100a00 */
[----:B------:R-:W2:Y:S01]  /*26870*/  LDL.LU.64 R32, [R1+0x15b8] ;  /* 0x0015b80001207983 */ /* 0x000ea20000300a00 */
[----:B-1----:R-:W-:-:S03]  /*26880*/  IMAD.WIDE R2, R0, 0x4, R8 ;  /* 0x0000000400027825 */ /* 0x002fc600078e0208 */
[----:B------:R1:W-:Y:S04]  /*26890*/  STL.64 [R1+0x1670], R22 ;  /* 0x0016701601007387 */ /* 0x0003e80000100a00 */
[----:B------:R-:W2:Y:S04]  /*268a0*/  LDL.LU.64 R8, [R1+0xf20] ;  /* 0x000f200001087983 */ /* 0x000ea80000300a00 */
[----:B------:R1:W-:Y:S04]  /*268b0*/  STL.64 [R1+0xf58], R2 ;  /* 0x000f580201007387 */ /* 0x0003e80000100a00 */
[----:B------:R-:W2:Y:S04]  /*268c0*/  LDL.LU.64 R24, [R1+0x15a8] ;  /* 0x0015a80001187983 */ /* 0x000ea80000300a00 */
[----:B-1----:R-:W2:Y:S01]  /*268d0*/  LDL.LU.64 R22, [R1+0xf18] ;  /* 0x000f180001167983 */ /* 0x002ea20000300a00 */
[----:B------:R-:W-:-:S05]  /*268e0*/  IMAD.WIDE R2, R0, 0x4, R20 ;  /* 0x0000000400027825 */ /* 0x000fca00078e0214 */
[----:B------:R1:W-:Y:S04]  /*268f0*/  STL.64 [R1+0x1680], R2 ;  /* 0x0016800201007387 */ /* 0x0003e80000100a00 */
[----:B------:R-:W2:Y:S01]  /*26900*/  LDL.LU.64 R20, [R1+0x15d8] ;  /* 0x0015d80001147983 */ /* 0x000ea20000300a00 */
[----:B-1----:R-:W-:-:S05]  /*26910*/  IMAD.WIDE R2, R0, 0x4, R18 ;  /* 0x0000000400027825 */ /* 0x002fca00078e0212 */
[----:B------:R1:W-:Y:S04]  /*26920*/  STL.64 [R1+0xf50], R2 ;  /* 0x000f500201007387 */ /* 0x0003e80000100a00 */
[----:B------:R-:W2:Y:S01]  /*26930*/  LDL.LU.64 R18, [R1+0xf10] ;  /* 0x000f100001127983 */ /* 0x000ea20000300a00 */
[----:B-1----:R-:W-:-:S03]  /*26940*/  IMAD.WIDE R2, R0, 0x4, R6 ;  /* 0x0000000400027825 */ /* 0x002fc600078e0206 */
[----:B------:R-:W2:Y:S04]  /*26950*/  LDL.LU.64 R6, [R1+0x15c8] ;  /* 0x0015c80001067983 */ /* 0x000ea80000300a00 */
[----:B------:R3:W-:Y:S01]  /*26960*/  STL.64 [R1+0x16a0], R2 ;  /* 0x0016a00201007387 */ /* 0x0007e20000100a00 */
[----:B------:R-:W-:-:S03]  /*26970*/  IMAD.WIDE R210, R0, 0x4, R16 ;  /* 0x0000000400d27825 */ /* 0x000fc600078e0210 */
[----:B------:R-:W2:Y:S01]  /*26980*/  LDL.LU.64 R16, [R1+0xf08] ;  /* 0x000f080001107983 */ /* 0x000ea20000300a00 */
[----:B------:R-:W-:-:S03]  /*26990*/  IMAD.WIDE R212, R0, 0x4, R14 ;  /* 0x0000000400d47825 */ /* 0x000fc600078e020e */
        /* <DEDUP_REMOVED lines=9> */
[----:B------:R1:W-:Y:S02]  /*26a30*/  STL.64 [R1+0x16b0], R2 ;  /* 0x0016b00201007387 */ /* 0x0003e40000100a00 */
[C---:B-1----:R-:W-:Y:S02]  /*26a40*/  IMAD.WIDE R2, R0.reuse, 0x4, R34 ;  /* 0x0000000400027825 */ /* 0x042fe400078e0222 */
[----:B------:R-:W4:Y:S04]  /*26a50*/  LDL.LU.64 R34, [R1+0x15e8] ;  /* 0x0015e80001227983 */ /* 0x000f280000300a00 */
[----:B------:R1:W-:Y:S01]  /*26a60*/  STL.64 [R1+0xf38], R2 ;  /* 0x000f380201007387 */ /* 0x0003e20000100a00 */
[----:B------:R-:W-:-:S05]  /*26a70*/  IMAD.WIDE R30, R0, 0x4, R30 ;  /* 0x00000004001e7825 */ /* 0x000fca00078e021e */
[----:B------:R1:W-:Y:S02]  /*26a80*/  STL.64 [R1+0x16c0], R30 ;  /* 0x0016c01e01007387 */ /* 0x0003e40000100a00 */
[C---:B-1----:R-:W-:Y:S02]  /*26a90*/  IMAD.WIDE R2, R0.reuse, 0x4, R28 ;  /* 0x0000000400027825 */ /* 0x042fe400078e021c */
[----:B------:R-:W4:Y:S02]  /*26aa0*/  LDL.LU.64 R30, [R1+0xef8] ;  /* 0x000ef800011e7983 */ /* 0x000f240000300a00 */
[C---:B------:R-:W-:Y:S02]  /*26ab0*/  IMAD.WIDE R26, R0.reuse, 0x4, R26 ;  /* 0x00000004001a7825 */ /* 0x040fe400078e021a */
[----:B------:R-:W-:Y:S04]  /*26ac0*/  STL.64 [R1+0xf30], R2 ;  /* 0x000f300201007387 */ /* 0x000fe80000100a00 */
[----:B------:R1:W-:Y:S04]  /*26ad0*/  STL.64 [R1+0x16d0], R26 ;  /* 0x0016d01a01007387 */ /* 0x0003e80000100a00 */
[----:B------:R-:W4:Y:S04]  /*26ae0*/  LDL.LU.64 R28, [R1+0x1618] ;  /* 0x00161800011c7983 */ /* 0x000f280000300a00 */
[----:B-1----:R-:W4:Y:S01]  /*26af0*/  LDL.LU.64 R26, [R1+0xef0] ;  /* 0x000ef000011a7983 */ /* 0x002f220000300a00 */
[----:B--2---:R-:W-:-:S05]  /*26b00*/  IMAD.WIDE R2, R0, 0x4, R10 ;  /* 0x0000000400027825 */ /* 0x004fca00078e020a */
[----:B------:R1:W-:Y:S04]  /*26b10*/  STL.64 [R1+0xf28], R2 ;  /* 0x000f280201007387 */ /* 0x0003e80000100a00 */
[----:B------:R-:W2:Y:S01]  /*26b20*/  LDL.LU.64 R10, [R1+0x1608] ;  /* 0x00160800010a7983 */ /* 0x000ea20000300a00 */
[----:B------:R-:W-:-:S04]  /*26b30*/  IMAD.WIDE R32, R0, 0x4, R32 ;  /* 0x0000000400207825 */ /* 0x000fc800078e0220 */
[C---:B-1----:R-:W-:Y:S02]  /*26b40*/  IMAD.WIDE R2, R0.reuse, 0x4, R8 ;  /* 0x0000000400027825 */ /* 0x042fe400078e0208 */
[----:B------:R-:W2:Y:S04]  /*26b50*/  LDL.LU.64 R8, [R1+0xee8] ;  /* 0x000ee80001087983 */ /* 0x000ea80000300a00 */
[----:B------:R1:W-:Y:S01]  /*26b60*/  STL.64 [R1+0x16e0], R32 ;  /* 0x0016e02001007387 */ /* 0x0003e20000100a00 */
[----:B------:R-:W-:-:S03]  /*26b70*/  IMAD.WIDE R24, R0, 0x4, R24 ;  /* 0x0000000400187825 */ /* 0x000fc600078e0218 */
[----:B------:R1:W-:Y:S01]  /*26b80*/  STL.64 [R1+0xf20], R2 ;  /* 0x000f200201007387 */ /* 0x0003e20000100a00 */
[----:B------:R-:W-:-:S03]  /*26b90*/  IMAD.WIDE R22, R0, 0x4, R22 ;  /* 0x0000000400167825 */ /* 0x000fc600078e0216 */
[----:B------:R1:W-:Y:S04]  /*26ba0*/  STL.64 [R1+0x16f0], R24 ;  /* 0x0016f01801007387 */ /* 0x0003e80000100a00 */
[----:B-1----:R-:W2:Y:S04]  /*26bb0*/  LDL.LU.64 R32, [R1+0x1638] ;  /* 0x0016380001207983 */ /* 0x002ea80000300a00 */
[----:B------:R1:W-:Y:S01]  /*26bc0*/  STL.64 [R1+0xf18], R22 ;  /* 0x000f181601007387 */ /* 0x0003e20000100a00 */
[----:B------:R-:W-:-:S03]  /*26bd0*/  IMAD.WIDE R2, R0, 0x4, R20 ;  /* 0x0000000400027825 */ /* 0x000fc600078e0214 */
[----:B------:R-:W2:Y:S04]  /*26be0*/  LDL.LU.64 R24, [R1+0xee0] ;  /* 0x000ee00001187983 */ /* 0x000ea80000300a00 */
[----:B------:R1:W-:Y:S04]  /*26bf0*/  STL.64 [R1+0x1700], R2 ;  /* 0x0017000201007387 */ /* 0x0003e80000100a00 */
[----:B-1----:R-:W2:Y:S04]  /*26c00*/  LDL.LU.64 R22, [R1+0x1628] ;  /* 0x0016280001167983 */ /* 0x002ea80000300a00 */
[----:B------:R-:W2:Y:S01]  /*26c10*/  LDL.LU.64 R20, [R1+0xed8] ;  /* 0x000ed80001147983 */ /* 0x000ea20000300a00 */
[----:B------:R-:W-:-:S03]  /*26c20*/  IMAD.WIDE R214, R0, 0x4, R6 ;  /* 0x0000000400d67825 */ /* 0x000fc600078e0206 */
[----:B------:R-:W2:Y:S01]  /*26c30*/  LDL.LU.64 R6, [R1+0x1658] ;  /* 0x0016580001067983 */ /* 0x000ea20000300a00 */
[----:B------:R-:W-:-:S05]  /*26c40*/  IMAD.WIDE R2, R0, 0x4, R18 ;  /* 0x0000000400027825 */ /* 0x000fca00078e0212 */
[----:B------:R3:W-:Y:S01]  /*26c50*/  STL.64 [R1+0xf10], R2 ;  /* 0x000f100201007387 */ /* 0x0007e20000100a00 */
[----:B------:R-:W-:-:S03]  /*26c60*/  IMAD.WIDE R14, R0, 0x4, R14 ;  /* 0x00000004000e7825 */ /* 0x000fc600078e020e */
[----:B------:R-:W2:Y:S04]  /*26c70*/  LDL.LU.64 R36, [R1+0xed0] ;  /* 0x000ed00001247983 */ /* 0x000ea80000300a00 */
[----:B------:R1:W-:Y:S01]  /*26c80*/  STL.64 [R1+0x1720], R14 ;  /* 0x0017200e01007387 */ /* 0x0003e20000100a00 */
[----:B------:R-:W-:-:S03]  /*26c90*/  IMAD.WIDE R216, R0, 0x4, R16 ;  /* 0x0000000400d87825 */ /* 0x000fc600078e0210 */
[----:B------:R-:W2:Y:S01]  /*26ca0*/  LDL.LU.64 R18, [R1+0x1648] ;  /* 0x0016480001127983 */ /* 0x000ea20000300a00 */
[----:B---3--:R-:W-:-:S05]  /*26cb0*/  IMAD.WIDE R2, R0, 0x4, R12 ;  /* 0x0000000400027825 */ /* 0x008fca00078e020c */
[----:B------:R4:W-:Y:S04]  /*26cc0*/  STL.64 [R1+0xf00], R2 ;  /* 0x000f000201007387 */ /* 0x0009e80000100a00 */
[----:B------:R-:W3:Y:S04]  /*26cd0*/  LDL.LU.64 R16, [R1+0xec8] ;  /* 0x000ec80001107983 */ /* 0x000ee80000300a00 */
        /* <DEDUP_REMOVED lines=9> */
[----:B-1----:R-:W-:-:S05]  /*26d70*/  IMAD.WIDE R2, R0, 0x4, R30 ;  /* 0x0000000400027825 */ /* 0x002fca00078e021e */
[----:B------:R2:W-:Y:S01]  /*26d80*/  STL.64 [R1+0xef8], R2 ;  /* 0x000ef80201007387 */ /* 0x0005e20000100a00 */
[----:B------:R-:W-:-:S05]  /*26d90*/  IMAD.WIDE R28, R0, 0x4, R28 ;  /* 0x00000004001c7825 */ /* 0x000fca00078e021c */
[----:B------:R1:W-:Y:S01]  /*26da0*/  STL.64 [R1+0x1740], R28 ;  /* 0x0017401c01007387 */ /* 0x0003e20000100a00 */
[----:B------:R-:W-:-:S03]  /*26db0*/  IMAD.WIDE R26, R0, 0x4, R26 ;  /* 0x00000004001a7825 */ /* 0x000fc600078e021a */
[----:B------:R-:W4:Y:S04]  /*26dc0*/  LDL.LU.64 R30, [R1+0xeb8] ;  /* 0x000eb800011e7983 */ /* 0x000f280000300a00 */
[----:B------:R1:W-:Y:S01]  /*26dd0*/  STL.64 [R1+0xef0], R26 ;  /* 0x000ef01a01007387 */ /* 0x0003e20000100a00 */
[----:B--2---:R-:W-:-:S03]  /*26de0*/  IMAD.WIDE R2, R0, 0x4, R10 ;  /* 0x0000000400027825 */ /* 0x004fc600078e020a */
[----:B------:R-:W2:Y:S04]  /*26df0*/  LDL.LU.64 R10, [R1+0x1698] ;  /* 0x00169800010a7983 */ /* 0x000ea80000300a00 */
[----:B------:R1:W-:Y:S04]  /*26e00*/  STL.64 [R1+0x1750], R2 ;  /* 0x0017500201007387 */ /* 0x0003e80000100a00 */
[----:B-1----:R-:W2:Y:S04]  /*26e10*/  LDL.LU.64 R28, [R1+0xeb0] ;  /* 0x000eb000011c7983 */ /* 0x002ea80000300a00 */
[----:B------:R-:W2:Y:S01]  /*26e20*/  LDL.LU.64 R26, [R1+0x1688] ;  /* 0x00168800011a7983 */ /* 0x000ea20000300a00 */
[----:B------:R-:W-:-:S05]  /*26e30*/  IMAD.WIDE R2, R0, 0x4, R8 ;  /* 0x0000000400027825 */ /* 0x000fca00078e0208 */
[----:B------:R1:W-:Y:S04]  /*26e40*/  STL.64 [R1+0xee8], R2 ;  /* 0x000ee80201007387 */ /* 0x0003e80000100a00 */
[----:B------:R-:W2:Y:S01]  /*26e50*/  LDL.LU.64 R8, [R1+0xea8] ;  /* 0x000ea80001087983 */ /* 0x000ea20000300a00 */
[----:B-1----:R-:W-:-:S04]  /*26e60*/  IMAD.WIDE R2, R0, 0x4, R32 ;  /* 0x0000000400027825 */ /* 0x002fc800078e0220 */
[C---:B------:R-:W-:Y:S01]  /*26e70*/  IMAD.WIDE R24, R0.reuse, 0x4, R24 ;  /* 0x0000000400187825 */ /* 0x040fe200078e0218 */
[----:B------:R1:W-:Y:S04]  /*26e80*/  STL.64 [R1+0x1760], R2 ;  /* 0x0017600201007387 */ /* 0x0003e80000100a00 */
[----:B------:R1:W-:Y:S01]  /*26e90*/  STL.64 [R1+0xee0], R24 ;  /* 0x000ee01801007387 */ /* 0x0003e20000100a00 */
[----:B------:R-:W-:-:S03]  /*26ea0*/  IMAD.WIDE R22, R0, 0x4, R22 ;  /* 0x0000000400167825 */ /* 0x000fc600078e0216 */
[----:B------:R-:W2:Y:S04]  /*26eb0*/  LDL.LU.64 R32, [R1+0x16b8] ;  /* 0x0016b80001207983 */ /* 0x000ea80000300a00 */
[----:B------:R1:W-:Y:S02]  /*26ec0*/  STL.64 [R1+0x1770], R22 ;  /* 0x0017701601007387 */ /* 0x0003e40000100a00 */
[C---:B-1----:R-:W-:Y:S02]  /*26ed0*/  IMAD.WIDE R2, R0.reuse, 0x4, R20 ;  /* 0x0000000400027825 */ /* 0x042fe400078e0214 */
[----:B------:R-:W2:Y:S04]  /*26ee0*/  LDL.LU.64 R24, [R1+0xea0] ;  /* 0x000ea00001187983 */ /* 0x000ea80000300a00 */
[----:B------:R1:W-:Y:S04]  /*26ef0*/  STL.64 [R1+0xed8], R2 ;  /* 0x000ed80201007387 */ /* 0x0003e80000100a00 */
[----:B------:R-:W2:Y:S04]  /*26f00*/  LDL.LU.64 R22, [R1+0x16a8] ;  /* 0x0016a80001167983 */ /* 0x000ea80000300a00 */
[----:B------:R-:W2:Y:S01]  /*26f10*/  LDL.LU.64 R20, [R1+0xe98] ;  /* 0x000e980001147983 */ /* 0x000ea20000300a00 */
[----:B-1----:R-:W-:-:S05]  /*26f20*/  IMAD.WIDE R2, R0, 0x4, R6 ;  /* 0x0000000400027825 */ /* 0x002fca00078e0206 */
[----:B------:R1:W-:Y:S04]  /*26f30*/  STL.64 [R1+0x1780], R2 ;  /* 0x0017800201007387 */ /* 0x0003e80000100a00 */
[----:B------:R-:W2:Y:S01]  /*26f40*/  LDL.LU.64 R6, [R1+0x16d8] ;  /* 0x0016d80001067983 */ /* 0x000ea20000300a00 */
[----:B-1----:R-:W-:-:S04]  /*26f50*/  IMAD.WIDE R2, R0, 0x4, R36 ;  /* 0x0000000400027825 */ /* 0x002fc800078e0224 */
[C---:B------:R-:W-:Y:S01]  /*26f60*/  IMAD.WIDE R218, R0.reuse, 0x4, R18 ;  /* 0x0000000400da7825 */ /* 0x040fe200078e0212 */
[----:B------:R1:W-:Y:S04]  /*26f70*/  STL.64 [R1+0xed0], R2 ;  /* 0x000ed00201007387 */ /* 0x0003e80000100a00 */
[----:B------:R-:W2:Y:S01]  /*26f80*/  LDL.LU.64 R18, [R1+0xe90] ;  /* 0x000e900001127983 */ /* 0x000ea20000300a00 */
[----:B---3--:R-:W-:-:S04]  /*26f90*/  IMAD.WIDE R14, R0, 0x4, R14 ;  /* 0x00000004000e7825 */ /* 0x008fc800078e020e */
[C---:B-1----:R-:W-:Y:S01]  /*26fa0*/  IMAD.WIDE R2, R0.reuse, 0x4, R12 ;  /* 0x0000000400027825 */ /* 0x042fe200078e020c */
[----:B------:R1:W-:Y:S03]  /*26fb0*/  STL.64 [R1+0x17a0], R14 ;  /* 0x0017a00e01007387 */ /* 0x0003e60000100a00 */
[C---:B------:R-:W-:Y:S02]  /*26fc0*/  IMAD.WIDE R246, R0.reuse, 0x4, R16 ;  /* 0x0000000400f67825 */ /* 0x040fe400078e0210 */
[----:B------:R-:W3:Y:S04]  /*26fd0*/  LDL.LU.64 R16, [R1+0x16c8] ;  /* 0x0016c80001107983 */ /* 0x000ee80000300a00 */
[----:B-1----:R-:W3:Y:S04]  /*26fe0*/  LDL.LU.64 R14, [R1+0xe88] ;  /* 0x000e8800010e7983 */ /* 0x002ee80000300a00 */
[----:B------:R4:W-:Y:S04]  /*26ff0*/  STL.64 [R1+0xec0], R2 ;  /* 0x000ec00201007387 */ /* 0x0009e80000100a00 */
[----:B------:R-:W3:Y:S04]  /*27000*/  LDL.LU.64 R12, [R1+0x16f8] ;  /* 0x0016f800010c7983 */ /* 0x000ee80000300a00 */
[----:B------:R-:W-:Y:S04]  /*27010*/  STL.64 [R1+0x1790], R218 ;  /* 0x001790da01007387 */ /* 0x000fe80000100a00 */
[----:B------:R-:W-:Y:S04]  /*27020*/  STL.64 [R1+0x2f20], R218 ;  /* 0x002f20da01007387 */ /* 0x000fe80000100a00 */
[----:B------:R-:W3:Y:S04]  /*27030*/  LDL.LU.64 R38, [R1+0xe80] ;  /* 0x000e800001267983 */ /* 0x000ee80000300a00 */
[----:B------:R-:W-:Y:S01]  /*27040*/  STL.64 [R1+0xec8], R246 ;  /* 0x000ec8f601007387 */ /* 0x000fe20000100a00 */
[----:B----4-:R-:W-:-:S05]  /*27050*/  IMAD.WIDE R2, R0, 0x4, R34 ;  /* 0x0000000400027825 */ /* 0x010fca00078e0222 */
[----:B------:R2:W-:Y:S04]  /*27060*/  STL.64 [R1+0x17b0], R2 ;  /* 0x0017b00201007387 */ /* 0x0005e80000100a00 */
[----:B------:R-:W-:Y:S01]  /*27070*/  STL.64 [R1+0x2f28], R246 ;  /* 0x002f28f601007387 */ /* 0x000fe20000100a00 */
[----:B------:R-:W-:-:S04]  /*27080*/  IMAD.WIDE R30, R0, 0x4, R30 ;  /* 0x00000004001e7825 */ /* 0x000fc800078e021e */
[C---:B--2---:R-:W-:Y:S02]  /*27090*/  IMAD.WIDE R2, R0.reuse, 0x4, R10 ;  /* 0x0000000400027825 */ /* 0x044fe400078e020a */
[----:B------:R-:W2:Y:S04]  /*270a0*/  LDL.LU.64 R10, [R1+0x16e8] ;  /* 0x0016e800010a7983 */ /* 0x000ea80000300a00 */
[----:B------:R1:W-:Y:S01]  /*270b0*/  STL.64 [R1+0xeb8], R30 ;  /* 0x000eb81e01007387 */ /* 0x0003e20000100a00 */
[----:B------:R-:W-:-:S03]  /*270c0*/  IMAD.WIDE R28, R0, 0x4, R28 ;  /* 0x00000004001c7825 */ /* 0x000fc600078e021c */
[----:B------:R-:W-:Y:S01]  /*270d0*/  STL.64 [R1+0x17c0], R2 ;  /* 0x0017c00201007387 */ /* 0x000fe20000100a00 */
[----:B------:R-:W-:-:S03]  /*270e0*/  IMAD.WIDE R26, R0, 0x4, R26 ;  /* 0x00000004001a7825 */ /* 0x000fc600078e021a */
[----:B------:R4:W-:Y:S04]  /*270f0*/  STL.64 [R1+0xeb0], R28 ;  /* 0x000eb01c01007387 */ /* 0x0009e80000100a00 */
[----:B-1----:R-:W2:Y:S04]  /*27100*/  LDL.LU.64 R30, [R1+0xe78] ;  /* 0x000e7800011e7983 */ /* 0x002ea80000300a00 */
[----:B------:R1:W-:Y:S04]  /*27110*/  STL.64 [R1+0x17d0], R26 ;  /* 0x0017d01a01007387 */ /* 0x0003e80000100a00 */
[----:B----4-:R-:W4:Y:S01]  /*27120*/  LDL.LU.64 R28, [R1+0x1718] ;  /* 0x00171800011c7983 */ /* 0x010f220000300a00 */
[----:B------:R-:W-:-:S05]  /*27130*/  IMAD.WIDE R2, R0, 0x4, R8 ;  /* 0x0000000400027825 */ /* 0x000fca00078e0208 */
[----:B------:R1:W-:Y:S04]  /*27140*/  STL.64 [R1+0xea8], R2 ;  /* 0x000ea80201007387 */ /* 0x0003e80000100a00 */
[----:B-1----:R-:W4:Y:S04]  /*27150*/  LDL.LU.64 R26, [R1+0xe70] ;  /* 0x000e7000011a7983 */ /* 0x002f280000300a00 */
[----:B------:R-:W4:Y:S01]  /*27160*/  LDL.LU.64 R8, [R1+0x1708] ;  /* 0x0017080001087983 */ /* 0x000f220000300a00 */
[----:B------:R-:W-:-:S04]  /*27170*/  IMAD.WIDE R32, R0, 0x4, R32 ;  /* 0x0000000400207825 */ /* 0x000fc800078e0220 */
[C---:B------:R-:W-:Y:S02]  /*27180*/  IMAD.WIDE R2, R0.reuse, 0x4, R24 ;  /* 0x0000000400027825 */ /* 0x040fe400078e0218 */
[----:B------:R-:W4:Y:S02]  /*27190*/  LDL.LU.64 R24, [R1+0xe68] ;  /* 0x000e680001187983 */ /* 0x000f240000300a00 */
[C---:B------:R-:W-:Y:S02]  /*271a0*/  IMAD.WIDE R22, R0.reuse, 0x4, R22 ;  /* 0x0000000400167825 */ /* 0x040fe400078e0216 */
[----:B------:R-:W-:Y:S02]  /*271b0*/  STL.64 [R1+0x17e0], R32 ;  /* 0x0017e02001007387 */ /* 0x000fe40000100a00 */
[C---:B------:R-:W-:Y:S02]  /*271c0*/  IMAD.WIDE R20, R0.reuse, 0x4, R20 ;  /* 0x0000000400147825 */ /* 0x040fe400078e0214 */
[----:B------:R1:W-:Y:S04]  /*271d0*/  STL.64 [R1+0xea0], R2 ;  /* 0x000ea00201007387 */ /* 0x0003e80000100a00 */
[----:B------:R1:W-:Y:S04]  /*271e0*/  STL.64 [R1+0x17f0], R22 ;  /* 0x0017f01601007387 */ /* 0x0003e80000100a00 */
[----:B------:R-:W4:Y:S01]  /*271f0*/  LDL.LU.64 R36, [R1+0x1738] ;  /* 0x0017380001247983 */ /* 0x000f220000300a00 */
[----:B-1----:R-:W-:-:S03]  /*27200*/  IMAD.WIDE R2, R0, 0x4, R6 ;  /* 0x0000000400027825 */ /* 0x002fc600078e0206 */
[----:B------:R-:W-:Y:S04]  /*27210*/  STL.64 [R1+0xe98], R20 ;  /* 0x000e981401007387 */ /* 0x000fe80000100a00 */
[----:B------:R-:W4:Y:S04]  /*27220*/  LDL.LU.64 R34, [R1+0xe60] ;  /* 0x000e600001227983 */ /* 0x000f280000300a00 */
[----:B------:R1:W-:Y:S04]  /*27230*/  STL.64 [R1+0x1800], R2 ;  /* 0x0018000201007387 */ /* 0x0003e80000100a00 */
[----:B------:R-:W4:Y:S04]  /*27240*/  LDL.LU.64 R22, [R1+0x1728] ;  /* 0x0017280001167983 */ /* 0x000f280000300a00 */
[----:B------:R-:W4:Y:S01]  /*27250*/  LDL.LU.64 R6, [R1+0xe58] ;  /* 0x000e580001067983 */ /* 0x000f220000300a00 */
[----:B-1----:R-:W-:-:S03]  /*27260*/  IMAD.WIDE R2, R0, 0x4, R18 ;  /* 0x0000000400027825 */ /* 0x002fc600078e0212 */
[----:B------:R-:W4:Y:S04]  /*27270*/  LDL.LU.64 R20, [R1+0x1758] ;  /* 0x0017580001147983 */ /* 0x000f280000300a00 */
[----:B------:R1:W-:Y:S04]  /*27280*/  STL.64 [R1+0xe90], R2 ;  /* 0x000e900201007387 */ /* 0x0003e80000100a00 */
[----:B------:R-:W4:Y:S04]  /*27290*/  LDL.LU.64 R32, [R1+0xe50] ;  /* 0x000e500001207983 */ /* 0x000f280000300a00 */
[----:B------:R-:W4:Y:S01]  /*272a0*/  LDL.LU.64 R18, [R1+0x1748] ;  /* 0x0017480001127983 */ /* 0x000f220000300a00 */
[----:B---3--:R-:W-:-:S03]  /*272b0*/  IMAD.WIDE R244, R0, 0x4, R16 ;  /* 0x0000000400f47825 */ /* 0x008fc600078e0210 */
[----:B------:R-:W3:Y:S01]  /*272c0*/  LDL.LU.64 R16, [R1+0xe48] ;  /* 0x000e480001107983 */ /* 0x000ee20000300a00 */
[----:B------:R-:W-:-:S03]  /*272d0*/  IMAD.WIDE R238, R0, 0x4, R14 ;  /* 0x0000000400ee7825 */ /* 0x000fc600078e020e */
[----:B------:R-:W3:Y:S01]  /*272e0*/  LDL.LU.64 R14, [R1+0x1778] ;  /* 0x00177800010e7983 */ /* 0x000ee20000300a00 */
[----:B-1----:R-:W-:-:S05]  /*272f0*/  IMAD.WIDE R2, R0, 0x4, R12 ;  /* 0x0000000400027825 */ /* 0x002fca00078e020c */
[----:B------:R1:W-:Y:S04]  /*27300*/  STL.64 [R1+0x1820], R2 ;  /* 0x0018200201007387 */ /* 0x0003e80000100a00 */
[----:B------:R-:W3:Y:S04]  /*27310*/  LDL.LU.64 R12, [R1+0xe40] ;  /* 0x000e4000010c7983 */ /* 0x000ee80000300a00 */
[----:B------:R-:W-:Y:S01]  /*27320*/  STL.64 [R1+0x1810], R244 ;  /* 0x001810f401007387 */ /* 0x000fe20000100a00 */
[----:B-1----:R-:W-:-:S03]  /*27330*/  IMAD.WIDE R2, R0, 0x4, R38 ;  /* 0x0000000400027825 */ /* 0x002fc600078e0226 */
[----:B------:R-:W-:Y:S04]  /*27340*/  STL.64 [R1+0x2f30], R244 ;  /* 0x002f30f401007387 */ /* 0x000fe80000100a00 */
[----:B------:R2:W-:Y:S02]  /*27350*/  STL.64 [R1+0xe80], R2 ;  /* 0x000e800201007387 */ /* 0x0005e40000100a00 */
[C---:B--2---:R-:W-:Y:S02]  /*27360*/  IMAD.WIDE R2, R0.reuse, 0x4, R10 ;  /* 0x0000000400027825 */ /* 0x044fe400078e020a */
[----:B------:R-:W2:Y:S04]  /*27370*/  LDL.LU.64 R10, [R1+0x1768] ;  /* 0x00176800010a7983 */ /* 0x000ea80000300a00 */
[----:B------:R-:W-:Y:S04]  /*27380*/  STL.64 [R1+0xe88], R238 ;  /* 0x000e88ee01007387 */ /* 0x000fe80000100a00 */
[----:B------:R1:W-:Y:S04]  /*27390*/  STL.64 [R1+0x1830], R2 ;  /* 0x0018300201007387 */ /* 0x0003e80000100a00 */
[----:B------:R-:W-:Y:S01]  /*273a0*/  STL.64 [R1+0x2f38], R238 ;  /* 0x002f38ee01007387 */ /* 0x000fe20000100a00 */
[----:B-1----:R-:W-:-:S04]  /*273b0*/  IMAD.WIDE R2, R0, 0x4, R30 ;  /* 0x0000000400027825 */ /* 0x002fc800078e021e */
[C---:B----4-:R-:W-:Y:S01]  /*273c0*/  IMAD.WIDE R28, R0.reuse, 0x4, R28 ;  /* 0x00000004001c7825 */ /* 0x050fe200078e021c */
[----:B------:R1:W-:Y:S04]  /*273d0*/  STL.64 [R1+0xe78], R2 ;  /* 0x000e780201007387 */ /* 0x0003e80000100a00 */
[----:B------:R4:W-:Y:S01]  /*273e0*/  STL.64 [R1+0x1840], R28 ;  /* 0x0018401c01007387 */ /* 0x0009e20000100a00 */
[----:B------:R-:W-:-:S03]  /*273f0*/  IMAD.WIDE R26, R0, 0x4, R26 ;  /* 0x00000004001a7825 */ /* 0x000fc600078e021a */
[----:B------:R-:W2:Y:S01]  /*27400*/  LDL.LU.64 R30, [R1+0xe38] ;  /* 0x000e3800011e7983 */ /* 0x000ea20000300a00 */
[----:B-1----:R-:W-:-:S03]  /*27410*/  IMAD.WIDE R2, R0, 0x4, R8 ;  /* 0x0000000400027825 */ /* 0x002fc600078e0208 */
[----:B------:R1:W-:Y:S04]  /*27420*/  STL.64 [R1+0xe70], R26 ;  /* 0x000e701a01007387 */ /* 0x0003e80000100a00 */
[----:B------:R-:W2:Y:S04]  /*27430*/  LDL.LU.64 R8, [R1+0x1798] ;  /* 0x0017980001087983 */ /* 0x000ea80000300a00 */
[----:B------:R4:W-:Y:S04]  /*27440*/  STL.64 [R1+0x1850], R2 ;  /* 0x0018500201007387 */ /* 0x0009e80000100a00 */
[----:B----4-:R-:W4:Y:S04]  /*27450*/  LDL.LU.64 R28, [R1+0xe30] ;  /* 0x000e3000011c7983 */ /* 0x010f280000300a00 */
[----:B-1----:R-:W4:Y:S01]  /*27460*/  LDL.LU.64 R26, [R1+0x1788] ;  /* 0x00178800011a7983 */ /* 0x002f220000300a00 */
[----:B------:R-:W-:-:S05]  /*27470*/  IMAD.WIDE R2, R0, 0x4, R24 ;  /* 0x0000000400027825 */ /* 0x000fca00078e0218 */
[----:B------:R1:W-:Y:S04]  /*27480*/  STL.64 [R1+0xe68], R2 ;  /* 0x000e680201007387 */ /* 0x0003e80000100a00 */
[----:B------:R-:W4:Y:S01]  /*27490*/  LDL.LU.64 R24, [R1+0xe28] ;  /* 0x000e280001187983 */ /* 0x000f220000300a00 */
[----:B------:R-:W-:-:S05]  /*274a0*/  IMAD.WIDE R36, R0, 0x4, R36 ;  /* 0x0000000400247825 */ /* 0x000fca00078e0224 */
[----:B------:R-:W-:Y:S01]  /*274b0*/  STL.64 [R1+0x1860], R36 ;  /* 0x0018602401007387 */ /* 0x000fe20000100a00 */
[----:B------:R-:W-:-:S05]  /*274c0*/  IMAD.WIDE R34, R0, 0x4, R34 ;  /* 0x0000000400227825 */ /* 0x000fca00078e0222 */
[----:B------:R-:W-:Y:S01]  /*274d0*/  STL.64 [R1+0xe60], R34 ;  /* 0x000e602201007387 */ /* 0x000fe20000100a00 */
[----:B-1----:R-:W-:-:S04]  /*274e0*/  IMAD.WIDE R2, R0, 0x4, R22 ;  /* 0x0000000400027825 */ /* 0x002fc800078e0216 */
[C---:B------:R-:W-:Y:S02]  /*274f0*/  IMAD.WIDE R22, R0.reuse, 0x4, R6 ;  /* 0x0000000400167825 */ /* 0x040fe400078e0206 */
[----:B------:R-:W4:Y:S04]  /*27500*/  LDL.LU.64 R6, [R1+0x17b8] ;  /* 0x0017b80001067983 */ /* 0x000f280000300a00 */
[----:B------:R1:W-:Y:S04]  /*27510*/  STL.64 [R1+0x1870], R2 ;  /* 0x0018700201007387 */ /* 0x0003e80000100a00 */
[----:B------:R1:W-:Y:S02]  /*27520*/  STL.64 [R1+0xe58], R22 ;  /* 0x000e581601007387 */ /* 0x0003e40000100a00 */
[----:B-1----:R-:W-:-:S02]  /*27530*/  IMAD.WIDE R2, R0, 0x4, R20 ;  /* 0x0000000400027825 */ /* 0x002fc400078e0214 */
[----:B------:R-:W4:Y:S04]  /*27540*/  LDL.LU.64 R22, [R1+0xe20] ;  /* 0x000e200001167983 */ /* 0x000f280000300a00 */
[----:B------:R-:W4:Y:S01]  /*27550*/  LDL.LU.64 R20, [R1+0x17a8] ;  /* 0x0017a80001147983 */ /* 0x000f220000300a00 */
[----:B------:R-:W-:-:S03]  /*27560*/  IMAD.WIDE R236, R0, 0x4, R18 ;  /* 0x0000000400ec7825 */ /* 0x000fc600078e0212 */
[----:B------:R1:W-:Y:S04]  /*27570*/  STL.64 [R1+0x1880], R2 ;  /* 0x0018800201007387 */ /* 0x0003e80000100a00 */
[----:B------:R-:W4:Y:S01]  /*27580*/  LDL.LU.64 R18, [R1+0xe18] ;  /* 0x000e180001127983 */ /* 0x000f220000300a00 */
[----:B---3--:R-:W-:-:S04]  /*27590*/  IMAD.WIDE R154, R0, 0x4, R16 ;  /* 0x00000004009a7825 */ /* 0x008fc800078e0210 */
[----:B-1----:R-:W-:-:S04]  /*275a0*/  IMAD.WIDE R2, R0, 0x4, R32 ;  /* 0x0000000400027825 */ /* 0x002fc800078e0220 */
[C---:B------:R-:W-:Y:S01]  /*275b0*/  IMAD.WIDE R16, R0.reuse, 0x4, R14 ;  /* 0x0000000400107825 */ /* 0x040fe200078e020e */
[----:B------:R1:W-:Y:S04]  /*275c0*/  STL.64 [R1+0xe50], R2 ;  /* 0x000e500201007387 */ /* 0x0003e80000100a00 */
[----:B------:R-:W3:Y:S04]  /*275d0*/  LDL.LU.64 R14, [R1+0x17d8] ;  /* 0x0017d800010e7983 */ /* 0x000ee80000300a00 */
[----:B------:R-:W-:Y:S01]  /*275e0*/  STL.64 [R1+0x18a0], R16 ;  /* 0x0018a01001007387 */ /* 0x000fe20000100a00 */
[----:B-1----:R-:W-:-:S03]  /*275f0*/  IMAD.WIDE R2, R0, 0x4, R12 ;  /* 0x0000000400027825 */ /* 0x002fc600078e020c */
[----:B------:R-:W3:Y:S04]  /*27600*/  LDL.LU.64 R40, [R1+0xe10] ;  /* 0x000e100001287983 */ /* 0x000ee80000300a00 */
[----:B------:R2:W-:Y:S04]  /*27610*/  STL.64 [R1+0xe40], R2 ;  /* 0x000e400201007387 */ /* 0x0005e80000100a00 */
[----:B------:R-:W3:Y:S04]  /*27620*/  LDL.LU.64 R12, [R1+0x17c8] ;  /* 0x0017c800010c7983 */ /* 0x000ee80000300a00 */
[----:B------:R-:W-:Y:S04]  /*27630*/  STL.64 [R1+0x1890], R236 ;  /* 0x001890ec01007387 */ /* 0x000fe80000100a00 */
[----:B------:R-:W-:Y:S04]  /*27640*/  STL.64 [R1+0x2f40], R236 ;  /* 0x002f40ec01007387 */ /* 0x000fe80000100a00 */
[----:B------:R-:W3:Y:S01]  /*27650*/  LDL.LU.64 R38, [R1+0xe08] ;  /* 0x000e080001267983 */ /* 0x000ee20000300a00 */
[----:B--2---:R-:W-:-:S03]  /*27660*/  IMAD.WIDE R2, R0, 0x4, R10 ;  /* 0x0000000400027825 */ /* 0x004fc600078e020a */
[----:B------:R-:W2:Y:S04]  /*27670*/  LDL.LU.64 R10, [R1+0x17f8] ;  /* 0x0017f800010a7983 */ /* 0x000ea80000300a00 */
[----:B------:R1:W-:Y:S04]  /*27680*/  STL.64 [R1+0x18b0], R2 ;  /* 0x0018b00201007387 */ /* 0x0003e80000100a00 */
[----:B------:R-:W2:Y:S04]  /*27690*/  LDL.LU.64 R16, [R1+0xe00] ;  /* 0x000e000001107983 */ /* 0x000ea80000300a00 */
[----:B------:R-:W-:Y:S04]  /*276a0*/  STL.64 [R1+0xe48], R154 ;  /* 0x000e489a01007387 */ /* 0x000fe80000100a00 */
[----:B------:R-:W-:Y:S01]  /*276b0*/  STL.64 [R1+0x2f48], R154 ;  /* 0x002f489a01007387 */ /* 0x000fe20000100a00 */
[----:B------:R-:W-:-:S04]  /*276c0*/  IMAD.WIDE R30, R0, 0x4, R30 ;  /* 0x00000004001e7825 */ /* 0x000fc800078e021e */
[C---:B-1----:R-:W-:Y:S02]  /*276d0*/  IMAD.WIDE R2, R0.reuse, 0x4, R8 ;  /* 0x0000000400027825 */ /* 0x042fe400078e0208 */
[----:B------:R-:W2:Y:S04]  /*276e0*/  LDL.LU.64 R8, [R1+0x17e8] ;  /* 0x0017e80001087983 */ /* 0x000ea80000300a00 */
[----:B------:R-:W-:Y:S01]  /*276f0*/  STL.64 [R1+0xe38], R30 ;  /* 0x000e381e01007387 */ /* 0x000fe20000100a00 */
[----:B----4-:R-:W-:-:S03]  /*27700*/  IMAD.WIDE R28, R0, 0x4, R28 ;  /* 0x00000004001c7825 */ /* 0x010fc600078e021c */
[----:B------:R1:W-:Y:S01]  /*27710*/  STL.64 [R1+0x18c0], R2 ;  /* 0x0018c00201007387 */ /* 0x0003e20000100a00 */
[----:B------:R-:W-:-:S03]  /*27720*/  IMAD.WIDE R26, R0, 0x4, R26 ;  /* 0x00000004001a7825 */ /* 0x000fc600078e021a */
[----:B------:R-:W-:Y:S04]  /*27730*/  STL.64 [R1+0xe30], R28 ;  /* 0x000e301c01007387 */ /* 0x000fe80000100a00 */
[----:B------:R-:W4:Y:S04]  /*27740*/  LDL.LU.64 R36, [R1+0xdf8] ;  /* 0x000df80001247983 */ /* 0x000f280000300a00 */
[----:B------:R1:W-:Y:S02]  /*27750*/  STL.64 [R1+0x18d0], R26 ;  /* 0x0018d01a01007387 */ /* 0x0003e40000100a00 */
[----:B-1----:R-:W-:-:S02]  /*27760*/  IMAD.WIDE R2, R0, 0x4, R24 ;  /* 0x0000000400027825 */ /* 0x002fc400078e0218 */
[----:B------:R-:W4:Y:S04]  /*27770*/  LDL.LU.64 R34, [R1+0x1818] ;  /* 0x0018180001227983 */ /* 0x000f280000300a00 */
[----:B------:R1:W-:Y:S04]  /*27780*/  STL.64 [R1+0xe28], R2 ;  /* 0x000e280201007387 */ /* 0x0003e80000100a00 */
[----:B------:R-:W4:Y:S04]  /*27790*/  LDL.LU.64 R26, [R1+0xdf0] ;  /* 0x000df000011a7983 */ /* 0x000f280000300a00 */
[----:B------:R-:W4:Y:S01]  /*277a0*/  LDL.LU.64 R24, [R1+0x1808] ;  /* 0x0018080001187983 */ /* 0x000f220000300a00 */
[----:B-1----:R-:W-:-:S03]  /*277b0*/  IMAD.WIDE R2, R0, 0x4, R6 ;  /* 0x0000000400027825 */ /* 0x002fc600078e0206 */
[----:B------:R-:W4:Y:S04]  /*277c0*/  LDL.LU.64 R6, [R1+0xde8] ;  /* 0x000de80001067983 */ /* 0x000f280000300a00 */
[----:B------:R1:W-:Y:S04]  /*277d0*/  STL.64 [R1+0x18e0], R2 ;  /* 0x0018e00201007387 */ /* 0x0003e80000100a00 */
[----:B------:R-:W4:Y:S01]  /*277e0*/  LDL.LU.64 R32, [R1+0x1838] ;  /* 0x0018380001207983 */ /* 0x000f220000300a00 */
[----:B------:R-:W-:-:S04]  /*277f0*/  IMAD.WIDE R22, R0, 0x4, R22 ;  /* 0x0000000400167825 */ /* 0x000fc800078e0216 */
[C---:B-1----:R-:W-:Y:S01]  /*27800*/  IMAD.WIDE R2, R0.reuse, 0x4, R20 ;  /* 0x0000000400027825 */ /* 0x042fe200078e0214 */
[----:B------:R1:W-:Y:S04]  /*27810*/  STL.64 [R1+0xe20], R22 ;  /* 0x000e201601007387 */ /* 0x0003e80000100a00 */
[----:B-1----:R-:W4:Y:S04]  /*27820*/  LDL.LU.64 R22, [R1+0xde0] ;  /* 0x000de00001167983 */ /* 0x002f280000300a00 */
[----:B------:R1:W-:Y:S04]  /*27830*/  STL.64 [R1+0x18f0], R2 ;  /* 0x0018f00201007387 */ /* 0x0003e80000100a00 */
[----:B------:R-:W4:Y:S04]  /*27840*/  LDL.LU.64 R30, [R1+0x1828] ;  /* 0x00182800011e7983 */ /* 0x000f280000300a00 */
[----:B------:R-:W4:Y:S01]  /*27850*/  LDL.LU.64 R28, [R1+0xdd8] ;  /* 0x000dd800011c7983 */ /* 0x000f220000300a00 */
[----:B-1----:R-:W-:-:S05]  /*27860*/  IMAD.WIDE R2, R0, 0x4, R18 ;  /* 0x0000000400027825 */ /* 0x002fca00078e0212 */
[----:B------:R3:W-:Y:S04]  /*27870*/  STL.64 [R1+0xe18], R2 ;  /* 0x000e180201007387 */ /* 0x0007e80000100a00 */
[----:B------:R-:W4:Y:S04]  /*27880*/  LDL.LU.64 R20, [R1+0x1858] ;  /* 0x0018580001147983 */ /* 0x000f280000300a00 */
[----:B------:R-:W4:Y:S01]  /*27890*/  LDL.LU.64 R18, [R1+0xdd0] ;  /* 0x000dd00001127983 */ /* 0x000f220000300a00 */
[----:B---3--:R-:W-:-:S03]  /*278a0*/  IMAD.WIDE R2, R0, 0x4, R14 ;  /* 0x0000000400027825 */ /* 0x008fc600078e020e */
[----:B------:R-:W3:Y:S01]  /*278b0*/  LDL.LU.64 R14, [R1+0x1848] ;  /* 0x00184800010e7983 */ /* 0x000ee20000300a00 */
[----:B------:R-:W-:-:S03]  /*278c0*/  IMAD.WIDE R152, R0, 0x4, R12 ;  /* 0x0000000400987825 */ /* 0x000fc600078e020c */
[----:B------:R1:W-:Y:S04]  /*278d0*/  STL.64 [R1+0x1900], R2 ;  /* 0x0019000201007387 */ /* 0x0003e80000100a00 */
[----:B------:R-:W3:Y:S01]  /*278e0*/  LDL.LU.64 R12, [R1+0xdc8] ;  /* 0x000dc800010c7983 */ /* 0x000ee20000300a00 */
[----:B------:R-:W-:-:S04]  /*278f0*/  IMAD.WIDE R150, R0, 0x4, R38 ;  /* 0x0000000400967825 */ /* 0x000fc800078e0226 */
[----:B-1----:R-:W-:-:S05]  /*27900*/  IMAD.WIDE R2, R0, 0x4, R40 ;  /* 0x0000000400027825 */ /* 0x002fca00078e0228 */
[----:B------:R1:W-:Y:S01]  /*27910*/  STL.64 [R1+0xe10], R2 ;  /* 0x000e100201007387 */ /* 0x0003e20000100a00 */
[----:B--2---:R-:W-:-:S03]  /*27920*/  IMAD.WIDE R38, R0, 0x4, R10 ;  /* 0x0000000400267825 */ /* 0x004fc600078e020a */
[----:B------:R-:W2:Y:S04]  /*27930*/  LDL.LU.64 R10, [R1+0x1878] ;  /* 0x00187800010a7983 */ /* 0x000ea80000300a00 */
[----:B------:R-:W-:Y:S01]  /*27940*/  STL.64 [R1+0x1920], R38 ;  /* 0x0019202601007387 */ /* 0x000fe20000100a00 */
[----:B-1----:R-:W-:-:S03]  /*27950*/  IMAD.WIDE R2, R0, 0x4, R16 ;  /* 0x0000000400027825 */ /* 0x002fc600078e0210 */
[----:B------:R-:W2:Y:S04]  /*27960*/  LDL.LU.64 R16, [R1+0xdc0] ;  /* 0x000dc00001107983 */ /* 0x000ea80000300a00 */
[----:B------:R-:W-:Y:S04]  /*27970*/  STL.64 [R1+0x1910], R152 ;  /* 0x0019109801007387 */ /* 0x000fe80000100a00 */
[----:B------:R1:W-:Y:S04]  /*27980*/  STL.64 [R1+0xe00], R2 ;  /* 0x000e000201007387 */ /* 0x0003e80000100a00 */
[----:B------:R-:W-:Y:S01]  /*27990*/  STL.64 [R1+0x2f50], R152 ;  /* 0x002f509801007387 */ /* 0x000fe20000100a00 */
[----:B-1----:R-:W-:-:S03]  /*279a0*/  IMAD.WIDE R2, R0, 0x4, R8 ;  /* 0x0000000400027825 */ /* 0x002fc600078e0208 */
[----:B------:R-:W2:Y:S04]  /*279b0*/  LDL.LU.64 R8, [R1+0x1868] ;  /* 0x0018680001087983 */ /* 0x000ea80000300a00 */
[----:B------:R-:W-:Y:S04]  /*279c0*/  STL.64 [R1+0xe08], R150 ;  /* 0x000e089601007387 */ /* 0x000fe80000100a00 */
[----:B------:R1:W-:Y:S01]  /*279d0*/  STL.64 [R1+0x1930], R2 ;  /* 0x0019300201007387 */ /* 0x0003e20000100a00 */
[----:B----4-:R-:W-:-:S03]  /*279e0*/  IMAD.WIDE R36, R0, 0x4, R36 ;  /* 0x0000000400247825 */ /* 0x010fc600078e0224 */
[----:B------:R-:W-:Y:S01]  /*279f0*/  STL.64 [R1+0x2f58], R150 ;  /* 0x002f589601007387 */ /* 0x000fe20000100a00 */
[----:B------:R-:W-:-:S03]  /*27a00*/  IMAD.WIDE R34, R0, 0x4, R34 ;  /* 0x0000000400227825 */ /* 0x000fc600078e0222 */
[----:B------:R-:W-:Y:S04]  /*27a10*/  STL.64 [R1+0xdf8], R36 ;  /* 0x000df82401007387 */ /* 0x000fe80000100a00 */
[----:B------:R-:W-:Y:S01]  /*27a20*/  STL.64 [R1+0x1940], R34 ;  /* 0x0019402201007387 */ /* 0x000fe20000100a00 */
[----:B-1----:R-:W-:-:S03]  /*27a30*/  IMAD.WIDE R2, R0, 0x4, R26 ;  /* 0x0000000400027825 */ /* 0x002fc600078e021a */
[----:B------:R-:W4:Y:S01]  /*27a40*/  LDL.LU.64 R26, [R1+0xdb8] ;  /* 0x000db800011a7983 */ /* 0x000f220000300a00 */
[----:B------:R-:W-:-:S03]  /*27a50*/  IMAD.WIDE R24, R0, 0x4, R24 ;  /* 0x0000000400187825 */ /* 0x000fc600078e0218 */
[----:B------:R-:W-:Y:S04]  /*27a60*/  STL.64 [R1+0xdf0], R2 ;  /* 0x000df00201007387 */ /* 0x000fe80000100a00 */
[----:B------:R1:W-:Y:S04]  /*27a70*/  STL.64 [R1+0x1950], R24 ;  /* 0x0019501801007387 */ /* 0x0003e80000100a00 */
[----:B-1----:R-:W4:Y:S01]  /*27a80*/  LDL.LU.64 R24, [R1+0x1898] ;  /* 0x0018980001187983 */ /* 0x002f220000300a00 */
[----:B------:R-:W-:-:S03]  /*27a90*/  IMAD.WIDE R2, R0, 0x4, R6 ;  /* 0x0000000400027825 */ /* 0x000fc600078e0206 */
[----:B------:R-:W4:Y:S04]  /*27aa0*/  LDL.LU.64 R6, [R1+0xdb0] ;  /* 0x000db00001067983 */ /* 0x000f280000300a00 */
[----:B------:R1:W-:Y:S01]  /*27ab0*/  STL.64 [R1+0xde8], R2 ;  /* 0x000de80201007387 */ /* 0x0003e20000100a00 */
[----:B------:R-:W-:-:S04]  /*27ac0*/  IMAD.WIDE R32, R0, 0x4, R32 ;  /* 0x0000000400207825 */ /* 0x000fc800078e0220 */
[C---:B-1----:R-:W-:Y:S02]  /*27ad0*/  IMAD.WIDE R2, R0.reuse, 0x4, R22 ;  /* 0x0000000400027825 */ /* 0x042fe400078e0216 */
[----:B------:R-:W4:Y:S04]  /*27ae0*/  LDL.LU.64 R22, [R1+0x1888] ;  /* 0x0018880001167983 */ /* 0x000f280000300a00 */
[----:B------:R-:W-:Y:S01]  /*27af0*/  STL.64 [R1+0x1960], R32 ;  /* 0x0019602001007387 */ /* 0x000fe20000100a00 */
[----:B------:R-:W-:-:S03]  /*27b00*/  IMAD.WIDE R30, R0, 0x4, R30 ;  /* 0x00000004001e7825 */ /* 0x000fc600078e021e */
[----:B------:R1:W-:Y:S04]  /*27b10*/  STL.64 [R1+0xde0], R2 ;  /* 0x000de00201007387 */ /* 0x0003e80000100a00 */
[----:B------:R-:W-:Y:S01]  /*27b20*/  STL.64 [R1+0x1970], R30 ;  /* 0x0019701e01007387 */ /* 0x000fe20000100a00 */
[----:B-1----:R-:W-:-:S04]  /*27b30*/  IMAD.WIDE R2, R0, 0x4, R28 ;  /* 0x0000000400027825 */ /* 0x002fc800078e021c */
[C---:B------:R-:W-:Y:S02]  /*27b40*/  IMAD.WIDE R28, R0.reuse, 0x4, R20 ;  /* 0x00000004001c7825 */ /* 0x040fe400078e0214 */
[----:B------:R-:W4:Y:S04]  /*27b50*/  LDL.LU.64 R20, [R1+0xda8] ;  /* 0x000da80001147983 */ /* 0x000f280000300a00 */
[----:B------:R1:W-:Y:S04]  /*27b60*/  STL.64 [R1+0xdd8], R2 ;  /* 0x000dd80201007387 */ /* 0x0003e80000100a00 */
[----:B------:R1:W-:Y:S01]  /*27b70*/  STL.64 [R1+0x1980], R28 ;  /* 0x0019801c01007387 */ /* 0x0003e20000100a00 */
[----:B---3--:R-:W-:-:S03]  /*27b80*/  IMAD.WIDE R148, R0, 0x4, R14 ;  /* 0x0000000400947825 */ /* 0x008fc600078e020e */
[----:B------:R-:W3:Y:S01]  /*27b90*/  LDL.LU.64 R40, [R1+0x18b8] ;  /* 0x0018b80001287983 */ /* 0x000ee20000300a00 */
[----:B-1----:R-:W-:-:S05]  /*27ba0*/  IMAD.WIDE R2, R0, 0x4, R18 ;  /* 0x0000000400027825 */ /* 0x002fca00078e0212 */
[----:B------:R2:W-:Y:S04]  /*27bb0*/  STL.64 [R1+0xdd0], R2 ;  /* 0x000dd00201007387 */ /* 0x0005e80000100a00 */
[----:B------:R-:W3:Y:S01]  /*27bc0*/  LDL.LU.64 R14, [R1+0xda0] ;  /* 0x000da000010e7983 */ /* 0x000ee20000300a00 */
[----:B------:R-:W-:-:S03]  /*27bd0*/  IMAD.WIDE R146, R0, 0x4, R12 ;  /* 0x0000000400927825 */ /* 0x000fc600078e020c */
[----:B------:R-:W3:Y:S04]  /*27be0*/  LDL.LU.64 R38, [R1+0x18a8] ;  /* 0x0018a80001267983 */ /* 0x000ee80000300a00 */
[----:B------:R-:W3:Y:S04]  /*27bf0*/  LDL.LU.64 R12, [R1+0xd98] ;  /* 0x000d9800010c7983 */ /* 0x000ee80000300a00 */
[----:B------:R-:W3:Y:S04]  /*27c00*/  LDL.LU.64 R28, [R1+0x18d8] ;  /* 0x0018d800011c7983 */ /* 0x000ee80000300a00 */
[----:B------:R-:W3:Y:S01]  /*27c10*/  LDL.LU.64 R18, [R1+0xd90] ;  /* 0x000d900001127983 */ /* 0x000ee20000300a00 */
[----:B--2---:R-:W-:-:S05]  /*27c20*/  IMAD.WIDE R2, R0, 0x4, R10 ;  /* 0x0000000400027825 */ /* 0x004fca00078e020a */
[----:B------:R1:W-:Y:S04]  /*27c30*/  STL.64 [R1+0x19a0], R2 ;  /* 0x0019a00201007387 */ /* 0x0003e80000100a00 */
[----:B------:R-:W2:Y:S01]  /*27c40*/  LDL.LU.64 R10, [R1+0x18c8] ;  /* 0x0018c800010a7983 */ /* 0x000ea20000300a00 */
[----:B-1----:R-:W-:-:S03]  /*27c50*/  IMAD.WIDE R2, R0, 0x4, R16 ;  /* 0x0000000400027825 */ /* 0x002fc600078e0210 */
[----:B------:R-:W2:Y:S04]  /*27c60*/  LDL.LU.64 R16, [R1+0xd88] ;  /* 0x000d880001107983 */ /* 0x000ea80000300a00 */
[----:B------:R-:W-:Y:S04]  /*27c70*/  STL.64 [R1+0x1990], R148 ;  /* 0x0019909401007387 */ /* 0x000fe80000100a00 */
[----:B------:R1:W-:Y:S04]  /*27c80*/  STL.64 [R1+0xdc0], R2 ;  /* 0x000dc00201007387 */ /* 0x0003e80000100a00 */
[----:B------:R-:W-:Y:S04]  /*27c90*/  STL.64 [R1+0x2f60], R148 ;  /* 0x002f609401007387 */ /* 0x000fe80000100a00 */
[----:B------:R-:W2:Y:S01]  /*27ca0*/  LDL.LU.64 R36, [R1+0x18f8] ;  /* 0x0018f80001247983 */ /* 0x000ea20000300a00 */
[----:B-1----:R-:W-:-:S03]  /*27cb0*/  IMAD.WIDE R2, R0, 0x4, R8 ;  /* 0x0000000400027825 */ /* 0x002fc600078e0208 */
[----:B------:R-:W2:Y:S04]  /*27cc0*/  LDL.LU.64 R8, [R1+0xd80] ;  /* 0x000d800001087983 */ /* 0x000ea80000300a00 */
[----:B------:R4:W-:Y:S04]  /*27cd0*/  STL.64 [R1+0x19b0], R2 ;  /* 0x0019b00201007387 */ /* 0x0009e80000100a00 */
[----:B------:R-:W-:Y:S04]  /*27ce0*/  STL.64 [R1+0xdc8], R146 ;  /* 0x000dc89201007387 */ /* 0x000fe80000100a00 */
[----:B------:R-:W-:Y:S04]  /*27cf0*/  STL.64 [R1+0x2f68], R146 ;  /* 0x002f689201007387 */ /* 0x000fe80000100a00 */
[----:B------:R-:W2:Y:S01]  /*27d00*/  LDL.LU.64 R34, [R1+0x1c98] ;  /* 0x001c980001227983 */ /* 0x000ea20000300a00 */
[----:B----4-:R-:W-:-:S05]  /*27d10*/  IMAD.WIDE R2, R0, 0x4, R26 ;  /* 0x0000000400027825 */ /* 0x010fca00078e021a */
[----:B------:R1:W-:Y:S04]  /*27d20*/  STL.64 [R1+0xdb8], R2 ;  /* 0x000db80201007387 */ /* 0x0003e80000100a00 */
[----:B------:R-:W4:Y:S01]  /*27d30*/  LDL.LU.64 R32, [R1+0xd78] ;  /* 0x000d780001207983 */ /* 0x000f220000300a00 */
[----:B------:R-:W-:-:S05]  /*27d40*/  IMAD.WIDE R24, R0, 0x4, R24 ;  /* 0x0000000400187825 */ /* 0x000fca00078e0218 */
[----:B------:R-:W-:Y:S01]  /*27d50*/  STL.64 [R1+0x19c0], R24 ;  /* 0x0019c01801007387 */ /* 0x000fe20000100a00 */
[----:B-1----:R-:W-:-:S03]  /*27d60*/  IMAD.WIDE R2, R0, 0x4, R6 ;  /* 0x0000000400027825 */ /* 0x002fc600078e0206 */
[----:B------:R-:W4:Y:S04]  /*27d70*/  LDL.LU.64 R6, [R1+0x1c90] ;  /* 0x001c900001067983 */ /* 0x000f280000300a00 */
[----:B------:R1:W-:Y:S04]  /*27d80*/  STL.64 [R1+0xdb0], R2 ;  /* 0x000db00201007387 */ /* 0x0003e80000100a00 */
[----:B------:R-:W4:Y:S04]  /*27d90*/  LDL.LU.64 R30, [R1+0xd70] ;  /* 0x000d7000011e7983 */ /* 0x000f280000300a00 */
[----:B------:R-:W4:Y:S01]  /*27da0*/  LDL.LU.64 R26, [R1+0x1c88] ;  /* 0x001c8800011a7983 */ /* 0x000f220000300a00 */
[----:B-1----:R-:W-:-:S05]  /*27db0*/  IMAD.WIDE R2, R0, 0x4, R22 ;  /* 0x0000000400027825 */ /* 0x002fca00078e0216 */
[----:B------:R1:W-:Y:S04]  /*27dc0*/  STL.64 [R1+0x19d0], R2 ;  /* 0x0019d00201007387 */ /* 0x0003e80000100a00 */
[----:B------:R-:W4:Y:S04]  /*27dd0*/  LDL.LU.64 R24, [R1+0xd68] ;  /* 0x000d680001187983 */ /* 0x000f280000300a00 */
[----:B------:R-:W4:Y:S01]  /*27de0*/  LDL.LU.64 R22, [R1+0x1c80] ;  /* 0x001c800001167983 */ /* 0x000f220000300a00 */
[----:B-1----:R-:W-:-:S03]  /*27df0*/  IMAD.WIDE R2, R0, 0x4, R20 ;  /* 0x0000000400027825 */ /* 0x002fc600078e0214 */
[----:B------:R-:W4:Y:S04]  /*27e00*/  LDL.LU.64 R20, [R1+0xd60] ;  /* 0x000d600001147983 */ /* 0x000f280000300a00 */
[----:B------:R1:W-:Y:S01]  /*27e10*/  STL.64 [R1+0xda8], R2 ;  /* 0x000da80201007387 */ /* 0x0003e20000100a00 */
[----:B---3--:R-:W-:-:S04]  /*27e20*/  IMAD.WIDE R40, R0, 0x4, R40 ;  /* 0x0000000400287825 */ /* 0x008fc800078e0228 */
[C---:B-1----:R-:W-:Y:S02]  /*27e30*/  IMAD.WIDE R2, R0.reuse, 0x4, R14 ;  /* 0x0000000400027825 */ /* 0x042fe400078e020e */
[----:B------:R-:W3:Y:S02]  /*27e40*/  LDL.LU.64 R14, [R1+0x1c78] ;  /* 0x001c7800010e7983 */ /* 0x000ee40000300a00 */
[C---:B------:R-:W-:Y:S02]  /*27e50*/  IMAD.WIDE R38, R0.reuse, 0x4, R38 ;  /* 0x0000000400267825 */ /* 0x040fe400078e0226 */
[----:B------:R-:W-:Y:S04]  /*27e60*/  STL.64 [R1+0x19e0], R40 ;  /* 0x0019e02801007387 */ /* 0x000fe80000100a00 */
[----:B------:R1:W-:Y:S01]  /*27e70*/  STL.64 [R1+0xda0], R2 ;  /* 0x000da00201007387 */ /* 0x0003e20000100a00 */
[----:B------:R-:W-:-:S04]  /*27e80*/  IMAD.WIDE R28, R0, 0x4, R28 ;  /* 0x00000004001c7825 */ /* 0x000fc800078e021c */
[C---:B-1----:R-:W-:Y:S02]  /*27e90*/  IMAD.WIDE R2, R0.reuse, 0x4, R12 ;  /* 0x0000000400027825 */ /* 0x042fe400078e020c */
[----:B------:R-:W3:Y:S04]  /*27ea0*/  LDL.LU.64 R12, [R1+0xd58] ;  /* 0x000d5800010c7983 */ /* 0x000ee80000300a00 */
[----:B------:R-:W-:Y:S04]  /*27eb0*/  STL.64 [R1+0x19f0], R38 ;  /* 0x0019f02601007387 */ /* 0x000fe80000100a00 */
[----:B------:R1:W-:Y:S04]  /*27ec0*/  STL.64 [R1+0xd98], R2 ;  /* 0x000d980201007387 */ /* 0x0003e80000100a00 */
[----:B------:R1:W-:Y:S02]  /*27ed0*/  STL.64 [R1+0x1a00], R28 ;  /* 0x001a001c01007387 */ /* 0x0003e40000100a00 */
[----:B-1----:R-:W-:-:S02]  /*27ee0*/  IMAD.WIDE R2, R0, 0x4, R18 ;  /* 0x0000000400027825 */ /* 0x002fc400078e0212 */
[----:B------:R-:W3:Y:S04]  /*27ef0*/  LDL.LU.64 R28, [R1+0x1c70] ;  /* 0x001c7000011c7983 */ /* 0x000ee80000300a00 */
[----:B------:R1:W-:Y:S01]  /*27f00*/  STL.64 [R1+0xd90], R2 ;  /* 0x000d900201007387 */ /* 0x0003e20000100a00 */
[----:B--2---:R-:W-:-:S03]  /*27f10*/  IMAD.WIDE R144, R0, 0x4, R10 ;  /* 0x0000000400907825 */ /* 0x004fc600078e020a */
[----:B------:R-:W2:Y:S04]  /*27f20*/  LDL.LU.64 R10, [R1+0xd50] ;  /* 0x000d5000010a7983 */ /* 0x000ea80000300a00 */
[----:B------:R-:W2:Y:S01]  /*27f30*/  LDL.LU.64 R18, [R1+0x1c68] ;  /* 0x001c680001127983 */ /* 0x000ea20000300a00 */
[----:B------:R-:W-:-:S03]  /*27f40*/  IMAD.WIDE R142, R0, 0x4, R16 ;  /* 0x00000004008e7825 */ /* 0x000fc600078e0210 */
[----:B------:R-:W2:Y:S01]  /*27f50*/  LDL.LU.64 R16, [R1+0xd48] ;  /* 0x000d480001107983 */ /* 0x000ea20000300a00 */
[----:B------:R-:W-:-:S04]  /*27f60*/  IMAD.WIDE R36, R0, 0x4, R36 ;  /* 0x0000000400247825 */ /* 0x000fc800078e0224 */
[C---:B-1----:R-:W-:Y:S02]  /*27f70*/  IMAD.WIDE R2, R0.reuse, 0x4, R8 ;  /* 0x0000000400027825 */ /* 0x042fe400078e0208 */
[----:B------:R-:W2:Y:S04]  /*27f80*/  LDL.LU.64 R8, [R1+0x1c60] ;  /* 0x001c600001087983 */ /* 0x000ea80000300a00 */
[----:B------:R-:W-:Y:S04]  /*27f90*/  STL.64 [R1+0x1a20], R36 ;  /* 0x001a202401007387 */ /* 0x000fe80000100a00 */
[----:B------:R-:W-:Y:S04]  /*27fa0*/  STL.64 [R1+0x1a10], R144 ;  /* 0x001a109001007387 */ /* 0x000fe80000100a00 */
[----:B------:R1:W-:Y:S04]  /*27fb0*/  STL.64 [R1+0xd80], R2 ;  /* 0x000d800201007387 */ /* 0x0003e80000100a00 */
[----:B------:R-:W-:Y:S04]  /*27fc0*/  STL.64 [R1+0x2f70], R144 ;  /* 0x002f709001007387 */ /* 0x000fe80000100a00 */
[----:B------:R-:W-:Y:S01]  /*27fd0*/  STL.64 [R1+0xd88], R142 ;  /* 0x000d888e01007387 */ /* 0x000fe20000100a00 */
[----:B-1----:R-:W-:-:S03]  /*27fe0*/  IMAD.WIDE R2, R0, 0x4, R34 ;  /* 0x0000000400027825 */ /* 0x002fc600078e0222 */
[----:B------:R-:W-:Y:S04]  /*27ff0*/  STL.64 [R1+0x2f78], R142 ;  /* 0x002f788e01007387 */ /* 0x000fe80000100a00 */
[----:B------:R4:W-:Y:S02]  /*28000*/  STL.64 [R1+0x29b8], R2 ;  /* 0x0029b80201007387 */ /* 0x0009e40000100a00 */
[C---:B----4-:R-:W-:Y:S02]  /*28010*/  IMAD.WIDE R2, R0.reuse, 0x4, R6 ;  /* 0x0000000400027825 */ /* 0x050fe400078e0206 */
[----:B------:R-:W4:Y:S02]  /*28020*/  LDL.LU.64 R6, [R1+0xd40] ;  /* 0x000d400001067983 */ /* 0x000f240000300a00 */
[----:B------:R-:W-:-:S04]  /*28030*/  IMAD.WIDE R32, R0, 0x4, R32 ;  /* 0x0000000400207825 */ /* 0x000fc800078e0220 */
[C---:B------:R-:W-:Y:S01]  /*28040*/  IMAD.WIDE R30, R0.reuse, 0x4, R30 ;  /* 0x00000004001e7825 */ /* 0x040fe200078e021e */
[----:B------:R-:W-:Y:S03]  /*28050*/  STL.64 [R1+0x29b0], R32 ;  /* 0x0029b02001007387 */ /* 0x000fe60000100a00 */
[C---:B------:R-:W-:Y:S01]  /*28060*/  IMAD.WIDE R26, R0.reuse, 0x4, R26 ;  /* 0x00000004001a7825 */ /* 0x040fe200078e021a */
[----:B------:R1:W-:Y:S04]  /*28070*/  STL.64 [R1+0x29a8], R2 ;  /* 0x0029a80201007387 */ /* 0x0003e80000100a00 */
[----:B------:R-:W-:Y:S04]  /*28080*/  STL.64 [R1+0x29a0], R30 ;  /* 0x0029a01e01007387 */ /* 0x000fe80000100a00 */
[----:B------:R-:W4:Y:S04]  /*28090*/  LDL.LU.64 R34, [R1+0x1c58] ;  /* 0x001c580001227983 */ /* 0x000f280000300a00 */
[----:B------:R1:W-:Y:S02]  /*280a0*/  STL.64 [R1+0x2998], R26 ;  /* 0x0029981a01007387 */ /* 0x0003e40000100a00 */
[----:B-1----:R-:W-:-:S04]  /*280b0*/  IMAD.WIDE R2, R0, 0x4, R24 ;  /* 0x0000000400027825 */ /* 0x002fc800078e0218 */
[C---:B------:R-:W-:Y:S01]  /*280c0*/  IMAD.WIDE R22, R0.reuse, 0x4, R22 ;  /* 0x0000000400167825 */ /* 0x040fe200078e0216 */
[----:B------:R1:W-:Y:S04]  /*280d0*/  STL.64 [R1+0x2990], R2 ;  /* 0x0029900201007387 */ /* 0x0003e80000100a00 */
[----:B------:R-:W4:Y:S04]  /*280e0*/  LDL.LU.64 R32, [R1+0xd38] ;  /* 0x000d380001207983 */ /* 0x000f280000300a00 */
[----:B------:R-:W-:Y:S04]  /*280f0*/  STL.64 [R1+0x2988], R22 ;  /* 0x0029881601007387 */ /* 0x000fe80000100a00 */
[----:B------:R-:W4:Y:S01]  /*28100*/  LDL.LU.64 R26, [R1+0x1c50] ;  /* 0x001c5000011a7983 */ /* 0x000f220000300a00 */
[----:B-1----:R-:W-:-:S05]  /*28110*/  IMAD.WIDE R2, R0, 0x4, R20 ;  /* 0x0000000400027825 */ /* 0x002fca00078e0214 */
[----:B------:R3:W-:Y:S04]  /*28120*/  STL.64 [R1+0x2980], R2 ;  /* 0x0029800201007387 */ /* 0x0007e80000100a00 */
[----:B------:R-:W4:Y:S01]  /*28130*/  LDL.LU.64 R24, [R1+0xd30] ;  /* 0x000d300001187983 */ /* 0x000f220000300a00 */
[----:B---3--:R-:W-:-:S03]  /*28140*/  IMAD.WIDE R2, R0, 0x4, R14 ;  /* 0x0000000400027825 */ /* 0x008fc600078e020e */
[----:B------:R-:W3:Y:S04]  /*28150*/  LDL.LU.64 R14, [R1+0x1c48] ;  /* 0x001c4800010e7983 */ /* 0x000ee80000300a00 */
[----:B------:R1:W-:Y:S04]  /*28160*/  STL.64 [R1+0x2978], R2 ;  /* 0x0029780201007387 */ /* 0x0003e80000100a00 */
[----:B------:R-:W3:Y:S04]  /*28170*/  LDL.LU.64 R22, [R1+0xd28] ;  /* 0x000d280001167983 */ /* 0x000ee80000300a00 */
[----:B------:R-:W3:Y:S01]  /*28180*/  LDL.LU.64 R20, [R1+0x1c40] ;  /* 0x001c400001147983 */ /* 0x000ee20000300a00 */
[----:B-1----:R-:W-:-:S05]  /*28190*/  IMAD.WIDE R2, R0, 0x4, R12 ;  /* 0x0000000400027825 */ /* 0x002fca00078e020c */
[----:B------:R1:W-:Y:S04]  /*281a0*/  STL.64 [R1+0x2970], R2 ;  /* 0x0029700201007387 */ /* 0x0003e80000100a00 */
[----:B------:R-:W3:Y:S01]  /*281b0*/  LDL.LU.64 R12, [R1+0xd20] ;  /* 0x000d2000010c7983 */ /* 0x000ee20000300a00 */
[----:B------:R-:W-:-:S04]  /*281c0*/  IMAD.WIDE R142, R0, 0x4, R28 ;  /* 0x00000004008e7825 */ /* 0x000fc800078e021c */
[C---:B--2---:R-:W-:Y:S02]  /*281d0*/  IMAD.WIDE R144, R0.reuse, 0x4, R10 ;  /* 0x0000000400907825 */ /* 0x044fe400078e020a */
[----:B------:R-:W2:Y:S02]  /*281e0*/  LDL.LU.64 R10, [R1+0x1c38] ;  /* 0x001c3800010a7983 */ /* 0x000ea40000300a00 */
[C---:B------:R-:W-:Y:S02]  /*281f0*/  IMAD.WIDE R138, R0.reuse, 0x4, R16 ;  /* 0x00000004008a7825 */ /* 0x040fe400078e0210 */
[----:B------:R-:W2:Y:S04]  /*28200*/  LDL.LU.64 R16, [R1+0x918] ;  /* 0x0009180001107983 */ /* 0x000ea80000300a00 */
[----:B------:R-:W-:Y:S01]  /*28210*/  STL.64 [R1+0x2968], R142 ;  /* 0x0029688e01007387 */ /* 0x000fe20000100a00 */
[----:B------:R-:W-:-:S03]  /*28220*/  IMAD.WIDE R140, R0, 0x4, R18 ;  /* 0x00000004008c7825 */ /* 0x000fc600078e0212 */
[----:B------:R-:W-:Y:S04]  /*28230*/  STL.64 [R1+0x2f80], R142 ;  /* 0x002f808e01007387 */ /* 0x000fe80000100a00 */
[----:B------:R-:W2:Y:S04]  /*28240*/  LDL.LU.64 R30, [R1+0x1c30] ;  /* 0x001c3000011e7983 */ /* 0x000ea80000300a00 */
[----:B------:R-:W2:Y:S01]  /*28250*/  LDL.LU.64 R28, [R1+0x910] ;  /* 0x00091000011c7983 */ /* 0x000ea20000300a00 */
[----:B-1----:R-:W-:-:S05]  /*28260*/  IMAD.WIDE R2, R0, 0x4, R8 ;  /* 0x0000000400027825 */ /* 0x002fca00078e0208 */
[----:B------:R4:W-:Y:S04]  /*28270*/  STL.64 [R1+0x2948], R2 ;  /* 0x0029480201007387 */ /* 0x0009e80000100a00 */
[----:B------:R-:W2:Y:S04]  /*28280*/  LDL.LU.64 R18, [R1+0x1c28] ;  /* 0x001c280001127983 */ /* 0x000ea80000300a00 */
[----:B------:R-:W2:Y:S04]  /*28290*/  LDL.LU.64 R8, [R1+0x908] ;  /* 0x0009080001087983 */ /* 0x000ea80000300a00 */
[----:B------:R-:W-:Y:S04]  /*282a0*/  STL.64 [R1+0x2960], R144 ;  /* 0x0029609001007387 */ /* 0x000fe80000100a00 */
[----:B------:R-:W-:Y:S01]  /*282b0*/  STL.64 [R1+0x2f88], R144 ;  /* 0x002f889001007387 */ /* 0x000fe20000100a00 */
[----:B----4-:R-:W-:-:S03]  /*282c0*/  IMAD.WIDE R2, R0, 0x4, R6 ;  /* 0x0000000400027825 */ /* 0x010fc600078e0206 */
[----:B------:R-:W4:Y:S04]  /*282d0*/  LDL.LU.64 R6, [R1+0x1c20] ;  /* 0x001c200001067983 */ /* 0x000f280000300a00 */
[----:B------:R-:W-:Y:S04]  /*282e0*/  STL.64 [R1+0x2958], R140 ;  /* 0x0029588c01007387 */ /* 0x000fe80000100a00 */
[----:B------:R1:W-:Y:S04]  /*282f0*/  STL.64 [R1+0x2940], R2 ;  /* 0x0029400201007387 */ /* 0x0003e80000100a00 */
[----:B------:R-:W-:Y:S04]  /*28300*/  STL.64 [R1+0x2f90], R140 ;  /* 0x002f908c01007387 */ /* 0x000fe80000100a00 */
[----:B------:R-:W-:Y:S01]  /*28310*/  STL.64 [R1+0x2950], R138 ;  /* 0x0029508a01007387 */ /* 0x000fe20000100a00 */
[----:B-1----:R-:W-:-:S03]  /*28320*/  IMAD.WIDE R2, R0, 0x4, R34 ;  /* 0x0000000400027825 */ /* 0x002fc600078e0222 */
[----:B------:R-:W-:Y:S04]  /*28330*/  STL.64 [R1+0x2f98], R138 ;  /* 0x002f988a01007387 */ /* 0x000fe80000100a00 */
[----:B------:R1:W-:Y:S04]  /*28340*/  STL.64 [R1+0x2938], R2 ;  /* 0x0029380201007387 */ /* 0x0003e80000100a00 */
[----:B------:R-:W4:Y:S01]  /*28350*/  LDL.LU.64 R34, [R1+0x900] ;  /* 0x0009000001227983 */ /* 0x000f220000300a00 */
[----:B------:R-:W-:-:S04]  /*28360*/  IMAD.WIDE R32, R0, 0x4, R32 ;  /* 0x0000000400207825 */ /* 0x000fc800078e0220 */
[C---:B-1----:R-:W-:Y:S01]  /*28370*/  IMAD.WIDE R2, R0.reuse, 0x4, R26 ;  /* 0x0000000400027825 */ /* 0x042fe200078e021a */
[----:B------:R-:W-:Y:S04]  /*28380*/  STL.64 [R1+0x2930], R32 ;  /* 0x0029302001007387 */ /* 0x000fe80000100a00 */
[----:B------:R3:W-:Y:S01]  /*28390*/  STL.64 [R1+0x2928], R2 ;  /* 0x0029280201007387 */ /* 0x0007e20000100a00 */
[----:B------:R-:W-:-:S04]  /*283a0*/  IMAD.WIDE R24, R0, 0x4, R24 ;  /* 0x0000000400187825 */ /* 0x000fc800078e0218 */
[C---:B---3--:R-:W-:Y:S02]  /*283b0*/  IMAD.WIDE R2, R0.reuse, 0x4, R14 ;  /* 0x0000000400027825 */ /* 0x048fe400078e020e */
[----:B------:R-:W3:Y:S04]  /*283c0*/  LDL.LU.64 R14, [R1+0x1c18] ;  /* 0x001c1800010e7983 */ /* 0x000ee80000300a00 */
[----:B------:R-:W-:Y:S01]  /*283d0*/  STL.64 [R1+0x2920], R24 ;  /* 0x0029201801007387 */ /* 0x000fe20000100a00 */
[----:B------:R-:W-:-:S03]  /*283e0*/  IMAD.WIDE R22, R0, 0x4, R22 ;  /* 0x0000000400167825 */ /* 0x000fc600078e0216 */
[----:B------:R1:W-:Y:S01]  /*283f0*/  STL.64 [R1+0x2918], R2 ;  /* 0x0029180201007387 */ /* 0x0003e20000100a00 */
[----:B------:R-:W-:-:S03]  /*28400*/  IMAD.WIDE R20, R0, 0x4, R20 ;  /* 0x0000000400147825 */ /* 0x000fc600078e0214 */
[----:B------:R-:W-:Y:S04]  /*28410*/  STL.64 [R1+0x2910], R22 ;  /* 0x0029101601007387 */ /* 0x000fe80000100a00 */
[----:B------:R-:W3:Y:S04]  /*28420*/  LDL.LU.64 R32, [R1+0x8f8] ;  /* 0x0008f80001207983 */ /* 0x000ee80000300a00 */
[----:B------:R-:W-:Y:S01]  /*28430*/  STL.64 [R1+0x2908], R20 ;  /* 0x0029081401007387 */ /* 0x000fe20000100a00 */
[----:B-1----:R-:W-:-:S03]  /*28440*/  IMAD.WIDE R2, R0, 0x4, R12 ;  /* 0x0000000400027825 */ /* 0x002fc600078e020c */
[----:B------:R-:W3:Y:S04]  /*28450*/  LDL.LU.64 R12, [R1+0x1c10] ;  /* 0x001c1000010c7983 */ /* 0x000ee80000300a00 */
[----:B------:R2:W-:Y:S04]  /*28460*/  STL.64 [R1+0x2900], R2 ;  /* 0x0029000201007387 */ /* 0x0005e80000100a00 */
[----:B------:R-:W3:Y:S04]  /*28470*/  LDL.LU.64 R26, [R1+0x8f0] ;  /* 0x0008f000011a7983 */ /* 0x000ee80000300a00 */
[----:B------:R-:W3:Y:S01]  /*28480*/  LDL.LU.64 R24, [R1+0x1c08] ;  /* 0x001c080001187983 */ /* 0x000ee20000300a00 */
[----:B--2---:R-:W-:-:S05]  /*28490*/  IMAD.WIDE R2, R0, 0x4, R10 ;  /* 0x0000000400027825 */ /* 0x004fca00078e020a */
[----:B------:R1:W-:Y:S04]  /*284a0*/  STL.64 [R1+0x28f8], R2 ;  /* 0x0028f80201007387 */ /* 0x0003e80000100a00 */
[----:B------:R-:W2:Y:S04]  /*284b0*/  LDL.LU.64 R10, [R1+0x8e8] ;  /* 0x0008e800010a7983 */ /* 0x000ea80000300a00 */
[----:B------:R-:W2:Y:S01]  /*284c0*/  LDL.LU.64 R22, [R1+0x1c00] ;  /* 0x001c000001167983 */ /* 0x000ea20000300a00 */
[----:B-1----:R-:W-:-:S03]  /*284d0*/  IMAD.WIDE R2, R0, 0x4, R16 ;  /* 0x0000000400027825 */ /* 0x002fc600078e0210 */
[----:B------:R-:W2:Y:S04]  /*284e0*/  LDL.LU.64 R20, [R1+0x8e0] ;  /* 0x0008e00001147983 */ /* 0x000ea80000300a00 */
[----:B------:R4:W-:Y:S04]  /*284f0*/  STL.64 [R1+0x28f0], R2 ;  /* 0x0028f00201007387 */ /* 0x0009e80000100a00 */
[----:B------:R-:W2:Y:S01]  /*28500*/  LDL.LU.64 R16, [R1+0x1bf8] ;  /* 0x001bf80001107983 */ /* 0x000ea20000300a00 */
[----:B------:R-:W-:-:S04]  /*28510*/  IMAD.WIDE R146, R0, 0x4, R30 ;  /* 0x0000000400927825 */ /* 0x000fc800078e021e */
[----:B------:R-:W-:-:S04]  /*28520*/  IMAD.WIDE R148, R0, 0x4, R28 ;  /* 0x0000000400947825 */ /* 0x000fc800078e021c */
[C---:B------:R-:W-:Y:S02]  /*28530*/  IMAD.WIDE R134, R0.reuse, 0x4, R8 ;  /* 0x0000000400867825 */ /* 0x040fe400078e0208 */
[----:B------:R-:W2:Y:S04]  /*28540*/  LDL.LU.64 R8, [R1+0x8d8] ;  /* 0x0008d80001087983 */ /* 0x000ea80000300a00 */
[----:B------:R-:W-:Y:S04]  /*28550*/  STL.64 [R1+0x28e8], R146 ;  /* 0x0028e89201007387 */ /* 0x000fe80000100a00 */
[----:B------:R-:W-:Y:S04]  /*28560*/  STL.64 [R1+0x2fa0], R146 ;  /* 0x002fa09201007387 */ /* 0x000fe80000100a00 */
[----:B------:R-:W2:Y:S04]  /*28570*/  LDL.LU.64 R30, [R1+0x1bf0] ;  /* 0x001bf000011e7983 */ /* 0x000ea80000300a00 */
[----:B------:R-:W2:Y:S01]  /*28580*/  LDL.LU.64 R28, [R1+0x8d0] ;  /* 0x0008d000011c7983 */ /* 0x000ea20000300a00 */
[----:B----4-:R-:W-:-:S05]  /*28590*/  IMAD.WIDE R2, R0, 0x4, R6 ;  /* 0x0000000400027825 */ /* 0x010fca00078e0206 */
[----:B------:R1:W-:Y:S04]  /*285a0*/  STL.64 [R1+0x28c8], R2 ;  /* 0x0028c80201007387 */ /* 0x0003e80000100a00 */
[----:B------:R-:W4:Y:S01]  /*285b0*/  LDL.LU.64 R6, [R1+0x1be8] ;  /* 0x001be80001067983 */ /* 0x000f220000300a00 */
[----:B------:R-:W-:-:S03]  /*285c0*/  IMAD.WIDE R136, R0, 0x4, R18 ;  /* 0x0000000400887825 */ /* 0x000fc600078e0212 */
[----:B------:R-:W4:Y:S04]  /*285d0*/  LDL.LU.64 R18, [R1+0x8c8] ;  /* 0x0008c80001127983 */ /* 0x000f280000300a00 */
[----:B------:R-:W-:Y:S04]  /*285e0*/  STL.64 [R1+0x28e0], R148 ;  /* 0x0028e09401007387 */ /* 0x000fe80000100a00 */
[----:B------:R-:W-:Y:S04]  /*285f0*/  STL.64 [R1+0x2fa8], R148 ;  /* 0x002fa89401007387 */ /* 0x000fe80000100a00 */
[----:B------:R-:W-:Y:S01]  /*28600*/  STL.64 [R1+0x28d8], R136 ;  /* 0x0028d88801007387 */ /* 0x000fe20000100a00 */
[----:B-1----:R-:W-:-:S03]  /*28610*/  IMAD.WIDE R2, R0, 0x4, R34 ;  /* 0x0000000400027825 */ /* 0x002fc600078e0222 */
[----:B------:R-:W-:Y:S04]  /*28620*/  STL.64 [R1+0x2fb0], R136 ;  /* 0x002fb08801007387 */ /* 0x000fe80000100a00 */
[----:B------:R3:W-:Y:S02]  /*28630*/  STL.64 [R1+0x28c0], R2 ;  /* 0x0028c00201007387 */ /* 0x0007e40000100a00 */
[C---:B---3--:R-:W-:Y:S02]  /*28640*/  IMAD.WIDE R2, R0.reuse, 0x4, R14 ;  /* 0x0000000400027825 */ /* 0x048fe400078e020e */
[----:B------:R-:W3:Y:S04]  /*28650*/  LDL.LU.64 R14, [R1+0x1be0] ;  /* 0x001be000010e7983 */ /* 0x000ee80000300a00 */
[----:B------:R-:W-:Y:S04]  /*28660*/  STL.64 [R1+0x28d0], R134 ;  /* 0x0028d08601007387 */ /* 0x000fe80000100a00 */
[----:B------:R1:W-:Y:S01]  /*28670*/  STL.64 [R1+0x28b8], R2 ;  /* 0x0028b80201007387 */ /* 0x0003e20000100a00 */
[----:B------:R-:W-:-:S03]  /*28680*/  IMAD.WIDE R32, R0, 0x4, R32 ;  /* 0x0000000400207825 */ /* 0x000fc600078e0220 */
[----:B------:R-:W-:Y:S01]  /*28690*/  STL.64 [R1+0x2fb8], R134 ;  /* 0x002fb88601007387 */ /* 0x000fe20000100a00 */
[----:B-1----:R-:W-:-:S03]  /*286a0*/  IMAD.WIDE R2, R0, 0x4, R12 ;  /* 0x0000000400027825 */ /* 0x002fc600078e020c */
[----:B------:R-:W3:Y:S04]  /*286b0*/  LDL.LU.64 R12, [R1+0x8c0] ;  /* 0x0008c000010c7983 */ /* 0x000ee80000300a00 */
[----:B------:R-:W-:Y:S01]  /*286c0*/  STL.64 [R1+0x28b0], R32 ;  /* 0x0028b02001007387 */ /* 0x000fe20000100a00 */
[----:B------:R-:W-:-:S03]  /*286d0*/  IMAD.WIDE R26, R0, 0x4, R26 ;  /* 0x00000004001a7825 */ /* 0x000fc600078e021a */
[----:B------:R2:W-:Y:S01]  /*286e0*/  STL.64 [R1+0x28a8], R2 ;  /* 0x0028a80201007387 */ /* 0x0005e20000100a00 */
[----:B------:R-:W-:-:S03]  /*286f0*/  IMAD.WIDE R24, R0, 0x4, R24 ;  /* 0x0000000400187825 */ /* 0x000fc600078e0218 */
[----:B------:R-:W-:Y:S01]  /*28700*/  STL.64 [R1+0x28a0], R26 ;  /* 0x0028a01a01007387 */ /* 0x000fe20000100a00 */
[----:B--2---:R-:W-:-:S03]  /*28710*/  IMAD.WIDE R2, R0, 0x4, R10 ;  /* 0x0000000400027825 */ /* 0x004fc600078e020a */
[----:B------:R-:W2:Y:S01]  /*28720*/  LDL.LU.64 R10, [R1+0x1bd8] ;  /* 0x001bd800010a7983 */ /* 0x000ea20000300a00 */
[----:B------:R-:W-:-:S03]  /*28730*/  IMAD.WIDE R22, R0, 0x4, R22 ;  /* 0x0000000400167825 */ /* 0x000fc600078e0216 */
[----:B------:R-:W-:Y:S01]  /*28740*/  STL.64 [R1+0x2898], R24 ;  /* 0x0028981801007387 */ /* 0x000fe20000100a00 */
[----:B------:R-:W-:-:S03]  /*28750*/  IMAD.WIDE R20, R0, 0x4, R20 ;  /* 0x0000000400147825 */ /* 0x000fc600078e0214 */
[----:B------:R1:W-:Y:S04]  /*28760*/  STL.64 [R1+0x2890], R2 ;  /* 0x0028900201007387 */ /* 0x0003e80000100a00 */
[----:B------:R-:W-:Y:S04]  /*28770*/  STL.64 [R1+0x2888], R22 ;  /* 0x0028881601007387 */ /* 0x000fe80000100a00 */
[----:B------:R-:W2:Y:S01]  /*28780*/  LDL.LU.64 R34, [R1+0x8b8] ;  /* 0x0008b80001227983 */ /* 0x000ea20000300a00 */
[----:B-1----:R-:W-:-:S03]  /*28790*/  IMAD.WIDE R2, R0, 0x4, R16 ;  /* 0x0000000400027825 */ /* 0x002fc600078e0210 */
[----:B------:R-:W-:Y:S04]  /*287a0*/  STL.64 [R1+0x2880], R20 ;  /* 0x0028801401007387 */ /* 0x000fe80000100a00 */
[----:B------:R-:W2:Y:S04]  /*287b0*/  LDL.LU.64 R32, [R1+0x1bd0] ;  /* 0x001bd00001207983 */ /* 0x000ea80000300a00 */
[----:B------:R1:W-:Y:S04]  /*287c0*/  STL.64 [R1+0x2878], R2 ;  /* 0x0028780201007387 */ /* 0x0003e80000100a00 */
[----:B------:R-:W2:Y:S04]  /*287d0*/  LDL.LU.64 R26, [R1+0x8b0] ;  /* 0x0008b000011a7983 */ /* 0x000ea80000300a00 */
[----:B------:R-:W2:Y:S04]  /*287e0*/  LDL.LU.64 R24, [R1+0x1bc8] ;  /* 0x001bc80001187983 */ /* 0x000ea80000300a00 */
[----:B------:R-:W2:Y:S01]  /*287f0*/  LDL.LU.64 R16, [R1+0x8a8] ;  /* 0x0008a80001107983 */ /* 0x000ea20000300a00 */
[----:B-1----:R-:W-:-:S03]  /*28800*/  IMAD.WIDE R2, R0, 0x4, R8 ;  /* 0x0000000400027825 */ /* 0x002fc600078e0208 */
[----:B------:R-:W2:Y:S04]  /*28810*/  LDL.LU.64 R22, [R1+0x1bc0] ;  /* 0x001bc00001167983 */ /* 0x000ea80000300a00 */
[----:B------:R-:W2:Y:S04]  /*28820*/  LDL.LU.64 R20, [R1+0x8a0] ;  /* 0x0008a00001147983 */ /* 0x000ea80000300a00 */
[----:B------:R3:W-:Y:S04]  /*28830*/  STL.64 [R1+0x2870], R2 ;  /* 0x0028700201007387 */ /* 0x0007e80000100a00 */
[----:B------:R-:W2:Y:S01]  /*28840*/  LDL.LU.64 R8, [R1+0x1bb8] ;  /* 0x001bb80001087983 */ /* 0x000ea20000300a00 */
[----:B----4-:R-:W-:-:S03]  /*28850*/  IMAD.WIDE R132, R0, 0x4, R6 ;  /* 0x0000000400847825 */ /* 0x010fc600078e0206 */
[----:B------:R-:W4:Y:S01]  /*28860*/  LDL.LU.64 R6, [R1+0x898] ;  /* 0x0008980001067983 */ /* 0x000f220000300a00 */
[----:B------:R-:W-:-:S03]  /*28870*/  IMAD.WIDE R150, R0, 0x4, R30 ;  /* 0x0000000400967825 */ /* 0x000fc600078e021e */
[----:B------:R-:W4:Y:S01]  /*28880*/  LDL.LU.64 R30, [R1+0x1bb0] ;  /* 0x001bb000011e7983 */ /* 0x000f220000300a00 */
[----:B------:R-:W-:-:S03]  /*28890*/  IMAD.WIDE R152, R0, 0x4, R28 ;  /* 0x0000000400987825 */ /* 0x000fc600078e021c */
[----:B------:R-:W4:Y:S01]  /*288a0*/  LDL.LU.64 R28, [R1+0x890] ;  /* 0x00089000011c7983 */ /* 0x000f220000300a00 */
[----:B------:R-:W-:-:S03]  /*288b0*/  IMAD.WIDE R126, R0, 0x4, R18 ;  /* 0x00000004007e7825 */ /* 0x000fc600078e0212 */
[----:B------:R-:W4:Y:S04]  /*288c0*/  LDL.LU.64 R18, [R1+0x1ba8] ;  /* 0x001ba80001127983 */ /* 0x000f280000300a00 */
[----:B------:R-:W-:Y:S04]  /*288d0*/  STL.64 [R1+0x2868], R150 ;  /* 0x0028689601007387 */ /* 0x000fe80000100a00 */
[----:B------:R-:W-:Y:S01]  /*288e0*/  STL.64 [R1+0x2fc0], R150 ;  /* 0x002fc09601007387 */ /* 0x000fe20000100a00 */
[----:B---3--:R-:W-:-:S03]  /*288f0*/  IMAD.WIDE R2, R0, 0x4, R14 ;  /* 0x0000000400027825 */ /* 0x008fc600078e020e */
[----:B------:R-:W3:Y:S04]  /*28900*/  LDL.LU.64 R14, [R1+0x888] ;  /* 0x00088800010e7983 */ /* 0x000ee80000300a00 */
[----:B------:R-:W-:Y:S04]  /*28910*/  STL.64 [R1+0x2860], R152 ;  /* 0x0028609801007387 */ /* 0x000fe80000100a00 */
[----:B------:R1:W-:Y:S04]  /*28920*/  STL.64 [R1+0x2848], R2 ;  /* 0x0028480201007387 */ /* 0x0003e80000100a00 */
[----:B------:R-:W-:Y:S01]  /*28930*/  STL.64 [R1+0x2fc8], R152 ;  /* 0x002fc89801007387 */ /* 0x000fe20000100a00 */
[----:B-1----:R-:W-:-:S03]  /*28940*/  IMAD.WIDE R2, R0, 0x4, R12 ;  /* 0x0000000400027825 */ /* 0x002fc600078e020c */
[----:B------:R-:W3:Y:S04]  /*28950*/  LDL.LU.64 R12, [R1+0x1ba0] ;  /* 0x001ba000010c7983 */ /* 0x000ee80000300a00 */
[----:B------:R-:W-:Y:S04]  /*28960*/  STL.64 [R1+0x2858], R132 ;  /* 0x0028588401007387 */ /* 0x000fe80000100a00 */
[----:B------:R2:W-:Y:S04]  /*28970*/  STL.64 [R1+0x2840], R2 ;  /* 0x0028400201007387 */ /* 0x0005e80000100a00 */
[----:B------:R-:W-:Y:S01]  /*28980*/  STL.64 [R1+0x2fd0], R132 ;  /* 0x002fd08401007387 */ /* 0x000fe20000100a00 */
[----:B--2---:R-:W-:-:S03]  /*28990*/  IMAD.WIDE R2, R0, 0x4, R10 ;  /* 0x0000000400027825 */ /* 0x004fc600078e020a */
[----:B------:R-:W2:Y:S04]  /*289a0*/  LDL.LU.64 R10, [R1+0x880] ;  /* 0x00088000010a7983 */ /* 0x000ea80000300a00 */
[----:B------:R-:W-:Y:S04]  /*289b0*/  STL.64 [R1+0x2850], R126 ;  /* 0x0028507e01007387 */ /* 0x000fe80000100a00 */
[----:B------:R1:W-:Y:S01]  /*289c0*/  STL.64 [R1+0x2838], R2 ;  /* 0x0028380201007387 */ /* 0x0003e20000100a00 */
[----:B------:R-:W-:-:S03]  /*289d0*/  IMAD.WIDE R34, R0, 0x4, R34 ;  /* 0x0000000400227825 */ /* 0x000fc600078e0222 */
[----:B------:R-:W-:Y:S04]  /*289e0*/  STL.64 [R1+0x2fd8], R126 ;  /* 0x002fd87e01007387 */ /* 0x000fe80000100a00 */
[----:B------:R-:W-:Y:S01]  /*289f0*/  STL.64 [R1+0x2830], R34 ;  /* 0x0028302201007387 */ /* 0x000fe20000100a00 */
[----:B-1----:R-:W-:-:S05]  /*28a00*/  IMAD.WIDE R2, R0, 0x4, R32 ;  /* 0x0000000400027825 */ /* 0x002fca00078e0220 */
[----:B------:R1:W-:Y:S01]  /*28a10*/  STL.64 [R1+0x2828], R2 ;  /* 0x0028280201007387 */ /* 0x0003e20000100a00 */
[----:B------:R-:W-:-:S04]  /*28a20*/  IMAD.WIDE R26, R0, 0x4, R26 ;  /* 0x00000004001a7825 */ /* 0x000fc800078e021a */
[C---:B------:R-:W-:Y:S01]  /*28a30*/  IMAD.WIDE R24, R0.reuse, 0x4, R24 ;  /* 0x0000000400187825 */ /* 0x040fe200078e0218 */
[----:B------:R1:W-:Y:S03]  /*28a40*/  STL.64 [R1+0x2820], R26 ;  /* 0x0028201a01007387 */ /* 0x0003e60000100a00 */
[C---:B-1----:R-:W-:Y:S02]  /*28a50*/  IMAD.WIDE R2, R0.reuse, 0x4, R16 ;  /* 0x0000000400027825 */ /* 0x042fe400078e0210 */
[----:B------:R-:W2:Y:S02]  /*28a60*/  LDL.LU.64 R16, [R1+0x1b98] ;  /* 0x001b980001107983 */ /* 0x000ea40000300a00 */
[C---:B------:R-:W-:Y:S02]  /*28a70*/  IMAD.WIDE R22, R0.reuse, 0x4, R22 ;  /* 0x0000000400167825 */ /* 0x040fe400078e0216 */
[----:B------:R-:W-:Y:S02]  /*28a80*/  STL.64 [R1+0x2818], R24 ;  /* 0x0028181801007387 */ /* 0x000fe40000100a00 */
[----:B------:R-:W-:-:S02]  /*28a90*/  IMAD.WIDE R20, R0, 0x4, R20 ;  /* 0x0000000400147825 */ /* 0x000fc400078e0214 */
[----:B------:R1:W-:Y:S04]  /*28aa0*/  STL.64 [R1+0x2810], R2 ;  /* 0x0028100201007387 */ /* 0x0003e80000100a00 */
[----:B------:R1:W-:Y:S04]  /*28ab0*/  STL.64 [R1+0x2808], R22 ;  /* 0x0028081601007387 */ /* 0x0003e80000100a00 */
[----:B------:R-:W2:Y:S01]  /*28ac0*/  LDL.LU.64 R26, [R1+0x878] ;  /* 0x00087800011a7983 */ /* 0x000ea20000300a00 */
[----:B-1----:R-:W-:-:S03]  /*28ad0*/  IMAD.WIDE R2, R0, 0x4, R8 ;  /* 0x0000000400027825 */ /* 0x002fc600078e0208 */
[----:B------:R1:W-:Y:S04]  /*28ae0*/  STL.64 [R1+0x2800], R20 ;  /* 0x0028001401007387 */ /* 0x0003e80000100a00 */
[----:B------:R-:W2:Y:S04]  /*28af0*/  LDL.LU.64 R24, [R1+0x1b90] ;  /* 0x001b900001187983 */ /* 0x000ea80000300a00 */
[----:B------:R4:W-:Y:S04]  /*28b00*/  STL.64 [R1+0x27f8], R2 ;  /* 0x0027f80201007387 */ /* 0x0009e80000100a00 */
[----:B------:R-:W2:Y:S04]  /*28b10*/  LDL.LU.64 R8, [R1+0x870] ;  /* 0x0008700001087983 */ /* 0x000ea80000300a00 */
[----:B------:R-:W2:Y:S04]  /*28b20*/  LDL.LU.64 R22, [R1+0x1b88] ;  /* 0x001b880001167983 */ /* 0x000ea80000300a00 */
[----:B-1----:R-:W2:Y:S01]  /*28b30*/  LDL.LU.64 R20, [R1+0x868] ;  /* 0x0008680001147983 */ /* 0x002ea20000300a00 */
[----:B----4-:R-:W-:-:S05]  /*28b40*/  IMAD.WIDE R2, R0, 0x4, R6 ;  /* 0x0000000400027825 */ /* 0x010fca00078e0206 */
[----:B------:R1:W-:Y:S04]  /*28b50*/  STL.64 [R1+0x27f0], R2 ;  /* 0x0027f00201007387 */ /* 0x0003e80000100a00 */
[----:B------:R-:W4:Y:S01]  /*28b60*/  LDL.LU.64 R6, [R1+0x1b80] ;  /* 0x001b800001067983 */ /* 0x000f220000300a00 */
[----:B------:R-:W-:-:S03]  /*28b70*/  IMAD.WIDE R124, R0, 0x4, R18 ;  /* 0x00000004007c7825 */ /* 0x000fc600078e0212 */
[----:B------:R-:W4:Y:S01]  /*28b80*/  LDL.LU.64 R18, [R1+0x860] ;  /* 0x0008600001127983 */ /* 0x000f220000300a00 */
[----:B------:R-:W-:-:S04]  /*28b90*/  IMAD.WIDE R154, R0, 0x4, R30 ;  /* 0x00000004009a7825 */ /* 0x000fc800078e021e */
[----:B------:R-:W-:-:S04]  /*28ba0*/  IMAD.WIDE R236, R0, 0x4, R28 ;  /* 0x0000000400ec7825 */ /* 0x000fc800078e021c */
[C---:B---3--:R-:W-:Y:S02]  /*28bb0*/  IMAD.WIDE R122, R0.reuse, 0x4, R14 ;  /* 0x00000004007a7825 */ /* 0x048fe400078e020e */
[----:B------:R-:W3:Y:S04]  /*28bc0*/  LDL.LU.64 R14, [R1+0x1b78] ;  /* 0x001b7800010e7983 */ /* 0x000ee80000300a00 */
[----:B------:R-:W-:Y:S04]  /*28bd0*/  STL.64 [R1+0x27e8], R154 ;  /* 0x0027e89a01007387 */ /* 0x000fe80000100a00 */
[----:B------:R-:W-:Y:S01]  /*28be0*/  STL.64 [R1+0x2fe0], R154 ;  /* 0x002fe09a01007387 */ /* 0x000fe20000100a00 */
[----:B-1----:R-:W-:-:S03]  /*28bf0*/  IMAD.WIDE R2, R0, 0x4, R12 ;  /* 0x0000000400027825 */ /* 0x002fc600078e020c */
[----:B------:R-:W3:Y:S04]  /*28c00*/  LDL.LU.64 R12, [R1+0x858] ;  /* 0x00085800010c7983 */ /* 0x000ee80000300a00 */
[----:B------:R-:W-:Y:S04]  /*28c10*/  STL.64 [R1+0x27e0], R236 ;  /* 0x0027e0ec01007387 */ /* 0x000fe80000100a00 */
[----:B------:R2:W-:Y:S04]  /*28c20*/  STL.64 [R1+0x27c8], R2 ;  /* 0x0027c80201007387 */ /* 0x0005e80000100a00 */
[----:B------:R-:W-:Y:S04]  /*28c30*/  STL.64 [R1+0x2fe8], R236 ;  /* 0x002fe8ec01007387 */ /* 0x000fe80000100a00 */
[----:B------:R-:W3:Y:S04]  /*28c40*/  LDL.LU.64 R38, [R1+0x1b70] ;  /* 0x001b700001267983 */ /* 0x000ee80000300a00 */
[----:B------:R-:W3:Y:S01]  /*28c50*/  LDL.LU.64 R36, [R1+0x850] ;  /* 0x0008500001247983 */ /* 0x000ee20000300a00 */
[----:B--2---:R-:W-:-:S05]  /*28c60*/  IMAD.WIDE R2, R0, 0x4, R10 ;  /* 0x0000000400027825 */ /* 0x004fca00078e020a */
[----:B------:R1:W-:Y:S04]  /*28c70*/  STL.64 [R1+0x27c0], R2 ;  /* 0x0027c00201007387 */ /* 0x0003e80000100a00 */
[----:B------:R-:W2:Y:S04]  /*28c80*/  LDL.LU.64 R34, [R1+0x1b68] ;  /* 0x001b680001227983 */ /* 0x000ea80000300a00 */
[----:B------:R-:W2:Y:S04]  /*28c90*/  LDL.LU.64 R32, [R1+0x848] ;  /* 0x0008480001207983 */ /* 0x000ea80000300a00 */
[----:B------:R-:W2:Y:S04]  /*28ca0*/  LDL.LU.64 R10, [R1+0x1b60] ;  /* 0x001b6000010a7983 */ /* 0x000ea80000300a00 */
[----:B------:R-:W-:Y:S04]  /*28cb0*/  STL.64 [R1+0x27d8], R124 ;  /* 0x0027d87c01007387 */ /* 0x000fe80000100a00 */
[----:B------:R-:W-:Y:S01]  /*28cc0*/  STL.64 [R1+0x2ff0], R124 ;  /* 0x002ff07c01007387 */ /* 0x000fe20000100a00 */
[----:B-1----:R-:W-:-:S03]  /*28cd0*/  IMAD.WIDE R2, R0, 0x4, R16 ;  /* 0x0000000400027825 */ /* 0x002fc600078e0210 */
[----:B------:R-:W2:Y:S04]  /*28ce0*/  LDL.LU.64 R16, [R1+0x840] ;  /* 0x0008400001107983 */ /* 0x000ea80000300a00 */
[----:B------:R-:W-:Y:S04]  /*28cf0*/  STL.64 [R1+0x27d0], R122 ;  /* 0x0027d07a01007387 */ /* 0x000fe80000100a00 */
[----:B------:R1:W-:Y:S01]  /*28d00*/  STL.64 [R1+0x27b8], R2 ;  /* 0x0027b80201007387 */ /* 0x0003e20000100a00 */
[----:B------:R-:W-:-:S03]  /*28d10*/  IMAD.WIDE R26, R0, 0x4, R26 ;  /* 0x00000004001a7825 */ /* 0x000fc600078e021a */
[----:B------:R-:W-:Y:S04]  /*28d20*/  STL.64 [R1+0x2ff8], R122 ;  /* 0x002ff87a01007387 */ /* 0x000fe80000100a00 */
[----:B------:R-:W-:Y:S01]  /*28d30*/  STL.64 [R1+0x27b0], R26 ;  /* 0x0027b01a01007387 */ /* 0x000fe20000100a00 */
[----:B------:R-:W-:-:S04]  /*28d40*/  IMAD.WIDE R24, R0, 0x4, R24 ;  /* 0x0000000400187825 */ /* 0x000fc800078e0218 */
[C---:B-1----:R-:W-:Y:S02]  /*28d50*/  IMAD.WIDE R2, R0.reuse, 0x4, R8 ;  /* 0x0000000400027825 */ /* 0x042fe400078e0208 */
[----:B------:R-:W2:Y:S02]  /*28d60*/  LDL.LU.64 R8, [R1+0x1b58] ;  /* 0x001b580001087983 */ /* 0x000ea40000300a00 */
[C---:B------:R-:W-:Y:S02]  /*28d70*/  IMAD.WIDE R22, R0.reuse, 0x4, R22 ;  /* 0x0000000400167825 */ /* 0x040fe400078e0216 */
[----:B------:R-:W-:Y:S02]  /*28d80*/  STL.64 [R1+0x27a8], R24 ;  /* 0x0027a81801007387 */ /* 0x000fe40000100a00 */
[C---:B------:R-:W-:Y:S02]  /*28d90*/  IMAD.WIDE R20, R0.reuse, 0x4, R20 ;  /* 0x0000000400147825 */ /* 0x040fe400078e0214 */
[----:B------:R4:W-:Y:S04]  /*28da0*/  STL.64 [R1+0x27a0], R2 ;  /* 0x0027a00201007387 */ /* 0x0009e80000100a00 */
[----:B------:R-:W-:Y:S04]  /*28db0*/  STL.64 [R1+0x2798], R22 ;  /* 0x0027981601007387 */ /* 0x000fe80000100a00 */
[----:B------:R-:W2:Y:S04]  /*28dc0*/  LDL.LU.64 R30, [R1+0x838] ;  /* 0x00083800011e7983 */ /* 0x000ea80000300a00 */
[----:B------:R-:W-:Y:S01]  /*28dd0*/  STL.64 [R1+0x2790], R20 ;  /* 0x0027901401007387 */ /* 0x000fe20000100a00 */
[----:B----4-:R-:W-:-:S03]  /*28de0*/  IMAD.WIDE R2, R0, 0x4, R6 ;  /* 0x0000000400027825 */ /* 0x010fc600078e0206 */
        /* <DEDUP_REMOVED lines=10> */
[----:B------:R-:W3:Y:S04]  /*28e90*/  LDL.LU.64 R14, [R1+0x1b38] ;  /* 0x001b3800010e7983 */ /* 0x000ee80000300a00 */
[----:B------:R1:W-:Y:S04]  /*28ea0*/  STL.64 [R1+0x2778], R2 ;  /* 0x0027780201007387 */ /* 0x0003e80000100a00 */
[----:B------:R-:W3:Y:S01]  /*28eb0*/  LDL.LU.64 R18, [R1+0x818] ;  /* 0x0008180001127983 */ /* 0x000ee20000300a00 */
[----:B-1----:R-:W-:-:S03]  /*28ec0*/  IMAD.WIDE R2, R0, 0x4, R12 ;  /* 0x0000000400027825 */ /* 0x002fc600078e020c */
[----:B------:R-:W3:Y:S04]  /*28ed0*/  LDL.LU.64 R12, [R1+0x1b30] ;  /* 0x001b3000010c7983 */ /* 0x000ee80000300a00 */
[----:B------:R2:W-:Y:S01]  /*28ee0*/  STL.64 [R1+0x2770], R2 ;  /* 0x0027700201007387 */ /* 0x0005e20000100a00 */
[----:B------:R-:W-:-:S05]  /*28ef0*/  IMAD.WIDE R238, R0, 0x4, R38 ;  /* 0x0000000400ee7825 */ /* 0x000fca00078e0226 */
[----:B------:R-:W-:Y:S04]  /*28f00*/  STL.64 [R1+0x2768], R238 ;  /* 0x002768ee01007387 */ /* 0x000fe80000100a00 */
[----:B------:R-:W-:Y:S01]  /*28f10*/  STL.64 [R1+0x3000], R238 ;  /* 0x003000ee01007387 */ /* 0x000fe20000100a00 */
[----:B------:R-:W-:-:S04]  /*28f20*/  IMAD.WIDE R244, R0, 0x4, R36 ;  /* 0x0000000400f47825 */ /* 0x000fc800078e0224 */
[C---:B--2---:R-:W-:Y:S02]  /*28f30*/  IMAD.WIDE R2, R0.reuse, 0x4, R10 ;  /* 0x0000000400027825 */ /* 0x044fe400078e020a */
[----:B------:R-:W2:Y:S02]  /*28f40*/  LDL.LU.64 R10, [R1+0x810] ;  /* 0x00081000010a7983 */ /* 0x000ea40000300a00 */
[C---:B------:R-:W-:Y:S02]  /*28f50*/  IMAD.WIDE R120, R0.reuse, 0x4, R34 ;  /* 0x0000000400787825 */ /* 0x040fe400078e0222 */
[----:B------:R-:W-:Y:S04]  /*28f60*/  STL.64 [R1+0x2760], R244 ;  /* 0x002760f401007387 */ /* 0x000fe80000100a00 */
[----:B------:R1:W-:Y:S04]  /*28f70*/  STL.64 [R1+0x2748], R2 ;  /* 0x0027480201007387 */ /* 0x0003e80000100a00 */
[----:B------:R-:W-:Y:S01]  /*28f80*/  STL.64 [R1+0x3008], R244 ;  /* 0x003008f401007387 */ /* 0x000fe20000100a00 */
[----:B------:R-:W-:-:S04]  /*28f90*/  IMAD.WIDE R118, R0, 0x4, R32 ;  /* 0x0000000400767825 */ /* 0x000fc800078e0220 */
[C---:B-1----:R-:W-:Y:S02]  /*28fa0*/  IMAD.WIDE R2, R0.reuse, 0x4, R16 ;  /* 0x0000000400027825 */ /* 0x042fe400078e0210 */
        /* <DEDUP_REMOVED lines=8> */
[----:B------:R-:W-:-:S03]  /*29030*/  IMAD.WIDE R30, R0, 0x4, R30 ;  /* 0x00000004001e7825 */ /* 0x000fc600078e021e */
[----:B------:R-:W-:Y:S04]  /*29040*/  STL.64 [R1+0x3018], R118 ;  /* 0x0030187601007387 */ /* 0x000fe80000100a00 */
[----:B------:R1:W-:Y:S01]  /*29050*/  STL.64 [R1+0x2730], R30 ;  /* 0x0027301e01007387 */ /* 0x0003e20000100a00 */
[----:B----4-:R-:W-:-:S03]  /*29060*/  IMAD.WIDE R2, R0, 0x4, R6 ;  /* 0x0000000400027825 */ /* 0x010fc600078e0206 */
[----:B------:R-:W4:Y:S01]  /*29070*/  LDL.LU.64 R6, [R1+0x1b20] ;  /* 0x001b200001067983 */ /* 0x000f220000300a00 */
[----:B------:R-:W-:-:S04]  /*29080*/  IMAD.WIDE R28, R0, 0x4, R28 ;  /* 0x00000004001c7825 */ /* 0x000fc800078e021c */
[C---:B------:R-:W-:Y:S01]  /*29090*/  IMAD.WIDE R26, R0.reuse, 0x4, R26 ;  /* 0x00000004001a7825 */ /* 0x040fe200078e021a */
[----:B------:R-:W-:Y:S03]  /*290a0*/  STL.64 [R1+0x2728], R28 ;  /* 0x0027281c01007387 */ /* 0x000fe60000100a00 */
[C---:B------:R-:W-:Y:S01]  /*290b0*/  IMAD.WIDE R24, R0.reuse, 0x4, R24 ;  /* 0x0000000400187825 */ /* 0x040fe200078e0218 */
[----:B------:R1:W-:Y:S04]  /*290c0*/  STL.64 [R1+0x2720], R2 ;  /* 0x0027200201007387 */ /* 0x0003e80000100a00 */
[----:B------:R3:W-:Y:S04]  /*290d0*/  STL.64 [R1+0x2718], R26 ;  /* 0x0027181a01007387 */ /* 0x0007e80000100a00 */
[----:B-1----:R-:W4:Y:S01]  /*290e0*/  LDL.LU.64 R30, [R1+0x800] ;  /* 0x00080000011e7983 */ /* 0x002f220000300a00 */
[----:B------:R-:W-:-:S03]  /*290f0*/  IMAD.WIDE R2, R0, 0x4, R22 ;  /* 0x0000000400027825 */ /* 0x000fc600078e0216 */
[----:B------:R1:W-:Y:S04]  /*29100*/  STL.64 [R1+0x2710], R24 ;  /* 0x0027101801007387 */ /* 0x0003e80000100a00 */
[----:B------:R4:W-:Y:S01]  /*29110*/  STL.64 [R1+0x2708], R2 ;  /* 0x0027080201007387 */ /* 0x0009e20000100a00 */
[----:B------:R-:W-:-:S04]  /*29120*/  IMAD.WIDE R244, R0, 0x4, R20 ;  /* 0x0000000400f47825 */ /* 0x000fc800078e0214 */
[C---:B---3--:R-:W-:Y:S02]  /*29130*/  IMAD.WIDE R238, R0.reuse, 0x4, R14 ;  /* 0x0000000400ee7825 */ /* 0x048fe400078e020e */
[----:B------:R-:W3:Y:S04]  /*29140*/  LDL.LU.64 R14, [R1+0x1b18] ;  /* 0x001b1800010e7983 */ /* 0x000ee80000300a00 */
[----:B------:R-:W3:Y:S01]  /*29150*/  LDL.LU.64 R28, [R1+0x7f8] ;  /* 0x0007f800011c7983 */ /* 0x000ee20000300a00 */
[----:B------:R-:W-:-:S03]  /*29160*/  IMAD.WIDE R236, R0, 0x4, R18 ;  /* 0x0000000400ec7825 */ /* 0x000fc600078e0212 */
[----:B------:R-:W3:Y:S04]  /*29170*/  LDL.LU.64 R18, [R1+0x1b10] ;  /* 0x001b100001127983 */ /* 0x000ee80000300a00 */
[----:B------:R-:W3:Y:S04]  /*29180*/  LDL.LU.64 R26, [R1+0x7f0] ;  /* 0x0007f000011a7983 */ /* 0x000ee80000300a00 */
[----:B-1----:R-:W3:Y:S04]  /*29190*/  LDL.LU.64 R24, [R1+0x1b08] ;  /* 0x001b080001187983 */ /* 0x002ee80000300a00 */
[----:B------:R-:W3:Y:S01]  /*291a0*/  LDL.LU.64 R22, [R1+0x7e8] ;  /* 0x0007e80001167983 */ /* 0x000ee20000300a00 */
[----:B------:R-:W-:-:S03]  /*291b0*/  IMAD.WIDE R246, R0, 0x4, R12 ;  /* 0x0000000400f67825 */ /* 0x000fc600078e020c */
[----:B------:R-:W3:Y:S04]  /*291c0*/  LDL.LU.64 R12, [R1+0x1b00] ;  /* 0x001b0000010c7983 */ /* 0x000ee80000300a00 */
[----:B------:R-:W-:Y:S04]  /*291d0*/  STL.64 [R1+0x2700], R244 ;  /* 0x002700f401007387 */ /* 0x000fe80000100a00 */
[----:B------:R-:W-:Y:S01]  /*291e0*/  STL.64 [R1+0x3128], R244 ;  /* 0x003128f401007387 */ /* 0x000fe20000100a00 */
[----:B--2---:R-:W-:-:S03]  /*291f0*/  IMAD.WIDE R218, R0, 0x4, R10 ;  /* 0x0000000400da7825 */ /* 0x004fc600078e020a */
[----:B------:R-:W2:Y:S04]  /*29200*/  LDL.LU.64 R10, [R1+0x7e0] ;  /* 0x0007e000010a7983 */ /* 0x000ea80000300a00 */
[----:B------:R-:W-:Y:S04]  /*29210*/  STL.64 [R1+0x26f8], R238 ;  /* 0x0026f8ee01007387 */ /* 0x000fe80000100a00 */
[----:B------:R-:W-:Y:S04]  /*29220*/  STL.64 [R1+0x3078], R238 ;  /* 0x003078ee01007387 */ /* 0x000fe80000100a00 */
[----:B------:R-:W2:Y:S01]  /*29230*/  LDL.LU.64 R20, [R1+0x1af8] ;  /* 0x001af80001147983 */ /* 0x000ea20000300a00 */
[----:B------:R-:W-:-:S03]  /*29240*/  IMAD.WIDE R116, R0, 0x4, R16 ;  /* 0x0000000400747825 */ /* 0x000fc600078e0210 */
[----:B------:R-:W2:Y:S04]  /*29250*/  LDL.LU.64 R16, [R1+0x7d8] ;  /* 0x0007d80001107983 */ /* 0x000ea80000300a00 */
[----:B------:R-:W-:Y:S04]  /*29260*/  STL.64 [R1+0x26f0], R236 ;  /* 0x0026f0ec01007387 */ /* 0x000fe80000100a00 */
[----:B------:R-:W-:Y:S01]  /*29270*/  STL.64 [R1+0x3080], R236 ;  /* 0x003080ec01007387 */ /* 0x000fe20000100a00 */
[----:B------:R-:W-:-:S03]  /*29280*/  IMAD.WIDE R102, R0, 0x4, R8 ;  /* 0x0000000400667825 */ /* 0x000fc600078e0208 */
        /* <DEDUP_REMOVED lines=15> */
[----:B------:R1:W-:Y:S04]  /*29380*/  STL.64 [R1+0x26b8], R2 ;  /* 0x0026b80201007387 */ /* 0x0003e80000100a00 */
[----:B------:R-:W-:Y:S01]  /*29390*/  STL.64 [R1+0x3038], R102 ;  /* 0x0030386601007387 */ /* 0x000fe20000100a00 */
[----:B-1----:R-:W-:-:S04]  /*293a0*/  IMAD.WIDE R2, R0, 0x4, R28 ;  /* 0x0000000400027825 */ /* 0x002fc800078e021c */
[C---:B------:R-:W-:Y:S02]  /*293b0*/  IMAD.WIDE R28, R0.reuse, 0x4, R18 ;  /* 0x00000004001c7825 */ /* 0x040fe400078e0212 */
[----:B------:R-:W3:Y:S04]  /*293c0*/  LDL.LU.64 R18, [R1+0x7c8] ;  /* 0x0007c80001127983 */ /* 0x000ee80000300a00 */
[----:B------:R1:W-:Y:S01]  /*293d0*/  STL.64 [R1+0x26b0], R2 ;  /* 0x0026b00201007387 */ /* 0x0003e20000100a00 */
[----:B------:R-:W-:-:S03]  /*293e0*/  IMAD.WIDE R218, R0, 0x4, R12 ;  /* 0x0000000400da7825 */ /* 0x000fc600078e020c */
[----:B------:R2:W-:Y:S01]  /*293f0*/  STL.64 [R1+0x26a8], R28 ;  /* 0x0026a81c01007387 */ /* 0x0005e20000100a00 */
[----:B-1----:R-:W-:-:S05]  /*29400*/  IMAD.WIDE R2, R0, 0x4, R26 ;  /* 0x0000000400027825 */ /* 0x002fca00078e021a */
[----:B------:R1:W-:Y:S04]  /*29410*/  STL.64 [R1+0x26a0], R2 ;  /* 0x0026a00201007387 */ /* 0x0003e80000100a00 */
[----:B------:R-:W1:Y:S01]  /*29420*/  LDL.LU.64 R12, [R1+0x1ae0] ;  /* 0x001ae000010c7983 */ /* 0x000e620000300a00 */
[----:B------:R-:W-:-:S04]  /*29430*/  IMAD.WIDE R246, R0, 0x4, R24 ;  /* 0x0000000400f67825 */ /* 0x000fc800078e0218 */
[----:B------:R-:W-:-:S04]  /*29440*/  IMAD.WIDE R236, R0, 0x4, R22 ;  /* 0x0000000400ec7825 */ /* 0x000fc800078e0216 */
[C---:B--2---:R-:W-:Y:S02]  /*29450*/  IMAD.WIDE R142, R0.reuse, 0x4, R10 ;  /* 0x00000004008e7825 */ /* 0x044fe400078e020a */
[----:B------:R-:W2:Y:S04]  /*29460*/  LDL.LU.64 R10, [R1+0x7c0] ;  /* 0x0007c000010a7983 */ /* 0x000ea80000300a00 */
[----:B------:R-:W-:Y:S04]  /*29470*/  STL.64 [R1+0x2698], R246 ;  /* 0x002698f601007387 */ /* 0x000fe80000100a00 */
[----:B------:R-:W-:Y:S04]  /*29480*/  STL.64 [R1+0x31b8], R246 ;  /* 0x0031b8f601007387 */ /* 0x000fe80000100a00 */
[----:B------:R-:W-:Y:S04]  /*29490*/  STL.64 [R1+0x2690], R236 ;  /* 0x002690ec01007387 */ /* 0x000fe80000100a00 */
[----:B------:R-:W-:Y:S01]  /*294a0*/  STL.64 [R1+0x31c0], R236 ;  /* 0x0031c0ec01007387 */ /* 0x000fe20000100a00 */
[----:B------:R-:W-:-:S03]  /*294b0*/  IMAD.WIDE R152, R0, 0x4, R16 ;  /* 0x0000000400987825 */ /* 0x000fc600078e0210 */
[----:B------:R-:W2:Y:S04]  /*294c0*/  LDL.LU.64 R16, [R1+0x1ad8] ;  /* 0x001ad80001107983 */ /* 0x000ea80000300a00 */
[----:B------:R-:W-:Y:S04]  /*294d0*/  STL.64 [R1+0x2688], R218 ;  /* 0x002688da01007387 */ /* 0x000fe80000100a00 */
[----:B------:R-:W-:Y:S01]  /*294e0*/  STL.64 [R1+0x3130], R218 ;  /* 0x003130da01007387 */ /* 0x000fe20000100a00 */
[----:B------:R-:W-:-:S03]  /*294f0*/  IMAD.WIDE R216, R0, 0x4, R8 ;  /* 0x0000000400d87825 */ /* 0x000fc600078e0208 */
[----:B------:R-:W2:Y:S04]  /*29500*/  LDL.LU.64 R8, [R1+0x7b8] ;  /* 0x0007b80001087983 */ /* 0x000ea80000300a00 */
[----:B------:R-:W-:Y:S04]  /*29510*/  STL.64 [R1+0x2680], R142 ;  /* 0x0026808e01007387 */ /* 0x000fe80000100a00 */
[----:B------:R-:W-:Y:S04]  /*29520*/  STL.64 [R1+0x3138], R142 ;  /* 0x0031388e01007387 */ /* 0x000fe80000100a00 */
[----:B------:R-:W2:Y:S04]  /*29530*/  LDL.LU.64 R28, [R1+0x1ad0] ;  /* 0x001ad000011c7983 */ /* 0x000ea80000300a00 */
[----:B------:R-:W2:Y:S01]  /*29540*/  LDL.LU.64 R26, [R1+0x7b0] ;  /* 0x0007b000011a7983 */ /* 0x000ea20000300a00 */
[----:B----4-:R-:W-:-:S03]  /*29550*/  IMAD.WIDE R214, R0, 0x4, R6 ;  /* 0x0000000400d67825 */ /* 0x010fc600078e0206 */
[----:B------:R-:W4:Y:S01]  /*29560*/  LDL.LU.64 R6, [R1+0x1ac8] ;  /* 0x001ac80001067983 */ /* 0x000f220000300a00 */
[----:B------:R-:W-:-:S05]  /*29570*/  IMAD.WIDE R154, R0, 0x4, R20 ;  /* 0x00000004009a7825 */ /* 0x000fca00078e0214 */
[----:B------:R-:W-:Y:S04]  /*29580*/  STL.64 [R1+0x2678], R154 ;  /* 0x0026789a01007387 */ /* 0x000fe80000100a00 */
[----:B------:R-:W-:Y:S01]  /*29590*/  STL.64 [R1+0x3088], R154 ;  /* 0x0030889a01007387 */ /* 0x000fe20000100a00 */
[----:B---3--:R-:W-:-:S03]  /*295a0*/  IMAD.WIDE R100, R0, 0x4, R14 ;  /* 0x0000000400647825 */ /* 0x008fc600078e020e */
[----:B------:R-:W3:Y:S04]  /*295b0*/  LDL.LU.64 R14, [R1+0x7a8] ;  /* 0x0007a800010e7983 */ /* 0x000ee80000300a00 */
[----:B------:R-:W-:Y:S04]  /*295c0*/  STL.64 [R1+0x2670], R152 ;  /* 0x0026709801007387 */ /* 0x000fe80000100a00 */
[----:B------:R-:W-:Y:S04]  /*295d0*/  STL.64 [R1+0x3090], R152 ;  /* 0x0030909801007387 */ /* 0x000fe80000100a00 */
[----:B------:R-:W3:Y:S04]  /*295e0*/  LDL.LU.64 R24, [R1+0x1ac0] ;  /* 0x001ac00001187983 */ /* 0x000ee80000300a00 */
[----:B------:R-:W3:Y:S04]  /*295f0*/  LDL.LU.64 R22, [R1+0x7a0] ;  /* 0x0007a00001167983 */ /* 0x000ee80000300a00 */
[----:B------:R-:W-:Y:S04]  /*29600*/  STL.64 [R1+0x2668], R216 ;  /* 0x002668d801007387 */ /* 0x000fe80000100a00 */
[----:B------:R-:W-:Y:S01]  /*29610*/  STL.64 [R1+0x3040], R216 ;  /* 0x003040d801007387 */ /* 0x000fe20000100a00 */
[----:B------:R-:W-:-:S04]  /*29620*/  IMAD.WIDE R66, R0, 0x4, R18 ;  /* 0x0000000400427825 */ /* 0x000fc800078e0212 */
[C---:B-1----:R-:W-:Y:S02]  /*29630*/  IMAD.WIDE R2, R0.reuse, 0x4, R12 ;  /* 0x0000000400027825 */ /* 0x042fe400078e020c */
        /* <DEDUP_REMOVED lines=20> */
[----:B------:R-:W4:Y:S01]  /*29780*/  LDL.LU.64 R6, [R1+0x1aa0] ;  /* 0x001aa00001067983 */ /* 0x000f220000300a00 */
[----:B-1----:R-:W-:-:S04]  /*29790*/  IMAD.WIDE R2, R0, 0x4, R26 ;  /* 0x0000000400027825 */ /* 0x002fc800078e021a */
[C---:B------:R-:W-:Y:S01]  /*297a0*/  IMAD.WIDE R214, R0.reuse, 0x4, R28 ;  /* 0x0000000400d67825 */ /* 0x040fe200078e021c */
[----:B------:R1:W-:Y:S04]  /*297b0*/  STL.64 [R1+0x2620], R2 ;  /* 0x0026200201007387 */ /* 0x0003e80000100a00 */
[----:B------:R-:W-:Y:S04]  /*297c0*/  STL.64 [R1+0x2630], R236 ;  /* 0x002630ec01007387 */ /* 0x000fe80000100a00 */
[----:B------:R-:W-:Y:S01]  /*297d0*/  STL.64 [R1+0x32b0], R236 ;  /* 0x0032b0ec01007387 */ /* 0x000fe20000100a00 */
[----:B---3--:R-:W-:-:S03]  /*297e0*/  IMAD.WIDE R152, R0, 0x4, R14 ;  /* 0x0000000400987825 */ /* 0x008fc600078e020e */
[----:B------:R-:W3:Y:S04]  /*297f0*/  LDL.LU.64 R14, [R1+0x780] ;  /* 0x00078000010e7983 */ /* 0x000ee80000300a00 */
[----:B------:R-:W-:Y:S01]  /*29800*/  STL.64 [R1+0x2628], R214 ;  /* 0x002628d601007387 */ /* 0x000fe20000100a00 */
[----:B------:R-:W-:-:S03]  /*29810*/  IMAD.WIDE R24, R0, 0x4, R24 ;  /* 0x0000000400187825 */ /* 0x000fc600078e0218 */
[----:B------:R-:W-:Y:S01]  /*29820*/  STL.64 [R1+0x3268], R214 ;  /* 0x003268d601007387 */ /* 0x000fe20000100a00 */
[----:B-1----:R-:W-:-:S03]  /*29830*/  IMAD.WIDE R2, R0, 0x4, R22 ;  /* 0x0000000400027825 */ /* 0x002fc600078e0216 */
[----:B------:R-:W-:Y:S04]  /*29840*/  STL.64 [R1+0x2618], R154 ;  /* 0x0026189a01007387 */ /* 0x000fe80000100a00 */
[----:B------:R1:W-:Y:S04]  /*29850*/  STL.64 [R1+0x2608], R24 ;  /* 0x0026081801007387 */ /* 0x0003e80000100a00 */
[----:B------:R-:W-:Y:S04]  /*29860*/  STL.64 [R1+0x31c8], R154 ;  /* 0x0031c89a01007387 */ /* 0x000fe80000100a00 */
[----:B------:R1:W-:Y:S01]  /*29870*/  STL.64 [R1+0x2600], R2 ;  /* 0x0026000201007387 */ /* 0x0003e20000100a00 */
[----:B------:R-:W-:-:S03]  /*29880*/  IMAD.WIDE R150, R0, 0x4, R12 ;  /* 0x0000000400967825 */ /* 0x000fc600078e020c */
[----:B------:R-:W3:Y:S04]  /*29890*/  LDL.LU.64 R12, [R1+0x1a98] ;  /* 0x001a9800010c7983 */ /* 0x000ee80000300a00 */
[----:B------:R-:W-:Y:S04]  /*298a0*/  STL.64 [R1+0x2610], R152 ;  /* 0x0026109801007387 */ /* 0x000fe80000100a00 */
[----:B------:R-:W-:Y:S01]  /*298b0*/  STL.64 [R1+0x31d0], R152 ;  /* 0x0031d09801007387 */ /* 0x000fe20000100a00 */
[----:B------:R-:W-:-:S04]  /*298c0*/  IMAD.WIDE R148, R0, 0x4, R20 ;  /* 0x0000000400947825 */ /* 0x000fc800078e0214 */
[----:B------:R-:W-:-:S04]  /*298d0*/  IMAD.WIDE R212, R0, 0x4, R18 ;  /* 0x0000000400d47825 */ /* 0x000fc800078e0212 */
[C---:B--2---:R-:W-:Y:S02]  /*298e0*/  IMAD.WIDE R210, R0.reuse, 0x4, R10 ;  /* 0x0000000400d27825 */ /* 0x044fe400078e020a */
[----:B------:R-:W2:Y:S04]  /*298f0*/  LDL.LU.64 R10, [R1+0x778] ;  /* 0x00077800010a7983 */ /* 0x000ea80000300a00 */
[----:B------:R-:W-:Y:S04]  /*29900*/  STL.64 [R1+0x25f8], R150 ;  /* 0x0025f89601007387 */ /* 0x000fe80000100a00 */
[----:B------:R-:W-:Y:S04]  /*29910*/  STL.64 [R1+0x3098], R150 ;  /* 0x0030989601007387 */ /* 0x000fe80000100a00 */
[----:B------:R-:W2:Y:S04]  /*29920*/  LDL.LU.64 R26, [R1+0x1a90] ;  /* 0x001a9000011a7983 */ /* 0x000ea80000300a00 */
[----:B-1----:R-:W2:Y:S04]  /*29930*/  LDL.LU.64 R24, [R1+0x770] ;  /* 0x0007700001187983 */ /* 0x002ea80000300a00 */
[----:B------:R-:W2:Y:S04]  /*29940*/  LDL.LU.64 R20, [R1+0x1a88] ;  /* 0x001a880001147983 */ /* 0x000ea80000300a00 */
[----:B------:R-:W-:Y:S04]  /*29950*/  STL.64 [R1+0x25f0], R148 ;  /* 0x0025f09401007387 */ /* 0x000fe80000100a00 */
[----:B------:R-:W-:Y:S04]  /*29960*/  STL.64 [R1+0x30a0], R148 ;  /* 0x0030a09401007387 */ /* 0x000fe80000100a00 */
[----:B------:R-:W2:Y:S01]  /*29970*/  LDL.LU.64 R22, [R1+0x768] ;  /* 0x0007680001167983 */ /* 0x000ea20000300a00 */
[----:B------:R-:W-:-:S03]  /*29980*/  IMAD.WIDE R62, R0, 0x4, R8 ;  /* 0x00000004003e7825 */ /* 0x000fc600078e0208 */
[----:B------:R-:W2:Y:S04]  /*29990*/  LDL.LU.64 R8, [R1+0x1a80] ;  /* 0x001a800001087983 */ /* 0x000ea80000300a00 */
[----:B------:R-:W2:Y:S04]  /*299a0*/  LDL.LU.64 R18, [R1+0x760] ;  /* 0x0007600001127983 */ /* 0x000ea80000300a00 */
[----:B------:R-:W-:Y:S04]  /*299b0*/  STL.64 [R1+0x25e8], R212 ;  /* 0x0025e8d401007387 */ /* 0x000fe80000100a00 */
[----:B------:R1:W-:Y:S01]  /*299c0*/  STL.64 [R1+0x3060], R212 ;  /* 0x003060d401007387 */ /* 0x0003e20000100a00 */
[----:B----4-:R-:W-:-:S03]  /*299d0*/  IMAD.WIDE R246, R0, 0x4, R6 ;  /* 0x0000000400f67825 */ /* 0x010fc600078e0206 */
[----:B------:R-:W4:Y:S01]  /*299e0*/  LDL.LU.64 R6, [R1+0x1a78] ;  /* 0x001a780001067983 */ /* 0x000f220000300a00 */
[----:B------:R-:W-:-:S03]  /*299f0*/  IMAD.WIDE R64, R0, 0x4, R16 ;  /* 0x0000000400407825 */ /* 0x000fc600078e0210 */
[----:B------:R-:W-:Y:S04]  /*29a00*/  STL.64 [R1+0x25e0], R210 ;  /* 0x0025e0d201007387 */ /* 0x000fe80000100a00 */
[----:B------:R1:W-:Y:S04]  /*29a10*/  STL.64 [R1+0x3068], R210 ;  /* 0x003068d201007387 */ /* 0x0003e80000100a00 */
[----:B------:R-:W4:Y:S01]  /*29a20*/  LDL.LU.64 R16, [R1+0x758] ;  /* 0x0007580001107983 */ /* 0x000f220000300a00 */
[----:B---3--:R-:W-:-:S03]  /*29a30*/  IMAD.WIDE R236, R0, 0x4, R14 ;  /* 0x0000000400ec7825 */ /* 0x008fc600078e020e */
[----:B------:R-:W3:Y:S04]  /*29a40*/  LDL.LU.64 R14, [R1+0x1a70] ;  /* 0x001a7000010e7983 */ /* 0x000ee80000300a00 */
[----:B------:R-:W-:Y:S04]  /*29a50*/  STL.64 [R1+0x25c8], R246 ;  /* 0x0025c8f601007387 */ /* 0x000fe80000100a00 */
[----:B------:R-:W-:Y:S04]  /*29a60*/  STL.64 [R1+0x3350], R246 ;  /* 0x003350f601007387 */ /* 0x000fe80000100a00 */
[----:B------:R-:W-:Y:S04]  /*29a70*/  STL.64 [R1+0x25d8], R64 ;  /* 0x0025d84001007387 */ /* 0x000fe80000100a00 */
[----:B------:R-:W-:Y:S01]  /*29a80*/  STL.64 [R1+0x3070], R64 ;  /* 0x0030704001007387 */ /* 0x000fe20000100a00 */
[----:B------:R-:W-:-:S03]  /*29a90*/  IMAD.WIDE R218, R0, 0x4, R12 ;  /* 0x0000000400da7825 */ /* 0x000fc600078e020c */
[----:B------:R-:W3:Y:S04]  /*29aa0*/  LDL.LU.64 R12, [R1+0x750] ;  /* 0x00075000010c7983 */ /* 0x000ee80000300a00 */
[----:B------:R-:W-:Y:S04]  /*29ab0*/  STL.64 [R1+0x25c0], R236 ;  /* 0x0025c0ec01007387 */ /* 0x000fe80000100a00 */
[----:B------:R-:W-:Y:S04]  /*29ac0*/  STL.64 [R1+0x3358], R236 ;  /* 0x003358ec01007387 */ /* 0x000fe80000100a00 */
[----:B------:R-:W-:Y:S04]  /*29ad0*/  STL.64 [R1+0x25d0], R62 ;  /* 0x0025d03e01007387 */ /* 0x000fe80000100a00 */
[----:B------:R-:W-:Y:S01]  /*29ae0*/  STL.64 [R1+0x30a8], R62 ;  /* 0x0030a83e01007387 */ /* 0x000fe20000100a00 */
[----:B--2---:R-:W-:-:S03]  /*29af0*/  IMAD.WIDE R214, R0, 0x4, R10 ;  /* 0x0000000400d67825 */ /* 0x004fc600078e020a */
[----:B------:R-:W2:Y:S04]  /*29b00*/  LDL.LU.64 R10, [R1+0x1a68] ;  /* 0x001a6800010a7983 */ /* 0x000ea80000300a00 */
[----:B------:R-:W-:Y:S01]  /*29b10*/  STL.64 [R1+0x25b8], R218 ;  /* 0x0025b8da01007387 */ /* 0x000fe20000100a00 */
[----:B------:R-:W-:-:S03]  /*29b20*/  IMAD.WIDE R26, R0, 0x4, R26 ;  /* 0x00000004001a7825 */ /* 0x000fc600078e021a */
[----:B------:R-:W-:Y:S01]  /*29b30*/  STL.64 [R1+0x32b8], R218 ;  /* 0x0032b8da01007387 */ /* 0x000fe20000100a00 */
[----:B------:R-:W-:-:S03]  /*29b40*/  IMAD.WIDE R2, R0, 0x4, R24 ;  /* 0x0000000400027825 */ /* 0x000fc600078e0218 */
[----:B------:R-:W-:Y:S01]  /*29b50*/  STL.64 [R1+0x25a8], R26 ;  /* 0x0025a81a01007387 */ /* 0x000fe20000100a00 */
[----:B------:R-:W-:-:S03]  /*29b60*/  IMAD.WIDE R142, R0, 0x4, R20 ;  /* 0x00000004008e7825 */ /* 0x000fc600078e0214 */
[----:B------:R-:W2:Y:S04]  /*29b70*/  LDL.LU.64 R20, [R1+0x748] ;  /* 0x0007480001147983 */ /* 0x000ea80000300a00 */
[----:B------:R1:W-:Y:S04]  /*29b80*/  STL.64 [R1+0x25a0], R2 ;  /* 0x0025a00201007387 */ /* 0x0003e80000100a00 */
[----:B------:R-:W-:Y:S04]  /*29b90*/  STL.64 [R1+0x25b0], R214 ;  /* 0x0025b0d601007387 */ /* 0x000fe80000100a00 */
[----:B------:R-:W-:Y:S01]  /*29ba0*/  STL.64 [R1+0x32c0], R214 ;  /* 0x0032c0d601007387 */ /* 0x000fe20000100a00 */
[----:B-1----:R-:W-:-:S03]  /*29bb0*/  IMAD.WIDE R212, R0, 0x4, R8 ;  /* 0x0000000400d47825 */ /* 0x002fc600078e0208 */
[----:B------:R-:W2:Y:S01]  /*29bc0*/  LDL.LU.64 R8, [R1+0x1a60] ;  /* 0x001a600001087983 */ /* 0x000ea20000300a00 */
[----:B------:R-:W-:-:S03]  /*29bd0*/  IMAD.WIDE R210, R0, 0x4, R18 ;  /* 0x0000000400d27825 */ /* 0x000fc600078e0212 */
[----:B------:R-:W2:Y:S04]  /*29be0*/  LDL.LU.64 R18, [R1+0x740] ;  /* 0x0007400001127983 */ /* 0x000ea80000300a00 */
[----:B------:R-:W-:Y:S04]  /*29bf0*/  STL.64 [R1+0x2598], R142 ;  /* 0x0025988e01007387 */ /* 0x000fe80000100a00 */
[----:B------:R-:W-:Y:S01]  /*29c00*/  STL.64 [R1+0x31d8], R142 ;  /* 0x0031d88e01007387 */ /* 0x000fe20000100a00 */
[----:B----4-:R-:W-:-:S03]  /*29c10*/  IMAD.WIDE R146, R0, 0x4, R6 ;  /* 0x0000000400927825 */ /* 0x010fc600078e0206 */
[----:B------:R-:W4:Y:S01]  /*29c20*/  LDL.LU.64 R6, [R1+0x1a58] ;  /* 0x001a580001067983 */ /* 0x000f220000300a00 */
[----:B------:R-:W-:-:S05]  /*29c30*/  IMAD.WIDE R244, R0, 0x4, R22 ;  /* 0x0000000400f47825 */ /* 0x000fca00078e0216 */
[----:B------:R-:W-:Y:S04]  /*29c40*/  STL.64 [R1+0x2590], R244 ;  /* 0x002590f401007387 */ /* 0x000fe80000100a00 */
[----:B------:R-:W-:Y:S01]  /*29c50*/  STL.64 [R1+0x31e0], R244 ;  /* 0x0031e0f401007387 */ /* 0x000fe20000100a00 */
[----:B------:R-:W-:-:S03]  /*29c60*/  IMAD.WIDE R140, R0, 0x4, R16 ;  /* 0x00000004008c7825 */ /* 0x000fc600078e0210 */
[----:B------:R-:W-:Y:S04]  /*29c70*/  STL.64 [R1+0x2588], R212 ;  /* 0x002588d401007387 */ /* 0x000fe80000100a00 */
[----:B------:R4:W-:Y:S04]  /*29c80*/  STL.64 [R1+0x3140], R212 ;  /* 0x003140d401007387 */ /* 0x0009e80000100a00 */
[----:B------:R-:W4:Y:S04]  /*29c90*/  LDL.LU.64 R16, [R1+0x738] ;  /* 0x0007380001107983 */ /* 0x000f280000300a00 */
[----:B------:R-:W-:Y:S04]  /*29ca0*/  STL.64 [R1+0x2580], R210 ;  /* 0x002580d201007387 */ /* 0x000fe80000100a00 */
[----:B------:R1:W-:Y:S01]  /*29cb0*/  STL.64 [R1+0x3148], R210 ;  /* 0x003148d201007387 */ /* 0x0003e20000100a00 */
[----:B---3--:R-:W-:-:S03]  /*29cc0*/  IMAD.WIDE R208, R0, 0x4, R14 ;  /* 0x0000000400d07825 */ /* 0x008fc600078e020e */
[----:B------:R-:W3:Y:S04]  /*29cd0*/  LDL.LU.64 R14, [R1+0x1a50] ;  /* 0x001a5000010e7983 */ /* 0x000ee80000300a00 */
[----:B------:R-:W3:Y:S01]  /*29ce0*/  LDL.LU.64 R24, [R1+0x730] ;  /* 0x0007300001187983 */ /* 0x000ee20000300a00 */
[----:B------:R-:W-:-:S03]  /*29cf0*/  IMAD.WIDE R206, R0, 0x4, R12 ;  /* 0x0000000400ce7825 */ /* 0x000fc600078e020c */
[----:B------:R-:W3:Y:S04]  /*29d00*/  LDL.LU.64 R12, [R1+0x1a48] ;  /* 0x001a4800010c7983 */ /* 0x000ee80000300a00 */
[----:B------:R-:W-:Y:S04]  /*29d10*/  STL.64 [R1+0x2578], R146 ;  /* 0x0025789201007387 */ /* 0x000fe80000100a00 */
[----:B------:R-:W-:Y:S04]  /*29d20*/  STL.64 [R1+0x30b0], R146 ;  /* 0x0030b09201007387 */ /* 0x000fe80000100a00 */
[----:B------:R-:W3:Y:S01]  /*29d30*/  LDL.LU.64 R22, [R1+0x728] ;  /* 0x0007280001167983 */ /* 0x000ee20000300a00 */
[----:B--2---:R-:W-:-:S03]  /*29d40*/  IMAD.WIDE R60, R0, 0x4, R10 ;  /* 0x00000004003c7825 */ /* 0x004fc600078e020a */
        /* <DEDUP_REMOVED lines=8> */
[----:B------:R-:W2:Y:S01]  /*29dd0*/  LDL.LU.64 R8, [R1+0x1a38] ;  /* 0x001a380001087983 */ /* 0x000ea20000300a00 */
[----:B------:R-:W-:-:S03]  /*29de0*/  IMAD.WIDE R216, R0, 0x4, R18 ;  /* 0x0000000400d87825 */ /* 0x000fc600078e0212 */
[----:B------:R-:W-:Y:S04]  /*29df0*/  STL.64 [R1+0x2560], R206 ;  /* 0x002560ce01007387 */ /* 0x000fe80000100a00 */
[----:B------:R1:W-:Y:S04]  /*29e00*/  STL.64 [R1+0x2548], R2 ;  /* 0x0025480201007387 */ /* 0x0003e80000100a00 */
[----:B------:R1:W-:Y:S04]  /*29e10*/  STL.64 [R1+0x30c8], R206 ;  /* 0x0030c8ce01007387 */ /* 0x0003e80000100a00 */
[----:B------:R-:W2:Y:S04]  /*29e20*/  LDL.LU.64 R18, [R1+0x718] ;  /* 0x0007180001127983 */ /* 0x000ea80000300a00 */
[----:B------:R-:W-:Y:S04]  /*29e30*/  STL.64 [R1+0x2558], R60 ;  /* 0x0025583c01007387 */ /* 0x000fe80000100a00 */
[----:B------:R-:W-:Y:S01]  /*29e40*/  STL.64 [R1+0x30d0], R60 ;  /* 0x0030d03c01007387 */ /* 0x000fe20000100a00 */
[----:B----4-:R-:W-:-:S03]  /*29e50*/  IMAD.WIDE R212, R0, 0x4, R6 ;  /* 0x0000000400d47825 */ /* 0x010fc600078e0206 */
[----:B------:R-:W4:Y:S04]  /*29e60*/  LDL.LU.64 R6, [R1+0x1a30] ;  /* 0x001a300001067983 */ /* 0x000f280000300a00 */
[----:B------:R-:W-:Y:S04]  /*29e70*/  STL.64 [R1+0x2540], R216 ;  /* 0x002540d801007387 */ /* 0x000fe80000100a00 */
[----:B------:R-:W-:Y:S04]  /*29e80*/  STL.64 [R1+0x3360], R216 ;  /* 0x003360d801007387 */ /* 0x000fe80000100a00 */
[----:B------:R-:W-:Y:S04]  /*29e90*/  STL.64 [R1+0x2550], R54 ;  /* 0x0025503601007387 */ /* 0x000fe80000100a00 */
[----:B------:R-:W-:Y:S01]  /*29ea0*/  STL.64 [R1+0x30d8], R54 ;  /* 0x0030d83601007387 */ /* 0x000fe20000100a00 */
[----:B-1----:R-:W-:-:S03]  /*29eb0*/  IMAD.WIDE R210, R0, 0x4, R16 ;  /* 0x0000000400d27825 */ /* 0x002fc600078e0210 */
[----:B------:R-:W4:Y:S04]  /*29ec0*/  LDL.LU.64 R16, [R1+0x710] ;  /* 0x0007100001107983 */ /* 0x000f280000300a00 */
[----:B------:R-:W-:Y:S04]  /*29ed0*/  STL.64 [R1+0x2538], R212 ;  /* 0x002538d401007387 */ /* 0x000fe80000100a00 */
[----:B------:R-:W-:Y:S01]  /*29ee0*/  STL.64 [R1+0x32c8], R212 ;  /* 0x0032c8d401007387 */ /* 0x000fe20000100a00 */
[----:B---3--:R-:W-:-:S03]  /*29ef0*/  IMAD.WIDE R26, R0, 0x4, R14 ;  /* 0x00000004001a7825 */ /* 0x008fc600078e020e */
[----:B------:R-:W3:Y:S01]  /*29f00*/  LDL.LU.64 R14, [R1+0x1a28] ;  /* 0x001a2800010e7983 */ /* 0x000ee20000300a00 */
[----:B------:R-:W-:-:S03]  /*29f10*/  IMAD.WIDE R2, R0, 0x4, R24 ;  /* 0x0000000400027825 */ /* 0x000fc600078e0218 */
[----:B------:R-:W-:Y:S01]  /*29f20*/  STL.64 [R1+0x2528], R26 ;  /* 0x0025281a01007387 */ /* 0x000fe20000100a00 */
[----:B------:R-:W-:-:S03]  /*29f30*/  IMAD.WIDE R238, R0, 0x4, R12 ;  /* 0x0000000400ee7825 */ /* 0x000fc600078e020c */
[----:B------:R-:W3:Y:S04]  /*29f40*/  LDL.LU.64 R12, [R1+0x708] ;  /* 0x00070800010c7983 */ /* 0x000ee80000300a00 */
[----:B------:R1:W-:Y:S04]  /*29f50*/  STL.64 [R1+0xd78], R2 ;  /* 0x000d780201007387 */ /* 0x0003e80000100a00 */
[----:B------:R-:W-:Y:S04]  /*29f60*/  STL.64 [R1+0x2530], R210 ;  /* 0x002530d201007387 */ /* 0x000fe80000100a00 */
[----:B------:R-:W-:Y:S01]  /*29f70*/  STL.64 [R1+0x32d0], R210 ;  /* 0x0032d0d201007387 */ /* 0x000fe20000100a00 */
[----:B------:R-:W-:-:S04]  /*29f80*/  IMAD.WIDE R144, R0, 0x4, R22 ;  /* 0x0000000400907825 */ /* 0x000fc800078e0216 */
[C---:B--2---:R-:W-:Y:S02]  /*29f90*/  IMAD.WIDE R208, R0.reuse, 0x4, R10 ;  /* 0x0000000400d07825 */ /* 0x044fe400078e020a */
[----:B------:R-:W1:Y:S02]  /*29fa0*/  LDL.LU.64 R10, [R1+0x1a18] ;  /* 0x001a1800010a7983 */ /* 0x000e640000300a00 */
[C---:B------:R-:W-:Y:S02]  /*29fb0*/  IMAD.WIDE R206, R0.reuse, 0x4, R20 ;  /* 0x0000000400ce7825 */ /* 0x040fe400078e0214 */
        /* <DEDUP_REMOVED lines=8> */
[----:B------:R-:W-:Y:S04]  /*2a040*/  STL.64 [R1+0xd60], R208 ;  /* 0x000d60d001007387 */ /* 0x000fe80000100a00 */
[----:B------:R-:W-:Y:S04]  /*2a050*/  STL.64 [R1+0x3150], R208 ;  /* 0x003150d001007387 */ /* 0x000fe80000100a00 */
[----:B------:R-:W2:Y:S01]  /*2a060*/  LDL.LU.64 R22, [R1+0x19f8] ;  /* 0x0019f80001167983 */ /* 0x000ea20000300a00 */
[----:B----4-:R-:W-:-:S03]  /*2a070*/  IMAD.WIDE R204, R0, 0x4, R6 ;  /* 0x0000000400cc7825 */ /* 0x010fc600078e0206 */
[----:B------:R-:W4:Y:S01]  /*2a080*/  LDL.LU.64 R6, [R1+0x6f0] ;  /* 0x0006f00001067983 */ /* 0x000f220000300a00 */
[----:B------:R-:W-:-:S03]  /*2a090*/  IMAD.WIDE R136, R0, 0x4, R18 ;  /* 0x0000000400887825 */ /* 0x000fc600078e0212 */
[----:B------:R-:W4:Y:S04]  /*2a0a0*/  LDL.LU.64 R18, [R1+0x19e8] ;  /* 0x0019e80001127983 */ /* 0x000f280000300a00 */
[----:B------:R-:W-:Y:S04]  /*2a0b0*/  STL.64 [R1+0xd58], R206 ;  /* 0x000d58ce01007387 */ /* 0x000fe80000100a00 */
[----:B------:R-:W-:Y:S01]  /*2a0c0*/  STL.64 [R1+0x3158], R206 ;  /* 0x003158ce01007387 */ /* 0x000fe20000100a00 */
[----:B------:R-:W-:-:S03]  /*2a0d0*/  IMAD.WIDE R202, R0, 0x4, R16 ;  /* 0x0000000400ca7825 */ /* 0x000fc600078e0210 */
[----:B------:R-:W4:Y:S04]  /*2a0e0*/  LDL.LU.64 R16, [R1+0x6e8] ;  /* 0x0006e80001107983 */ /* 0x000f280000300a00 */
[----:B------:R-:W-:Y:S04]  /*2a0f0*/  STL.64 [R1+0xd50], R138 ;  /* 0x000d508a01007387 */ /* 0x000fe80000100a00 */
[----:B------:R-:W-:Y:S01]  /*2a100*/  STL.64 [R1+0x30e0], R138 ;  /* 0x0030e08a01007387 */ /* 0x000fe20000100a00 */
[----:B---3--:R-:W-:-:S03]  /*2a110*/  IMAD.WIDE R52, R0, 0x4, R14 ;  /* 0x0000000400347825 */ /* 0x008fc600078e020e */
[----:B------:R-:W4:Y:S04]  /*2a120*/  LDL.LU.64 R14, [R1+0x19d8] ;  /* 0x0019d800010e7983 */ /* 0x000f280000300a00 */
[----:B------:R-:W-:Y:S04]  /*2a130*/  STL.64 [R1+0xd48], R136 ;  /* 0x000d488801007387 */ /* 0x000fe80000100a00 */
[----:B------:R-:W-:Y:S01]  /*2a140*/  STL.64 [R1+0x30e8], R136 ;  /* 0x0030e88801007387 */ /* 0x000fe20000100a00 */
[----:B------:R-:W-:-:S03]  /*2a150*/  IMAD.WIDE R50, R0, 0x4, R12 ;  /* 0x0000000400327825 */ /* 0x000fc600078e020c */
[----:B------:R-:W4:Y:S04]  /*2a160*/  LDL.LU.64 R12, [R1+0x6e0] ;  /* 0x0006e000010c7983 */ /* 0x000f280000300a00 */
[----:B------:R-:W-:Y:S04]  /*2a170*/  STL.64 [R1+0xd40], R204 ;  /* 0x000d40cc01007387 */ /* 0x000fe80000100a00 */
[----:B------:R-:W-:Y:S01]  /*2a180*/  STL.64 [R1+0x30f0], R204 ;  /* 0x0030f0cc01007387 */ /* 0x000fe20000100a00 */
[----:B-1----:R-:W-:-:S03]  /*2a190*/  IMAD.WIDE R2, R0, 0x4, R10 ;  /* 0x0000000400027825 */ /* 0x002fc600078e020a */
[----:B------:R-:W3:Y:S04]  /*2a1a0*/  LDL.LU.64 R10, [R1+0x19c8] ;  /* 0x0019c800010a7983 */ /* 0x000ee80000300a00 */
[----:B------:R-:W-:Y:S04]  /*2a1b0*/  STL.64 [R1+0xd38], R202 ;  /* 0x000d38ca01007387 */ /* 0x000fe80000100a00 */
[----:B------:R2:W-:Y:S04]  /*2a1c0*/  STL.64 [R1+0xd20], R2 ;  /* 0x000d200201007387 */ /* 0x0005e80000100a00 */
[----:B------:R1:W-:Y:S01]  /*2a1d0*/  STL.64 [R1+0x30f8], R202 ;  /* 0x0030f8ca01007387 */ /* 0x0003e20000100a00 */
[----:B--2---:R-:W-:-:S03]  /*2a1e0*/  IMAD.WIDE R2, R0, 0x4, R20 ;  /* 0x0000000400027825 */ /* 0x004fc600078e0214 */
[----:B------:R-:W2:Y:S04]  /*2a1f0*/  LDL.LU.64 R20, [R1+0x6d8] ;  /* 0x0006d80001147983 */ /* 0x000ea80000300a00 */
[----:B------:R-:W-:Y:S04]  /*2a200*/  STL.64 [R1+0xd30], R52 ;  /* 0x000d303401007387 */ /* 0x000fe80000100a00 */
[----:B------:R1:W-:Y:S04]  /*2a210*/  STL.64 [R1+0x2520], R2 ;  /* 0x0025200201007387 */ /* 0x0003e80000100a00 */
[----:B------:R-:W-:Y:S01]  /*2a220*/  STL.64 [R1+0x3100], R52 ;  /* 0x0031003401007387 */ /* 0x000fe20000100a00 */
[----:B------:R-:W-:-:S03]  /*2a230*/  IMAD.WIDE R152, R0, 0x4, R8 ;  /* 0x0000000400987825 */ /* 0x000fc600078e0208 */
[----:B------:R-:W2:Y:S04]  /*2a240*/  LDL.LU.64 R8, [R1+0x19b8] ;  /* 0x0019b80001087983 */ /* 0x000ea80000300a00 */
[----:B------:R-:W-:Y:S04]  /*2a250*/  STL.64 [R1+0xd28], R50 ;  /* 0x000d283201007387 */ /* 0x000fe80000100a00 */
[----:B------:R-:W-:Y:S04]  /*2a260*/  STL.64 [R1+0x3108], R50 ;  /* 0x0031083201007387 */ /* 0x000fe80000100a00 */
[----:B------:R-:W-:Y:S04]  /*2a270*/  STL.64 [R1+0x2518], R152 ;  /* 0x0025189801007387 */ /* 0x000fe80000100a00 */
[----:B------:R-:W-:Y:S01]  /*2a280*/  STL.64 [R1+0x32d8], R152 ;  /* 0x0032d89801007387 */ /* 0x000fe20000100a00 */
[----:B----4-:R-:W-:-:S03]  /*2a290*/  IMAD.WIDE R206, R0, 0x4, R6 ;  /* 0x0000000400ce7825 */ /* 0x010fc600078e0206 */
[----:B------:R-:W4:Y:S01]  /*2a2a0*/  LDL.LU.64 R6, [R1+0x6d0] ;  /* 0x0006d00001067983 */ /* 0x000f220000300a00 */
[----:B------:R-:W-:-:S04]  /*2a2b0*/  IMAD.WIDE R150, R0, 0x4, R24 ;  /* 0x0000000400967825 */ /* 0x000fc800078e0218 */
[----:B------:R-:W-:-:S04]  /*2a2c0*/  IMAD.WIDE R208, R0, 0x4, R22 ;  /* 0x0000000400d07825 */ /* 0x000fc800078e0216 */
[C---:B------:R-:W-:Y:S02]  /*2a2d0*/  IMAD.WIDE R204, R0.reuse, 0x4, R18 ;  /* 0x0000000400cc7825 */ /* 0x040fe400078e0212 */
[----:B------:R-:W4:Y:S04]  /*2a2e0*/  LDL.LU.64 R18, [R1+0x19a8] ;  /* 0x0019a80001127983 */ /* 0x000f280000300a00 */
[----:B------:R-:W-:Y:S04]  /*2a2f0*/  STL.64 [R1+0x2510], R150 ;  /* 0x0025109601007387 */ /* 0x000fe80000100a00 */
[----:B------:R-:W-:Y:S01]  /*2a300*/  STL.64 [R1+0x32e0], R150 ;  /* 0x0032e09601007387 */ /* 0x000fe20000100a00 */
[----:B-1----:R-:W-:-:S03]  /*2a310*/  IMAD.WIDE R202, R0, 0x4, R16 ;  /* 0x0000000400ca7825 */ /* 0x002fc600078e0210 */
[----:B------:R-:W4:Y:S04]  /*2a320*/  LDL.LU.64 R16, [R1+0x6c8] ;  /* 0x0006c80001107983 */ /* 0x000f280000300a00 */
[----:B------:R-:W-:Y:S04]  /*2a330*/  STL.64 [R1+0x2508], R208 ;  /* 0x002508d001007387 */ /* 0x000fe80000100a00 */
[----:B------:R-:W-:Y:S01]  /*2a340*/  STL.64 [R1+0x3270], R208 ;  /* 0x003270d001007387 */ /* 0x000fe20000100a00 */
        /* <DEDUP_REMOVED lines=9> */
[----:B------:R-:W3:Y:S04]  /*2a3e0*/  LDL.LU.64 R10, [R1+0x1988] ;  /* 0x00198800010a7983 */ /* 0x000ee80000300a00 */
[----:B------:R-:W-:Y:S04]  /*2a3f0*/  STL.64 [R1+0x24f0], R202 ;  /* 0x0024f0ca01007387 */ /* 0x000fe80000100a00 */
[----:B------:R-:W-:Y:S01]  /*2a400*/  STL.64 [R1+0x3200], R202 ;  /* 0x003200ca01007387 */ /* 0x000fe20000100a00 */
[----:B--2---:R-:W-:-:S03]  /*2a410*/  IMAD.WIDE R132, R0, 0x4, R20 ;  /* 0x0000000400847825 */ /* 0x004fc600078e0214 */
[----:B------:R-:W2:Y:S04]  /*2a420*/  LDL.LU.64 R20, [R1+0x6b8] ;  /* 0x0006b80001147983 */ /* 0x000ea80000300a00 */
[----:B------:R-:W-:Y:S04]  /*2a430*/  STL.64 [R1+0x24e8], R148 ;  /* 0x0024e89401007387 */ /* 0x000fe80000100a00 */
[----:B------:R-:W-:Y:S04]  /*2a440*/  STL.64 [R1+0x3160], R148 ;  /* 0x0031609401007387 */ /* 0x000fe80000100a00 */
[----:B------:R-:W2:Y:S04]  /*2a450*/  LDL.LU.64 R24, [R1+0x1978] ;  /* 0x0019780001187983 */ /* 0x000ea80000300a00 */
[----:B------:R-:W2:Y:S01]  /*2a460*/  LDL.LU.64 R22, [R1+0x6b0] ;  /* 0x0006b00001167983 */ /* 0x000ea20000300a00 */
[----:B------:R-:W-:-:S03]  /*2a470*/  IMAD.WIDE R200, R0, 0x4, R8 ;  /* 0x0000000400c87825 */ /* 0x000fc600078e0208 */
[----:B------:R-:W2:Y:S04]  /*2a480*/  LDL.LU.64 R8, [R1+0x1968] ;  /* 0x0019680001087983 */ /* 0x000ea80000300a00 */
[----:B------:R-:W-:Y:S04]  /*2a490*/  STL.64 [R1+0x24e0], R146 ;  /* 0x0024e09201007387 */ /* 0x000fe80000100a00 */
[----:B------:R-:W-:Y:S01]  /*2a4a0*/  STL.64 [R1+0x3168], R146 ;  /* 0x0031689201007387 */ /* 0x000fe20000100a00 */
[----:B----4-:R-:W-:-:S03]  /*2a4b0*/  IMAD.WIDE R198, R0, 0x4, R6 ;  /* 0x0000000400c67825 */ /* 0x010fc600078e0206 */
        /* <DEDUP_REMOVED lines=14> */
[----:B------:R1:W-:Y:S04]  /*2a5a0*/  STL.64 [R1+0x24a8], R2 ;  /* 0x0024a80201007387 */ /* 0x0003e80000100a00 */
[----:B------:R-:W-:Y:S01]  /*2a5b0*/  STL.64 [R1+0x3170], R198 ;  /* 0x003170c601007387 */ /* 0x000fe20000100a00 */
[----:B-1----:R-:W-:-:S03]  /*2a5c0*/  IMAD.WIDE R2, R0, 0x4, R12 ;  /* 0x0000000400027825 */ /* 0x002fc600078e020c */
[----:B------:R-:W4:Y:S04]  /*2a5d0*/  LDL.LU.64 R12, [R1+0x698] ;  /* 0x00069800010c7983 */ /* 0x000f280000300a00 */
[----:B------:R-:W-:Y:S04]  /*2a5e0*/  STL.64 [R1+0x24b8], R48 ;  /* 0x0024b83001007387 */ /* 0x000fe80000100a00 */
[----:B------:R2:W-:Y:S04]  /*2a5f0*/  STL.64 [R1+0x24a0], R2 ;  /* 0x0024a00201007387 */ /* 0x0005e80000100a00 */
        /* <DEDUP_REMOVED lines=8> */
[----:B------:R1:W-:Y:S04]  /*2a680*/  STL.64 [R1+0x2490], R2 ;  /* 0x0024900201007387 */ /* 0x0003e80000100a00 */
[----:B------:R-:W-:Y:S01]  /*2a690*/  STL.64 [R1+0x32e8], R142 ;  /* 0x0032e88e01007387 */ /* 0x000fe20000100a00 */
[----:B------:R-:W-:-:S03]  /*2a6a0*/  IMAD.WIDE R200, R0, 0x4, R8 ;  /* 0x0000000400c87825 */ /* 0x000fc600078e0208 */
[----:B------:R-:W2:Y:S01]  /*2a6b0*/  LDL.LU.64 R8, [R1+0x1928] ;  /* 0x0019280001087983 */ /* 0x000ea20000300a00 */
[----:B----4-:R-:W-:-:S03]  /*2a6c0*/  IMAD.WIDE R198, R0, 0x4, R6 ;  /* 0x0000000400c67825 */ /* 0x010fc600078e0206 */
[----:B------:R-:W4:Y:S01]  /*2a6d0*/  LDL.LU.64 R6, [R1+0x688] ;  /* 0x0006880001067983 */ /* 0x000f220000300a00 */
[----:B------:R-:W-:-:S04]  /*2a6e0*/  IMAD.WIDE R204, R0, 0x4, R24 ;  /* 0x0000000400cc7825 */ /* 0x000fc800078e0218 */
[C---:B------:R-:W-:Y:S01]  /*2a6f0*/  IMAD.WIDE R202, R0.reuse, 0x4, R22 ;  /* 0x0000000400ca7825 */ /* 0x040fe200078e0216 */
[----:B------:R-:W-:Y:S03]  /*2a700*/  STL.64 [R1+0x2488], R204 ;  /* 0x002488cc01007387 */ /* 0x000fe60000100a00 */
[C---:B------:R-:W-:Y:S01]  /*2a710*/  IMAD.WIDE R140, R0.reuse, 0x4, R18 ;  /* 0x00000004008c7825 */ /* 0x040fe200078e0212 */
[----:B------:R-:W-:Y:S04]  /*2a720*/  STL.64 [R1+0x3280], R204 ;  /* 0x003280cc01007387 */ /* 0x000fe80000100a00 */
[----:B------:R-:W1:Y:S04]  /*2a730*/  LDL.LU.64 R18, [R1+0x1918] ;  /* 0x0019180001127983 */ /* 0x000e680000300a00 */
[----:B------:R-:W-:Y:S01]  /*2a740*/  STL.64 [R1+0x2480], R202 ;  /* 0x002480ca01007387 */ /* 0x000fe20000100a00 */
[----:B------:R-:W-:-:S03]  /*2a750*/  IMAD.WIDE R138, R0, 0x4, R16 ;  /* 0x00000004008a7825 */ /* 0x000fc600078e0210 */
[----:B------:R-:W-:Y:S04]  /*2a760*/  STL.64 [R1+0x3288], R202 ;  /* 0x003288ca01007387 */ /* 0x000fe80000100a00 */
        /* <DEDUP_REMOVED lines=10> */
[----:B------:R-:W-:Y:S04]  /*2a810*/  STL.64 [R1+0x3188], R140 ;  /* 0x0031888c01007387 */ /* 0x000fe80000100a00 */
[----:B------:R-:W4:Y:S04]  /*2a820*/  LDL.LU.64 R24, [R1+0x18e8] ;  /* 0x0018e80001187983 */ /* 0x000f280000300a00 */
[----:B------:R-:W4:Y:S01]  /*2a830*/  LDL.LU.64 R22, [R1+0x670] ;  /* 0x0006700001167983 */ /* 0x000f220000300a00 */
[----:B---3--:R-:W-:-:S03]  /*2a840*/  IMAD.WIDE R196, R0, 0x4, R10 ;  /* 0x0000000400c47825 */ /* 0x008fc600078e020a */
[----:B------:R-:W3:Y:S04]  /*2a850*/  LDL.LU.64 R10, [R1+0x1258] ;  /* 0x00125800010a7983 */ /* 0x000ee80000300a00 */
[----:B------:R-:W-:Y:S04]  /*2a860*/  STL.64 [R1+0x2460], R138 ;  /* 0x0024608a01007387 */ /* 0x000fe80000100a00 */
[----:B------:R-:W-:Y:S01]  /*2a870*/  STL.64 [R1+0x3190], R138 ;  /* 0x0031908a01007387 */ /* 0x000fe20000100a00 */
        /* <DEDUP_REMOVED lines=12> */
[----:B-1----:R-:W-:-:S03]  /*2a940*/  IMAD.WIDE R2, R0, 0x4, R18 ;  /* 0x0000000400027825 */ /* 0x002fc600078e0212 */
[----:B------:R-:W4:Y:S04]  /*2a950*/  LDL.LU.64 R18, [R1+0x1248] ;  /* 0x0012480001127983 */ /* 0x000f280000300a00 */
[----:B------:R-:W-:Y:S04]  /*2a960*/  STL.64 [R1+0x2440], R194 ;  /* 0x002440c201007387 */ /* 0x000fe80000100a00 */
[----:B------:R1:W-:Y:S04]  /*2a970*/  STL.64 [R1+0x2428], R2 ;  /* 0x0024280201007387 */ /* 0x0003e80000100a00 */
[----:B------:R1:W-:Y:S02]  /*2a980*/  STL.64 [R1+0x31b0], R194 ;  /* 0x0031b0c201007387 */ /* 0x0003e40000100a00 */
[----:B-1----:R-:W-:-:S02]  /*2a990*/  IMAD.WIDE R2, R0, 0x4, R16 ;  /* 0x0000000400027825 */ /* 0x002fc400078e0210 */
[----:B------:R-:W4:Y:S04]  /*2a9a0*/  LDL.LU.64 R16, [R1+0x638] ;  /* 0x0006380001107983 */ /* 0x000f280000300a00 */
[----:B------:R-:W-:Y:S04]  /*2a9b0*/  STL.64 [R1+0x2438], R44 ;  /* 0x0024382c01007387 */ /* 0x000fe80000100a00 */
        /* <DEDUP_REMOVED lines=9> */
[----:B------:R1:W-:Y:S01]  /*2aa50*/  STL.64 [R1+0x32f0], R198 ;  /* 0x0032f0c601007387 */ /* 0x0003e20000100a00 */
[----:B------:R-:W-:-:S04]  /*2aa60*/  IMAD.WIDE R196, R0, 0x4, R24 ;  /* 0x0000000400c47825 */ /* 0x000fc800078e0218 */
[----:B------:R-:W-:-:S04]  /*2aa70*/  IMAD.WIDE R194, R0, 0x4, R22 ;  /* 0x0000000400c27825 */ /* 0x000fc800078e0216 */
[C---:B---3--:R-:W-:Y:S02]  /*2aa80*/  IMAD.WIDE R148, R0.reuse, 0x4, R10 ;  /* 0x0000000400947825 */ /* 0x048fe400078e020a */
[----:B------:R-:W3:Y:S04]  /*2aa90*/  LDL.LU.64 R10, [R1+0x1238] ;  /* 0x00123800010a7983 */ /* 0x000ee80000300a00 */
[----:B------:R-:W-:Y:S04]  /*2aaa0*/  STL.64 [R1+0x2410], R144 ;  /* 0x0024109001007387 */ /* 0x000fe80000100a00 */
[----:B------:R-:W-:Y:S04]  /*2aab0*/  STL.64 [R1+0x32f8], R144 ;  /* 0x0032f89001007387 */ /* 0x000fe80000100a00 */
[----:B------:R-:W-:Y:S04]  /*2aac0*/  STL.64 [R1+0x2408], R196 ;  /* 0x002408c401007387 */ /* 0x000fe80000100a00 */
[----:B------:R1:W-:Y:S01]  /*2aad0*/  STL.64 [R1+0x3290], R196 ;  /* 0x003290c401007387 */ /* 0x0003e20000100a00 */
[----:B--2---:R-:W-:-:S03]  /*2aae0*/  IMAD.WIDE R136, R0, 0x4, R8 ;  /* 0x0000000400887825 */ /* 0x004fc600078e0208 */
[----:B------:R-:W2:Y:S04]  /*2aaf0*/  LDL.LU.64 R8, [R1+0x1230] ;  /* 0x0012300001087983 */ /* 0x000ea80000300a00 */
[----:B------:R-:W-:Y:S04]  /*2ab00*/  STL.64 [R1+0x2400], R194 ;  /* 0x002400c201007387 */ /* 0x000fe80000100a00 */
[----:B------:R1:W-:Y:S01]  /*2ab10*/  STL.64 [R1+0x3298], R194 ;  /* 0x003298c201007387 */ /* 0x0003e20000100a00 */
[----:B----4-:R-:W-:-:S03]  /*2ab20*/  IMAD.WIDE R134, R0, 0x4, R6 ;  /* 0x0000000400867825 */ /* 0x010fc600078e0206 */
[----:B------:R-:W1:Y:S01]  /*2ab30*/  LDL.LU.64 R6, [R1+0x610] ;  /* 0x0006100001067983 */ /* 0x000e620000300a00 */
[----:B------:R-:W-:-:S03]  /*2ab40*/  IMAD.WIDE R146, R0, 0x4, R20 ;  /* 0x0000000400927825 */ /* 0x000fc600078e0214 */
[----:B------:R-:W-:Y:S04]  /*2ab50*/  STL.64 [R1+0x23f8], R148 ;  /* 0x0023f89401007387 */ /* 0x000fe80000100a00 */
[----:B------:R-:W-:Y:S04]  /*2ab60*/  STL.64 [R1+0x3228], R148 ;  /* 0x0032289401007387 */ /* 0x000fe80000100a00 */
[----:B------:R-:W-:Y:S04]  /*2ab70*/  STL.64 [R1+0x23f0], R146 ;  /* 0x0023f09201007387 */ /* 0x000fe80000100a00 */
[----:B------:R-:W-:Y:S04]  /*2ab80*/  STL.64 [R1+0x3230], R146 ;  /* 0x0032309201007387 */ /* 0x000fe80000100a00 */
[----:B------:R-:W4:Y:S04]  /*2ab90*/  LDL.LU.64 R20, [R1+0x11f0] ;  /* 0x0011f00001147983 */ /* 0x000f280000300a00 */
[----:B------:R-:W-:Y:S01]  /*2aba0*/  STL.64 [R1+0x23e8], R136 ;  /* 0x0023e88801007387 */ /* 0x000fe20000100a00 */
[----:B------:R-:W-:-:S03]  /*2abb0*/  IMAD.WIDE R122, R0, 0x4, R18 ;  /* 0x00000004007a7825 */ /* 0x000fc600078e0212 */
[----:B------:R-:W-:Y:S04]  /*2abc0*/  STL.64 [R1+0x3238], R136 ;  /* 0x0032388801007387 */ /* 0x000fe80000100a00 */
[----:B------:R-:W4:Y:S04]  /*2abd0*/  LDL.LU.64 R26, [R1+0x590] ;  /* 0x00059000011a7983 */ /* 0x000f280000300a00 */
[----:B------:R-:W-:Y:S01]  /*2abe0*/  STL.64 [R1+0x23e0], R134 ;  /* 0x0023e08601007387 */ /* 0x000fe20000100a00 */
[----:B------:R-:W-:-:S03]  /*2abf0*/  IMAD.WIDE R120, R0, 0x4, R16 ;  /* 0x0000000400787825 */ /* 0x000fc600078e0210 */
[----:B------:R-:W-:Y:S04]  /*2ac00*/  STL.64 [R1+0x3240], R134 ;  /* 0x0032408601007387 */ /* 0x000fe80000100a00 */
[----:B------:R-:W4:Y:S04]  /*2ac10*/  LDL.LU.64 R24, [R1+0x11b0] ;  /* 0x0011b00001187983 */ /* 0x000f280000300a00 */
[----:B------:R-:W4:Y:S04]  /*2ac20*/  LDL.LU.64 R18, [R1+0x4d0] ;  /* 0x0004d00001127983 */ /* 0x000f280000300a00 */
[----:B------:R-:W4:Y:S04]  /*2ac30*/  LDL.LU.64 R22, [R1+0x1228] ;  /* 0x0012280001167983 */ /* 0x000f280000300a00 */
[----:B------:R-:W4:Y:S04]  /*2ac40*/  LDL.LU.64 R16, [R1+0x608] ;  /* 0x0006080001107983 */ /* 0x000f280000300a00 */
[----:B------:R-:W-:Y:S01]  /*2ac50*/  STL.64 [R1+0x23d8], R122 ;  /* 0x0023d87a01007387 */ /* 0x000fe20000100a00 */
[----:B------:R-:W-:-:S03]  /*2ac60*/  IMAD.WIDE R192, R0, 0x4, R14 ;  /* 0x0000000400c07825 */ /* 0x000fc600078e020e */
[----:B------:R-:W-:Y:S01]  /*2ac70*/  STL.64 [R1+0x3248], R122 ;  /* 0x0032487a01007387 */ /* 0x000fe20000100a00 */
[----:B------:R-:W-:-:S03]  /*2ac80*/  IMAD.WIDE R38, R0, 0x4, R250 ;  /* 0x0000000400267825 */ /* 0x000fc600078e02fa */
[----:B------:R-:W4:Y:S04]  /*2ac90*/  LDL.LU.64 R14, [R1+0x11e8] ;  /* 0x0011e800010e7983 */ /* 0x000f280000300a00 */
[----:B------:R-:W-:Y:S04]  /*2aca0*/  STL.64 [R1+0x23d0], R120 ;  /* 0x0023d07801007387 */ /* 0x000fe80000100a00 */
[----:B------:R-:W-:Y:S04]  /*2acb0*/  STL.64 [R1+0x3250], R120 ;  /* 0x0032507801007387 */ /* 0x000fe80000100a00 */
        /* <DEDUP_REMOVED lines=10> */
[----:B------:R-:W2:Y:S01]  /*2ad60*/  LDL.LU.64 R8, [R1+0x488] ;  /* 0x0004880001087983 */ /* 0x000ea20000300a00 */
[----:B-1----:R-:W-:-:S03]  /*2ad70*/  IMAD.WIDE R198, R0, 0x4, R6 ;  /* 0x0000000400c67825 */ /* 0x002fc600078e0206 */
[----:B------:R-:W2:Y:S04]  /*2ad80*/  LDL.LU.64 R6, [R1+0x1220] ;  /* 0x0012200001067983 */ /* 0x000ea80000300a00 */
[----:B------:R-:W-:Y:S04]  /*2ad90*/  STL.64 [R1+0x23a8], R200 ;  /* 0x0023a8c801007387 */ /* 0x000fe80000100a00 */
[----:B------:R-:W-:Y:S04]  /*2ada0*/  STL.64 [R1+0x23b8], R40 ;  /* 0x0023b82801007387 */ /* 0x000fe80000100a00 */
[----:B------:R-:W-:Y:S01]  /*2adb0*/  STL.64 [R1+0x32a0], R40 ;  /* 0x0032a02801007387 */ /* 0x000fe20000100a00 */
[----:B----4-:R-:W-:-:S03]  /*2adc0*/  IMAD.WIDE R196, R0, 0x4, R20 ;  /* 0x0000000400c47825 */ /* 0x010fc600078e0214 */
[----:B------:R-:W4:Y:S04]  /*2add0*/  LDL.LU.64 R20, [R1+0x600] ;  /* 0x0006000001147983 */ /* 0x000f280000300a00 */
[----:B------:R-:W-:Y:S04]  /*2ade0*/  STL.64 [R1+0x23a0], R198 ;  /* 0x0023a0c601007387 */ /* 0x000fe80000100a00 */
[----:B------:R-:W-:Y:S01]  /*2adf0*/  STL.64 [R1+0x23b0], R38 ;  /* 0x0023b02601007387 */ /* 0x000fe20000100a00 */
[----:B------:R-:W-:-:S03]  /*2ae00*/  IMAD.WIDE R194, R0, 0x4, R26 ;  /* 0x0000000400c27825 */ /* 0x000fc600078e021a */
[----:B------:R1:W-:Y:S04]  /*2ae10*/  STL.64 [R1+0x3300], R38 ;  /* 0x0033002601007387 */ /* 0x0003e80000100a00 */
[----:B------:R-:W-:Y:S01]  /*2ae20*/  STL.64 [R1+0x2398], R196 ;  /* 0x002398c401007387 */ /* 0x000fe20000100a00 */
[----:B------:R-:W-:-:S04]  /*2ae30*/  IMAD.WIDE R144, R0, 0x4, R24 ;  /* 0x0000000400907825 */ /* 0x000fc800078e0218 */
[C---:B-1----:R-:W-:Y:S02]  /*2ae40*/  IMAD.WIDE R38, R0.reuse, 0x4, R18 ;  /* 0x0000000400267825 */ /* 0x042fe400078e0212 */
[----:B------:R-:W4:Y:S02]  /*2ae50*/  LDL.LU.64 R18, [R1+0x11e0] ;  /* 0x0011e00001127983 */ /* 0x000f240000300a00 */
[C---:B------:R-:W-:Y:S02]  /*2ae60*/  IMAD.WIDE R192, R0.reuse, 0x4, R22 ;  /* 0x0000000400c07825 */ /* 0x040fe400078e0216 */
[----:B------:R-:W-:Y:S02]  /*2ae70*/  STL.64 [R1+0x2390], R194 ;  /* 0x002390c201007387 */ /* 0x000fe40000100a00 */
[C---:B------:R-:W-:Y:S02]  /*2ae80*/  IMAD.WIDE R190, R0.reuse, 0x4, R16 ;  /* 0x0000000400be7825 */ /* 0x040fe400078e0210 */
[----:B------:R-:W4:Y:S04]  /*2ae90*/  LDL.LU.64 R16, [R1+0x570] ;  /* 0x0005700001107983 */ /* 0x000f280000300a00 */
[----:B------:R-:W-:Y:S01]  /*2aea0*/  STL.64 [R1+0x2388], R144 ;  /* 0x0023889001007387 */ /* 0x000fe20000100a00 */
[----:B------:R-:W-:-:S03]  /*2aeb0*/  IMAD.WIDE R154, R0, 0x4, R14 ;  /* 0x00000004009a7825 */ /* 0x000fc600078e020e */
[----:B------:R-:W4:Y:S04]  /*2aec0*/  LDL.LU.64 R14, [R1+0x11a0] ;  /* 0x0011a000010e7983 */ /* 0x000f280000300a00 */
[----:B------:R-:W-:Y:S01]  /*2aed0*/  STL.64 [R1+0x2380], R38 ;  /* 0x0023802601007387 */ /* 0x000fe20000100a00 */
[----:B------:R-:W-:-:S03]  /*2aee0*/  IMAD.WIDE R148, R0, 0x4, R12 ;  /* 0x0000000400947825 */ /* 0x000fc600078e020c */
[----:B------:R-:W4:Y:S04]  /*2aef0*/  LDL.LU.64 R12, [R1+0x480] ;  /* 0x00048000010c7983 */ /* 0x000f280000300a00 */
[----:B------:R-:W-:Y:S04]  /*2af00*/  STL.64 [R1+0x2378], R192 ;  /* 0x002378c001007387 */ /* 0x000fe80000100a00 */
[----:B------:R1:W-:Y:S01]  /*2af10*/  STL.64 [R1+0x3308], R192 ;  /* 0x003308c001007387 */ /* 0x0003e20000100a00 */
        /* <DEDUP_REMOVED lines=12> */
[----:B------:R-:W-:Y:S04]  /*2afe0*/  STL.64 [R1+0x3320], R148 ;  /* 0x0033209401007387 */ /* 0x000fe80000100a00 */
[----:B------:R-:W2:Y:S01]  /*2aff0*/  LDL.LU.64 R22, [R1+0x1198] ;  /* 0x0011980001167983 */ /* 0x000ea20000300a00 */
[----:B----4-:R-:W-:-:S03]  /*2b000*/  IMAD.WIDE R134, R0, 0x4, R20 ;  /* 0x0000000400867825 */ /* 0x010fc600078e0214 */
[----:B------:R-:W4:Y:S04]  /*2b010*/  LDL.LU.64 R20, [R1+0x478] ;  /* 0x0004780001147983 */ /* 0x000f280000300a00 */
[----:B------:R-:W-:Y:S04]  /*2b020*/  STL.64 [R1+0x2358], R146 ;  /* 0x0023589201007387 */ /* 0x000fe80000100a00 */
[----:B------:R-:W-:Y:S01]  /*2b030*/  STL.64 [R1+0x3328], R146 ;  /* 0x0033289201007387 */ /* 0x000fe20000100a00 */
[----:B------:R-:W-:-:S03]  /*2b040*/  IMAD.WIDE R122, R0, 0x4, R18 ;  /* 0x00000004007a7825 */ /* 0x000fc600078e0212 */
        /* <DEDUP_REMOVED lines=14> */
[----:B------:R1:W-:Y:S01]  /*2b130*/  STL.64 [R1+0x3348], R122 ;  /* 0x0033487a01007387 */ /* 0x0003e20000100a00 */
[----:B---3--:R-:W-:-:S03]  /*2b140*/  IMAD.WIDE R140, R0, 0x4, R10 ;  /* 0x00000004008c7825 */ /* 0x008fc600078e020a */
[----:B------:R-:W3:Y:S04]  /*2b150*/  LDL.LU.64 R10, [R1+0x1190] ;  /* 0x00119000010a7983 */ /* 0x000ee80000300a00 */
[----:B------:R1:W-:Y:S01]  /*2b160*/  STL.64 [R1+0x2330], R120 ;  /* 0x0023307801007387 */ /* 0x0003e20000100a00 */
[----:B--2---:R-:W-:-:S03]  /*2b170*/  IMAD.WIDE R138, R0, 0x4, R8 ;  /* 0x00000004008a7825 */ /* 0x004fc600078e0208 */
[----:B------:R-:W2:Y:S04]  /*2b180*/  LDL.LU.64 R8, [R1+0x470] ;  /* 0x0004700001087983 */ /* 0x000ea80000300a00 */
[----:B------:R-:W-:Y:S04]  /*2b190*/  STL.64 [R1+0x2328], R44 ;  /* 0x0023282c01007387 */ /* 0x000fe80000100a00 */
[----:B------:R1:W-:Y:S01]  /*2b1a0*/  STL.64 [R1+0x2320], R42 ;  /* 0x0023202a01007387 */ /* 0x0003e20000100a00 */
[----:B------:R-:W-:-:S03]  /*2b1b0*/  IMAD.WIDE R124, R0, 0x4, R6 ;  /* 0x00000004007c7825 */ /* 0x000fc600078e0206 */
[----:B------:R-:W2:Y:S01]  /*2b1c0*/  LDL.LU.64 R6, [R1+0x1208] ;  /* 0x0012080001067983 */ /* 0x000ea20000300a00 */
[----:B------:R-:W-:-:S03]  /*2b1d0*/  IMAD.WIDE R126, R0, 0x4, R24 ;  /* 0x00000004007e7825 */ /* 0x000fc600078e0218 */
[----:B------:R-:W-:Y:S04]  /*2b1e0*/  STL.64 [R1+0x2318], R140 ;  /* 0x0023188c01007387 */ /* 0x000fe80000100a00 */
[----:B------:R-:W2:Y:S04]  /*2b1f0*/  LDL.LU.64 R34, [R1+0x5d8] ;  /* 0x0005d80001227983 */ /* 0x000ea80000300a00 */
[----:B------:R-:W-:Y:S01]  /*2b200*/  STL.64 [R1+0x2310], R138 ;  /* 0x0023108a01007387 */ /* 0x000fe20000100a00 */
[----:B------:R-:W-:-:S03]  /*2b210*/  IMAD.WIDE R48, R0, 0x4, R22 ;  /* 0x0000000400307825 */ /* 0x000fc600078e0216 */
[----:B------:R-:W2:Y:S04]  /*2b220*/  LDL.LU.64 R32, [R1+0x11c8] ;  /* 0x0011c80001207983 */ /* 0x000ea80000300a00 */
[----:B------:R-:W2:Y:S04]  /*2b230*/  LDL.LU.64 R30, [R1+0x558] ;  /* 0x00055800011e7983 */ /* 0x000ea80000300a00 */
[----:B------:R1:W-:Y:S01]  /*2b240*/  STL.64 [R1+0x2308], R126 ;  /* 0x0023087e01007387 */ /* 0x0003e20000100a00 */
[----:B----4-:R-:W-:-:S03]  /*2b250*/  IMAD.WIDE R46, R0, 0x4, R20 ;  /* 0x00000004002e7825 */ /* 0x010fc600078e0214 */
[----:B------:R-:W4:Y:S04]  /*2b260*/  LDL.LU.64 R28, [R1+0x1188] ;  /* 0x00118800011c7983 */ /* 0x000f280000300a00 */
[----:B------:R-:W4:Y:S04]  /*2b270*/  LDL.LU.64 R26, [R1+0x438] ;  /* 0x00043800011a7983 */ /* 0x000f280000300a00 */
[----:B------:R1:W-:Y:S04]  /*2b280*/  STL.64 [R1+0x2300], R124 ;  /* 0x0023007c01007387 */ /* 0x0003e80000100a00 */
[----:B------:R-:W4:Y:S04]  /*2b290*/  LDL.LU.64 R24, [R1+0x1200] ;  /* 0x0012000001187983 */ /* 0x000f280000300a00 */
[----:B------:R-:W4:Y:S01]  /*2b2a0*/  LDL.LU.64 R22, [R1+0x5d0] ;  /* 0x0005d00001167983 */ /* 0x000f220000300a00 */
[----:B------:R-:W-:-:S03]  /*2b2b0*/  IMAD.WIDE R132, R0, 0x4, R18 ;  /* 0x0000000400847825 */ /* 0x000fc600078e0212 */
[----:B------:R-:W-:Y:S04]  /*2b2c0*/  STL.64 [R1+0x22f8], R48 ;  /* 0x0022f83001007387 */ /* 0x000fe80000100a00 */
[----:B------:R-:W4:Y:S04]  /*2b2d0*/  LDL.LU.64 R20, [R1+0x11c0] ;  /* 0x0011c00001147983 */ /* 0x000f280000300a00 */
[----:B------:R-:W4:Y:S01]  /*2b2e0*/  LDL.LU.64 R18, [R1+0x550] ;  /* 0x0005500001127983 */ /* 0x000f220000300a00 */
[----:B------:R-:W-:-:S03]  /*2b2f0*/  IMAD.WIDE R62, R0, 0x4, R16 ;  /* 0x00000004003e7825 */ /* 0x000fc600078e0210 */
[----:B------:R1:W-:Y:S04]  /*2b300*/  STL.64 [R1+0x22f0], R46 ;  /* 0x0022f02e01007387 */ /* 0x0003e80000100a00 */
[----:B------:R-:W4:Y:S04]  /*2b310*/  LDL.LU.64 R16, [R1+0x430] ;  /* 0x0004300001107983 */ /* 0x000f280000300a00 */
[----:B------:R1:W-:Y:S01]  /*2b320*/  STL.64 [R1+0x22e8], R132 ;  /* 0x0022e88401007387 */ /* 0x0003e20000100a00 */
[----:B------:R-:W-:-:S03]  /*2b330*/  IMAD.WIDE R60, R0, 0x4, R14 ;  /* 0x00000004003c7825 */ /* 0x000fc600078e020e */
[----:B------:R-:W4:Y:S04]  /*2b340*/  LDL.LU.64 R14, [R1+0x11f8] ;  /* 0x0011f800010e7983 */ /* 0x000f280000300a00 */
[----:B------:R-:W-:Y:S01]  /*2b350*/  STL.64 [R1+0x22e0], R62 ;  /* 0x0022e03e01007387 */ /* 0x000fe20000100a00 */
[----:B------:R-:W-:-:S03]  /*2b360*/  IMAD.WIDE R54, R0, 0x4, R12 ;  /* 0x0000000400367825 */ /* 0x000fc600078e020c */
[----:B------:R-:W4:Y:S01]  /*2b370*/  LDL.LU.64 R12, [R1+0x598] ;  /* 0x00059800010c7983 */ /* 0x000f220000300a00 */
[----:B---3--:R-:W-:-:S03]  /*2b380*/  IMAD.WIDE R52, R0, 0x4, R10 ;  /* 0x0000000400347825 */ /* 0x008fc600078e020a */
[----:B------:R-:W3:Y:S04]  /*2b390*/  LDL.LU.64 R10, [R1+0x11b8] ;  /* 0x0011b800010a7983 */ /* 0x000ee80000300a00 */
[----:B------:R-:W-:Y:S01]  /*2b3a0*/  STL.64 [R1+0x22d8], R60 ;  /* 0x0022d83c01007387 */ /* 0x000fe20000100a00 */
[----:B--2---:R-:W-:-:S03]  /*2b3b0*/  IMAD.WIDE R50, R0, 0x4, R8 ;  /* 0x0000000400327825 */ /* 0x004fc600078e0208 */
[----:B------:R-:W2:Y:S01]  /*2b3c0*/  LDL.LU.64 R8, [R1+0x4d8] ;  /* 0x0004d80001087983 */ /* 0x000ea20000300a00 */
[----:B------:R-:W-:-:S03]  /*2b3d0*/  IMAD.WIDE R118, R0, 0x4, R6 ;  /* 0x0000000400767825 */ /* 0x000fc600078e0206 */
[----:B------:R-:W2:Y:S04]  /*2b3e0*/  LDL.LU.64 R6, [R1+0x1180] ;  /* 0x0011800001067983 */ /* 0x000ea80000300a00 */
[----:B------:R-:W-:Y:S01]  /*2b3f0*/  STL.64 [R1+0x22d0], R54 ;  /* 0x0022d03601007387 */ /* 0x000fe20000100a00 */
[----:B------:R-:W-:-:S03]  /*2b400*/  IMAD.WIDE R116, R0, 0x4, R34 ;  /* 0x0000000400747825 */ /* 0x000fc600078e0222 */
[----:B------:R-:W-:Y:S04]  /*2b410*/  STL.64 [R1+0x22c8], R52 ;  /* 0x0022c83401007387 */ /* 0x000fe80000100a00 */
[----:B------:R1:W-:Y:S01]  /*2b420*/  STL.64 [R1+0x22c0], R50 ;  /* 0x0022c03201007387 */ /* 0x0003e20000100a00 */
[----:B------:R-:W-:-:S03]  /*2b430*/  IMAD.WIDE R102, R0, 0x4, R32 ;  /* 0x0000000400667825 */ /* 0x000fc600078e0220 */
[----:B------:R-:W-:Y:S01]  /*2b440*/  STL.64 [R1+0x22b8], R118 ;  /* 0x0022b87601007387 */ /* 0x000fe20000100a00 */
[----:B------:R-:W-:-:S03]  /*2b450*/  IMAD.WIDE R100, R0, 0x4, R30 ;  /* 0x0000000400647825 */ /* 0x000fc600078e021e */
[----:B------:R-:W-:Y:S01]  /*2b460*/  STL.64 [R1+0x22b0], R116 ;  /* 0x0022b07401007387 */ /* 0x000fe20000100a00 */
[----:B----4-:R-:W-:-:S03]  /*2b470*/  IMAD.WIDE R66, R0, 0x4, R28 ;  /* 0x0000000400427825 */ /* 0x010fc600078e021c */
[----:B------:R-:W-:Y:S01]  /*2b480*/  STL.64 [R1+0x22a8], R102 ;  /* 0x0022a86601007387 */ /* 0x000fe20000100a00 */
[----:B------:R-:W-:-:S03]  /*2b490*/  IMAD.WIDE R64, R0, 0x4, R26 ;  /* 0x0000000400407825 */ /* 0x000fc600078e021a */
[----:B------:R4:W-:Y:S04]  /*2b4a0*/  STL.64 [R1+0x22a0], R100 ;  /* 0x0022a06401007387 */ /* 0x0009e80000100a00 */
[----:B------:R1:W-:Y:S01]  /*2b4b0*/  STL.64 [R1+0x2298], R66 ;  /* 0x0022984201007387 */ /* 0x0003e20000100a00 */
[----:B------:R-:W-:-:S03]  /*2b4c0*/  IMAD.WIDE R188, R0, 0x4, R24 ;  /* 0x0000000400bc7825 */ /* 0x000fc600078e0218 */
[----:B------:R1:W-:Y:S01]  /*2b4d0*/  STL.64 [R1+0x2290], R64 ;  /* 0x0022904001007387 */ /* 0x0003e20000100a00 */
[----:B------:R-:W-:-:S03]  /*2b4e0*/  IMAD.WIDE R186, R0, 0x4, R22 ;  /* 0x0000000400ba7825 */ /* 0x000fc600078e0216 */
[----:B------:R1:W-:Y:S01]  /*2b4f0*/  STL.64 [R1+0x2288], R188 ;  /* 0x002288bc01007387 */ /* 0x0003e20000100a00 */
[----:B------:R-:W-:-:S04]  /*2b500*/  IMAD.WIDE R178, R0, 0x4, R250 ;  /* 0x0000000400b27825 */ /* 0x000fc800078e02fa */
[C---:B------:R-:W-:Y:S01]  /*2b510*/  IMAD.WIDE R184, R0.reuse, 0x4, R20 ;  /* 0x0000000400b87825 */ /* 0x040fe200078e0214 */
[----:B------:R1:W-:Y:S03]  /*2b520*/  STL.64 [R1+0x2280], R186 ;  /* 0x002280ba01007387 */ /* 0x0003e60000100a00 */
[C---:B------:R-:W-:Y:S01]  /*2b530*/  IMAD.WIDE R182, R0.reuse, 0x4, R18 ;  /* 0x0000000400b67825 */ /* 0x040fe200078e0212 */
[----:B------:R1:W-:Y:S03]  /*2b540*/  STL.64 [R1+0x2278], R184 ;  /* 0x002278b801007387 */ /* 0x0003e60000100a00 */
[C---:B------:R-:W-:Y:S01]  /*2b550*/  IMAD.WIDE R180, R0.reuse, 0x4, R16 ;  /* 0x0000000400b47825 */ /* 0x040fe200078e0210 */
[----:B------:R1:W-:Y:S04]  /*2b560*/  STL.64 [R1+0x2270], R182 ;  /* 0x002270b601007387 */ /* 0x0003e80000100a00 */
[----:B------:R1:W-:Y:S01]  /*2b570*/  STL.64 [R1+0x2268], R180 ;  /* 0x002268b401007387 */ /* 0x0003e20000100a00 */
[----:B------:R-:W-:-:S03]  /*2b580*/  IMAD.WIDE R36, R0, 0x4, R14 ;  /* 0x0000000400247825 */ /* 0x000fc600078e020e */
[----:B------:R1:W-:Y:S04]  /*2b590*/  STL.64 [R1+0x2260], R178 ;  /* 0x002260b201007387 */ /* 0x0003e80000100a00 */
[----:B------:R1:W-:Y:S01]  /*2b5a0*/  STL.64 [R1+0x2258], R36 ;  /* 0x0022582401007387 */ /* 0x0003e20000100a00 */
[----:B------:R-:W-:-:S05]  /*2b5b0*/  IMAD.WIDE R34, R0, 0x4, R12 ;  /* 0x0000000400227825 */ /* 0x000fca00078e020c */
[----:B------:R1:W-:Y:S01]  /*2b5c0*/  STL.64 [R1+0x2250], R34 ;  /* 0x0022502201007387 */ /* 0x0003e20000100a00 */
[----:B---3--:R-:W-:-:S05]  /*2b5d0*/  IMAD.WIDE R32, R0, 0x4, R10 ;  /* 0x0000000400207825 */ /* 0x008fca00078e020a */
[----:B------:R3:W-:Y:S04]  /*2b5e0*/  STL.64 [R1+0x2248], R32 ;  /* 0x0022482001007387 */ /* 0x0007e80000100a00 */
[----:B------:R3:W-:Y:S01]  /*2b5f0*/  STL [R1+0x430], RZ ;  /* 0x000430ff01007387 */ /* 0x0007e20000100800 */
[----:B--2---:R-:W-:-:S05]  /*2b600*/  IMAD.WIDE R10, R0, 0x4, R8 ;  /* 0x00000004000a7825 */ /* 0x004fca00078e0208 */
[----:B------:R3:W-:Y:S04]  /*2b610*/  STL.64 [R1+0x2240], R10 ;  /* 0x0022400a01007387 */ /* 0x0007e80000100a00 */
[----:B------:R3:W-:Y:S01]  /*2b620*/  STL [R1+0x434], RZ ;  /* 0x000434ff01007387 */ /* 0x0007e20000100800 */
[----:B------:R-:W-:-:S04]  /*2b630*/  IMAD.WIDE R8, R0, 0x4, R6 ;  /* 0x0000000400087825 */ /* 0x000fc800078e0206 */
[----:B------:R-:W-:Y:S01]  /*2b640*/  IMAD.WIDE R6, R0, 0x4, R248 ;  /* 0x0000000400067825 */ /* 0x000fe200078e02f8 */
[----:B------:R3:W-:Y:S04]  /*2b650*/  STL.64 [R1+0x2238], R8 ;  /* 0x0022380801007387 */ /* 0x0007e80000100a00 */
[----:B------:R3:W-:Y:S04]  /*2b660*/  STL [R1+0x438], RZ ;  /* 0x000438ff01007387 */ /* 0x0007e80000100800 */
[----:B------:R3:W-:Y:S04]  /*2b670*/  STL.64 [R1+0x2230], R6 ;  /* 0x0022300601007387 */ /* 0x0007e80000100a00 */
[----:B------:R3:W-:Y:S04]  /*2b680*/  STL [R1+0x43c], RZ ;  /* 0x00043cff01007387 */ /* 0x0007e80000100800 */
        /* <DEDUP_REMOVED lines=192> */
[----:B------:R3:W-:Y:S04]  /*2c290*/  STL [R1], RZ ;  /* 0x000000ff01007387 */ /* 0x0007e80000100800 */
        /* <DEDUP_REMOVED lines=71> */
[----:B------:R-:W2:Y:S04]  /*2c710*/  LDL.LU.64 R176, [R1+0x3f0] ;  /* 0x0003f00001b07983 */ /* 0x000ea80000300a00 */
[----:B------:R-:W3:Y:S04]  /*2c720*/  LDL.LU.64 R174, [R1+0x3f8] ;  /* 0x0003f80001ae7983 */ /* 0x000ee80000300a00 */
[----:B------:R-:W4:Y:S04]  /*2c730*/  LDL.LU.64 R172, [R1+0x410] ;  /* 0x0004100001ac7983 */ /* 0x000f280000300a00 */
[----:B------:R-:W4:Y:S04]  /*2c740*/  LDL.LU.64 R170, [R1+0x418] ;  /* 0x0004180001aa7983 */ /* 0x000f280000300a00 */
[----:B------:R-:W4:Y:S04]  /*2c750*/  LDL.LU.64 R168, [R1+0x420] ;  /* 0x0004200001a87983 */ /* 0x000f280000300a00 */
[----:B------:R-:W4:Y:S04]  /*2c760*/  LDL.LU.64 R166, [R1+0x428] ;  /* 0x0004280001a67983 */ /* 0x000f280000300a00 */
[----:B------:R-:W4:Y:S04]  /*2c770*/  LDL.LU.64 R164, [R1+0x440] ;  /* 0x0004400001a47983 */ /* 0x000f280000300a00 */
[----:B------:R1:W-:Y:S04]  /*2c780*/  STL [R1+0x670], RZ ;  /* 0x000670ff01007387 */ /* 0x0003e80000100800 */
[----:B------:R1:W-:Y:S04]  /*2c790*/  STL [R1+0x674], RZ ;  /* 0x000674ff01007387 */ /* 0x0003e80000100800 */
[----:B------:R1:W-:Y:S04]  /*2c7a0*/  STL [R1+0x678], RZ ;  /* 0x000678ff01007387 */ /* 0x0003e80000100800 */
[----:B------:R1:W-:Y:S04]  /*2c7b0*/  STL [R1+0x67c], RZ ;  /* 0x00067cff01007387 */ /* 0x0003e80000100800 */
[----:B------:R-:W4:Y:S04]  /*2c7c0*/  LDL.LU.64 R162, [R1+0x448] ;  /* 0x0004480001a27983 */ /* 0x000f280000300a00 */
[----:B------:R1:W-:Y:S04]  /*2c7d0*/  STL [R1+0x660], RZ ;  /* 0x000660ff01007387 */ /* 0x0003e80000100800 */
[----:B------:R1:W-:Y:S04]  /*2c7e0*/  STL [R1+0x664], RZ ;  /* 0x000664ff01007387 */ /* 0x0003e80000100800 */
[----:B------:R1:W-:Y:S04]  /*2c7f0*/  STL [R1+0x668], RZ ;  /* 0x000668ff01007387 */ /* 0x0003e80000100800 */
[----:B------:R1:W-:Y:S04]  /*2c800*/  STL [R1+0x66c], RZ ;  /* 0x00066cff01007387 */ /* 0x0003e80000100800 */
[----:B------:R1:W-:Y:S04]  /*2c810*/  STL [R1+0x630], RZ ;  /* 0x000630ff01007387 */ /* 0x0003e80000100800 */
[----:B------:R-:W4:Y:S04]  /*2c820*/  LDL.LU.64 R160, [R1+0x450] ;  /* 0x0004500001a07983 */ /* 0x000f280000300a00 */
[----:B------:R-:W4:Y:S04]  /*2c830*/  LDL.LU.64 R158, [R1+0x458] ;  /* 0x00045800019e7983 */ /* 0x000f280000300a00 */
[----:B------:R-:W4:Y:S04]  /*2c840*/  LDL.LU.64 R156, [R1+0x490] ;  /* 0x00049000019c7983 */ /* 0x000f280000300a00 */
[----:B------:R-:W4:Y:S04]  /*2c850*/  LDL.LU.64 R2, [R1+0x498] ;  /* 0x0004980001027983 */ /* 0x000f280000300a00 */
        /* <DEDUP_REMOVED lines=9> */
[----:B------:R-:W4:Y:S01]  /*2c8f0*/  LDL.64 R244, [R1+0x1080] ;  /* 0x0010800001f47983 */ /* 0x000f220000100a00 */
[----:B------:R-:W-:-:S03]  /*2c900*/  IMAD.MOV.U32 R247, RZ, RZ, c[0x0][0x180] ;  /* 0x00006000fff77624 */ /* 0x000fc600078e00ff */
[----:B------:R-:W4:Y:S02]  /*2c910*/  LDL.64 R214, [R1+0x14a0] ;  /* 0x0014a00001d67983 */ /* 0x000f240000100a00 */
[C---:B------:R-:W-:Y:S02]  /*2c920*/  IADD3 R0, R247.reuse, -0x100, RZ ;  /* 0xffffff00f7007810 */ /* 0x040fe40007ffe0ff */
[----:B------:R-:W-:Y:S01]  /*2c930*/  IADD3 R247, R247, 0x7f, RZ ;  /* 0x0000007ff7f77810 */ /* 0x000fe20007ffe0ff */
        /* <DEDUP_REMOVED lines=13> */
[----:B--2---:R-:W-:-:S04]  /*2ca10*/  IMAD.WIDE R176, R252, 0x4, R176 ;  /* 0x00000004fcb07825 */ /* 0x004fc800078e02b0 */
[C---:B---3--:R-:W-:Y:S01]  /*2ca20*/  IMAD.WIDE R174, R252.reuse, 0x4, R174 ;  /* 0x00000004fcae7825 */ /* 0x048fe200078e02ae */
[----:B------:R1:W-:Y:S03]  /*2ca30*/  LDGSTS.E [R4+0x5d600], [R176.64], !P1 ;  /* 0x5d600000b0047fae */ /* 0x0003e6000c921848 */
[C---:B----4-:R-:W-:Y:S01]  /*2ca40*/  IMAD.WIDE R172, R252.reuse, 0x4, R172 ;  /* 0x00000004fcac7825 */ /* 0x050fe200078e02ac */
[----:B------:R1:W-:Y:S03]  /*2ca50*/  LDGSTS.E [R4+0x5d700], [R174.64], !P1 ;  /* 0x5d700000ae047fae */ /* 0x0003e6000c921848 */
[----:B------:R-:W-:Y:S01]  /*2ca60*/  IMAD.WIDE R170, R252, 0x4, R170 ;  /* 0x00000004fcaa7825 */ /* 0x000fe200078e02aa */
[----:B------:R1:W-:Y:S04]  /*2ca70*/  LDGSTS.E [R4+0x5de00], [R172.64], !P5 ;  /* 0x5de00000ac047fae */ /* 0x0003e8000e921848 */
[----:B------:R1:W-:Y:S01]  /*2ca80*/  LDGSTS.E [R4+0x5df00], [R170.64], !P5 ;  /* 0x5df00000aa047fae */ /* 0x0003e2000e921848 */
[----:B------:R-:W-:-:S03]  /*2ca90*/  ISETP.GE.AND P5, PT, R247, 0x80, PT ;  /* 0x00000080f700780c */ /* 0x000fc60003fa6270 */
[----:B------:R-:W2:Y:S01]  /*2caa0*/  LDL.64 R246, [R1+0x1620] ;  /* 0x0016200001f67983 */ /* 0x000ea20000100a00 */
[----:B------:R-:W-:Y:S01]  /*2cab0*/  ISETP.GE.U32.AND P1, PT, R0, 0x7ffffe81, PT ;  /* 0x7ffffe810000780c */ /* 0x000fe20003f26070 */
[----:B------:R-:W-:-:S04]  /*2cac0*/  IMAD.WIDE R168, R252, 0x4, R168 ;  /* 0x00000004fca87825 */ /* 0x000fc800078e02a8 */
[C---:B------:R-:W-:Y:S01]  /*2cad0*/  IMAD.WIDE R166, R252.reuse, 0x4, R166 ;  /* 0x00000004fca67825 */ /* 0x040fe200078e02a6 */
[----:B------:R1:W-:Y:S03]  /*2cae0*/  LDGSTS.E [R4+0x5e600], [R168.64], !P4 ;  /* 0x5e600000a8047fae */ /* 0x0003e6000e121848 */
[C---:B------:R-:W-:Y:S01]  /*2caf0*/  IMAD.WIDE R164, R252.reuse, 0x4, R164 ;  /* 0x00000004fca47825 */ /* 0x040fe200078e02a4 */
[----:B------:R1:W-:Y:S04]  /*2cb00*/  LDGSTS.E [R4+0x5e700], [R166.64], !P4 ;  /* 0x5e700000a6047fae */ /* 0x0003e8000e121848 */
[----:B------:R1:W-:Y:S01]  /*2cb10*/  LDGSTS.E [R4+0x5ee00], [R164.64], !P6 ;  /* 0x5ee00000a4047fae */ /* 0x0003e2000f121848 */
[----:B------:R-:W-:-:S05]  /*2cb20*/  IMAD.WIDE R162, R252, 0x4, R162 ;  /* 0x00000004fca27825 */ /* 0x000fca00078e02a2 */
[----:B------:R1:W-:Y:S01]  /*2cb30*/  LDGSTS.E [R4+0x5ef00], [R162.64], !P6 ;  /* 0x5ef00000a2047fae */ /* 0x0003e2000f121848 */
[----:B------:R-:W-:-:S04]  /*2cb40*/  IMAD.WIDE R160, R252, 0x4, R160 ;  /* 0x00000004fca07825 */ /* 0x000fc800078e02a0 */
[C---:B------:R-:W-:Y:S01]  /*2cb50*/  IMAD.WIDE R158, R252.reuse, 0x4, R158 ;  /* 0x00000004fc9e7825 */ /* 0x040fe200078e029e */
[----:B------:R1:W-:Y:S03]  /*2cb60*/  LDGSTS.E [R4+0x5f600], [R160.64], !P0 ;  /* 0x5f600000a0047fae */ /* 0x0003e6000c121848 */
[C---:B------:R-:W-:Y:S01]  /*2cb70*/  IMAD.WIDE R156, R252.reuse, 0x4, R156 ;  /* 0x00000004fc9c7825 */ /* 0x040fe200078e029c */
[----:B------:R1:W-:Y:S03]  /*2cb80*/  LDGSTS.E [R4+0x5f700], [R158.64], !P0 ;  /* 0x5f7000009e047fae */ /* 0x0003e6000c121848 */
[----:B------:R-:W-:Y:S01]  /*2cb90*/  IMAD.WIDE R2, R252, 0x4, R2 ;  /* 0x00000004fc027825 */ /* 0x000fe200078e0202 */
[----:B------:R1:W-:Y:S04]  /*2cba0*/  LDGSTS.E [R4+0x5fe00], [R156.64], !P1 ;  /* 0x5fe000009c047fae */ /* 0x0003e8000c921848 */
[----:B------:R1:W-:Y:S04]  /*2cbb0*/  LDGSTS.E [R4+0x5ff00], [R2.64], !P1 ;  /* 0x5ff0000002047fae */ /* 0x0003e8000c921848 */
[----:B------:R-:W0:Y:S04]  /*2cbc0*/  LDGDEPBAR ;  /* 0x00000000000079af */ /* 0x000e280000000000 */
        /* <DEDUP_REMOVED lines=11> */
[----:B---3--:R-:W3:Y:S04]  /*2cc80*/  LDL.64 R216, [R1+0x16a0] ;  /* 0x0016a00001d87983 */ /* 0x008ee80000100a00 */
[----:B------:R1:W-:Y:S04]  /*2cc90*/  LDGSTS.E [R5+0x24100], [R244.64], P2 ;  /* 0x24100000f4057fae */ /* 0x0003e80009121848 */
[----:B------:R-:W3:Y:S04]  /*2cca0*/  LDL.64 R212, [R1+0x1720] ;  /* 0x0017200001d47983 */ /* 0x000ee80000100a00 */
[----:B------:R1:W-:Y:S04]  /*2ccb0*/  LDGSTS.E [R5+0x25000], [R214.64], P3 ;  /* 0x25000000d6057fae */ /* 0x0003e80009921848 */
[----:B-1----:R-:W3:Y:S04]  /*2ccc0*/  LDL.64 R244, [R1+0xf00] ;  /* 0x000f000001f47983 */ /* 0x002ee80000100a00 */
[----:B------:R1:W-:Y:S04]  /*2ccd0*/  LDGSTS.E [R5+0x25100], [R218.64], P2 ;  /* 0x25100000da057fae */ /* 0x0003e80009121848 */
[----:B------:R1:W-:Y:S04]  /*2cce0*/  LDGSTS.E [R5+0x26000], [R208.64], P3 ;  /* 0x26000000d0057fae */ /* 0x0003e80009921848 */
[----:B------:R1:W-:Y:S04]  /*2ccf0*/  LDGSTS.E [R5+0x26100], [R150.64], P2 ;  /* 0x2610000096057fae */ /* 0x0003e80009121848 */
[----:B------:R-:W3:Y:S04]  /*2cd00*/  LDL.64 R214, [R1+0x17a0] ;  /* 0x0017a00001d67983 */ /* 0x000ee80000100a00 */
[----:B------:R4:W-:Y:S04]  /*2cd10*/  LDGSTS.E [R5+0x27000], [R152.64], P3 ;  /* 0x2700000098057fae */ /* 0x0009e80009921848 */
[----:B-1----:R-:W3:Y:S04]  /*2cd20*/  LDL.64 R218, [R1+0xec0] ;  /* 0x000ec00001da7983 */ /* 0x002ee80000100a00 */
[----:B------:R1:W-:Y:S04]  /*2cd30*/  LDGSTS.E [R5+0x27100], [R236.64], P2 ;  /* 0x27100000ec057fae */ /* 0x0003e80009121848 */
[----:B------:R-:W3:Y:S04]  /*2cd40*/  LDL.64 R192, [R1+0x2948] ;  /* 0x0029480001c07983 */ /* 0x000ee80000100a00 */
[----:B----4-:R-:W4:Y:S04]  /*2cd50*/  LDL.64 R202, [R1+0x2940] ;  /* 0x0029400001ca7983 */ /* 0x010f280000100a00 */
[----:B-1----:R-:W4:Y:S04]  /*2cd60*/  LDL.64 R236, [R1+0x1820] ;  /* 0x0018200001ec7983 */ /* 0x002f280000100a00 */
        /* <DEDUP_REMOVED lines=8> */
[----:B------:R1:W-:Y:S04]  /*2cdf0*/  LDGSTS.E [R5+0x28100], [R238.64], P2 ;  /* 0x28100000ee057fae */ /* 0x0003e80009121848 */
[----:B---3--:R3:W-:Y:S04]  /*2ce00*/  LDGSTS.E [R5+0x29000], [R216.64], P3 ;  /* 0x29000000d8057fae */ /* 0x0087e80009921848 */
[----:B-1----:R-:W2:Y:S04]  /*2ce10*/  LDL.64 R238, [R1+0x2748] ;  /* 0x0027480001ee7983 */ /* 0x002ea80000100a00 */
[----:B------:R1:W-:Y:S04]  /*2ce20*/  LDGSTS.E [R5+0x29100], [R210.64], P2 ;  /* 0x29100000d2057fae */ /* 0x0003e80009121848 */
[----:B---3--:R-:W3:Y:S04]  /*2ce30*/  LDL.LU.64 R216, [R1+0x3360] ;  /* 0x0033600001d87983 */ /* 0x008ee80000300a00 */
        /* <DEDUP_REMOVED lines=8> */
[----:B-1----:R-:W3:Y:S04]  /*2cec0*/  LDL.64 R218, [R1+0x2640] ;  /* 0x0026400001da7983 */ /* 0x002ee80000100a00 */
[----:B----4-:R1:W-:Y:S04]  /*2ced0*/  LDGSTS.E [R5+0x2c000], [R236.64], P3 ;  /* 0x2c000000ec057fae */ /* 0x0103e80009921848 */
[----:B-1----:R-:W4:Y:S04]  /*2cee0*/  LDL.LU.64 R236, [R1+0x3358] ;  /* 0x0033580001ec7983 */ /* 0x002f280000300a00 */
[----:B--2---:R1:W-:Y:S04]  /*2cef0*/  LDGSTS.E [R5+0x2c100], [R246.64], P2 ;  /* 0x2c100000f6057fae */ /* 0x0043e80009121848 */
[----:B------:R2:W-:Y:S04]  /*2cf00*/  LDGSTS.E [R5+0x2d000], [R122.64], P3 ;  /* 0x2d0000007a057fae */ /* 0x0005e80009921848 */
[----:B------:R2:W-:Y:S04]  /*2cf10*/  LDGSTS.E [R5+0x2d100], [R134.64], P2 ;  /* 0x2d10000086057fae */ /* 0x0005e80009121848 */
[----:B-1----:R-:W4:Y:S04]  /*2cf20*/  LDL.LU.64 R246, [R1+0x3350] ;  /* 0x0033500001f67983 */ /* 0x002f280000300a00 */
[----:B------:R1:W-:Y:S04]  /*2cf30*/  LDGSTS.E [R5+0x2e000], [R136.64], P3 ;  /* 0x2e00000088057fae */ /* 0x0003e80009921848 */
[----:B------:R1:W-:Y:S04]  /*2cf40*/  LDGSTS.E [R5+0x2e100], [R40.64], P2 ;  /* 0x2e10000028057fae */ /* 0x0003e80009121848 */
[----:B------:R1:W-:Y:S04]  /*2cf50*/  LDGSTS.E [R5+0x2f000], [R146.64], P3 ;  /* 0x2f00000092057fae */ /* 0x0003e80009921848 */
[----:B-1----:R-:W4:Y:S04]  /*2cf60*/  LDL.64 R136, [R1+0x2548] ;  /* 0x0025480001887983 */ /* 0x002f280000100a00 */
[----:B------:R-:W4:Y:S04]  /*2cf70*/  LDL.64 R40, [R1+0xd20] ;  /* 0x000d200001287983 */ /* 0x000f280000100a00 */
[----:B------:R1:W-:Y:S04]  /*2cf80*/  LDGSTS.E [R5+0x2f100], [R148.64], P2 ;  /* 0x2f10000094057fae */ /* 0x0003e80009121848 */
[----:B------:R-:W4:Y:S04]  /*2cf90*/  LDL.64 R146, [R1+0x2520] ;  /* 0x0025200001927983 */ /* 0x000f280000100a00 */
[----:B------:R1:W-:Y:S04]  /*2cfa0*/  LDGSTS.E [R5+0x30000], [R154.64], P3 ;  /* 0x300000009a057fae */ /* 0x0003e80009921848 */
[----:B-1----:R-:W4:Y:S04]  /*2cfb0*/  LDL.64 R148, [R1+0x24a8] ;  /* 0x0024a80001947983 */ /* 0x002f280000100a00 */
[----:B------:R1:W-:Y:S04]  /*2cfc0*/  LDGSTS.E [R5+0x30100], [R190.64], P2 ;  /* 0x30100000be057fae */ /* 0x0003e80009121848 */
[----:B------:R-:W4:Y:S04]  /*2cfd0*/  LDL.64 R154, [R1+0x24a0] ;  /* 0x0024a000019a7983 */ /* 0x000f280000100a00 */
[----:B------:R1:W-:Y:S04]  /*2cfe0*/  LDGSTS.E [R5+0x31000], [R192.64], P3 ;  /* 0x31000000c0057fae */ /* 0x0003e80009921848 */
[----:B-1----:R-:W4:Y:S04]  /*2cff0*/  LDL.64 R190, [R1+0x2428] ;  /* 0x0024280001be7983 */ /* 0x002f280000100a00 */
[----:B------:R1:W-:Y:S04]  /*2d000*/  LDGSTS.E [R5+0x31100], [R202.64], P2 ;  /* 0x31100000ca057fae */ /* 0x0003e80009121848 */
[----:B------:R-:W4:Y:S04]  /*2d010*/  LDL.64 R192, [R1+0x2420] ;  /* 0x0024200001c07983 */ /* 0x000f280000100a00 */
[----:B------:R1:W-:Y:S04]  /*2d020*/  LDGSTS.E [R5+0x32000], [R204.64], P3 ;  /* 0x32000000cc057fae */ /* 0x0003e80009921848 */
[----:B------:R1:W-:Y:S04]  /*2d030*/  LDGSTS.E [R5+0x32100], [R142.64], P2 ;  /* 0x321000008e057fae */ /* 0x0003e80009121848 */
[----:B-1----:R-:W4:Y:S04]  /*2d040*/  LDL.64 R202, [R1+0x148] ;  /* 0x0001480001ca7983 */ /* 0x002f280000100a00 */
[----:B------:R1:W-:Y:S04]  /*2d050*/  LDGSTS.E [R5+0x33000], [R206.64], P3 ;  /* 0x33000000ce057fae */ /* 0x0003e80009921848 */
        /* <DEDUP_REMOVED lines=8> */
[----:B--2---:R-:W2:Y:S04]  /*2d0e0*/  LDL.64 R150, [R1+0x10f8] ;  /* 0x0010f80001967983 */ /* 0x004ea80000100a00 */
[----:B---3--:R3:W-:Y:S04]  /*2d0f0*/  LDGSTS.E [R5+0x35100], [R210.64], P2 ;  /* 0x35100000d2057fae */ /* 0x0087e80009121848 */
[----:B-1----:R-:W2:Y:S04]  /*2d100*/  LDL.64 R152, [R1+0x1160] ;  /* 0x0011600001987983 */ /* 0x002ea80000100a00 */
[----:B------:R1:W-:Y:S04]  /*2d110*/  LDGSTS.E [R5+0x36000], [R212.64], P3 ;  /* 0x36000000d4057fae */ /* 0x0003e80009921848 */
[----:B------:R-:W2:Y:S04]  /*2d120*/  LDL.64 R238, [R1+0x10b8] ;  /* 0x0010b80001ee7983 */ /* 0x000ea80000100a00 */
[----:B------:R1:W-:Y:S04]  /*2d130*/  LDGSTS.E [R5+0x36100], [R244.64], P2 ;  /* 0x36100000f4057fae */ /* 0x0003e80009121848 */
[----:B---3--:R-:W2:Y:S04]  /*2d140*/  LDL.64 R210, [R1+0x1430] ;  /* 0x0014300001d27983 */ /* 0x008ea80000100a00 */
[----:B------:R1:W-:Y:S04]  /*2d150*/  LDGSTS.E [R5+0x37000], [R214.64], P3 ;  /* 0x37000000d6057fae */ /* 0x0003e80009921848 */
[----:B-1----:R-:W2:Y:S04]  /*2d160*/  LDL.64 R244, [R1+0x1078] ;  /* 0x0010780001f47983 */ /* 0x002ea80000100a00 */
[----:B------:R1:W-:Y:S04]  /*2d170*/  LDGSTS.E [R5+0x37100], [R218.64], P2 ;  /* 0x37100000da057fae */ /* 0x0003e80009121848 */
[----:B------:R-:W2:Y:S04]  /*2d180*/  LDL.64 R212, [R1+0x14b0] ;  /* 0x0014b00001d47983 */ /* 0x000ea80000100a00 */
[----:B------:R-:W2:Y:S04]  /*2d190*/  LDL.64 R214, [R1+0x1038] ;  /* 0x0010380001d67983 */ /* 0x000ea80000100a00 */
[----:B-1----:R-:W2:Y:S04]  /*2d1a0*/  LDL.64 R218, [R1+0x1530] ;  /* 0x0015300001da7983 */ /* 0x002ea80000100a00 */
[----:B------:R-:W2:Y:S04]  /*2d1b0*/  LDL.64 R122, [R1+0x1630] ;  /* 0x00163000017a7983 */ /* 0x000ea80000100a00 */
[----:B------:R-:W2:Y:S04]  /*2d1c0*/  LDL.64 R134, [R1+0xf78] ;  /* 0x000f780001867983 */ /* 0x000ea80000100a00 */
[----:B----4-:R1:W-:Y:S04]  /*2d1d0*/  LDGSTS.E [R5+0x38000], [R246.64], P3 ;  /* 0x38000000f6057fae */ /* 0x0103e80009921848 */
[----:B------:R4:W-:Y:S04]  /*2d1e0*/  LDGSTS.E [R5+0x38100], [R236.64], P2 ;  /* 0x38100000ec057fae */ /* 0x0009e80009121848 */
[----:B-1----:R-:W3:Y:S04]  /*2d1f0*/  LDL.64 R246, [R1+0x15b0] ;  /* 0x0015b00001f67983 */ /* 0x002ee80000100a00 */
[----:B----4-:R-:W4:Y:S04]  /*2d200*/  LDL.64 R236, [R1+0xff8] ;  /* 0x000ff80001ec7983 */ /* 0x010f280000100a00 */
[----:B------:R1:W-:Y:S04]  /*2d210*/  LDGSTS.E [R5+0x39000], [R136.64], P3 ;  /* 0x3900000088057fae */ /* 0x0003e80009921848 */
[----:B------:R1:W-:Y:S04]  /*2d220*/  LDGSTS.E [R5+0x39100], [R216.64], P2 ;  /* 0x39100000d8057fae */ /* 0x0003e80009121848 */
[----:B------:R1:W-:Y:S04]  /*2d230*/  LDGSTS.E [R5+0x3a000], [R40.64], P3 ;  /* 0x3a00000028057fae */ /* 0x0003e80009921848 */
[----:B------:R1:W-:Y:S04]  /*2d240*/  LDGSTS.E [R5+0x3a100], [R146.64], P2 ;  /* 0x3a10000092057fae */ /* 0x0003e80009121848 */
[----:B-1----:R-:W1:Y:S04]  /*2d250*/  S2R R217, SR_TID.X ;  /* 0x0000000000d97919 */ /* 0x002e680000002100 */
[----:B------:R1:W-:Y:S04]  /*2d260*/  LDGSTS.E [R5+0x3b000], [R148.64], P3 ;  /* 0x3b00000094057fae */ /* 0x0003e80009921848 */
[----:B------:R1:W-:Y:S04]  /*2d270*/  LDGSTS.E [R5+0x3b100], [R154.64], P2 ;  /* 0x3b1000009a057fae */ /* 0x0003e80009121848 */
[----:B------:R-:W3:Y:S04]  /*2d280*/  LDL.64 R136, [R1+0x16b0] ;  /* 0x0016b00001887983 */ /* 0x000ee80000100a00 */
[----:B------:R2:W-:Y:S04]  /*2d290*/  LDGSTS.E [R5+0x3c000], [R190.64], P3 ;  /* 0x3c000000be057fae */ /* 0x0005e80009921848 */
[----:B------:R-:W3:Y:S01]  /*2d2a0*/  LDL.64 R40, [R1+0xf38] ;  /* 0x000f380001287983 */ /* 0x000ee20000100a00 */
[----:B-1----:R-:W-:-:S03]  /*2d2b0*/  LOP3.LUT R217, R217, 0x3f, RZ, 0xc0, !PT ;  /* 0x0000003fd9d97812 */ /* 0x002fc600078ec0ff */
[----:B------:R1:W-:Y:S02]  /*2d2c0*/  LDGSTS.E [R5+0x3c100], [R192.64], P2 ;  /* 0x3c100000c0057fae */ /* 0x0003e40009121848 */
[----:B------:R-:W-:Y:S02]  /*2d2d0*/  IMAD.SHL.U32 R217, R217, 0x4, RZ ;  /* 0x00000004d9d97824 */ /* 0x000fe400078e00ff */
[----:B------:R1:W-:Y:S04]  /*2d2e0*/  LDGSTS.E [R5+0x3d000], [R200.64], P3 ;  /* 0x3d000000c8057fae */ /* 0x0003e80009921848 */
[----:B------:R1:W-:Y:S01]  /*2d2f0*/  LDGSTS.E [R5+0x3d100], [R198.64], P2 ;  /* 0x3d100000c6057fae */ /* 0x0003e20009121848 */
[----:B------:R-:W-:-:S03]  /*2d300*/  LOP3.LUT R217, R217, 0x10, RZ, 0x3c, !PT ;  /* 0x00000010d9d97812 */ /* 0x000fc600078e3cff */
        /* <DEDUP_REMOVED lines=9> */
[----:B------:R-:W3:Y:S04]  /*2d3a0*/  LDL.64 R146, [R1+0x1730] ;  /* 0x0017300001927983 */ /* 0x000ee80000100a00 */
[----:B--2---:R2:W-:Y:S04]  /*2d3b0*/  LDGSTS.E [R217+0x22300], [R150.64], P2 ;  /* 0x2230000096d97fae */ /* 0x0045e80009121848 */
[----:B------:R-:W3:Y:S04]  /*2d3c0*/  LDL.64 R148, [R1+0xef8] ;  /* 0x000ef80001947983 */ /* 0x000ee80000100a00 */
[----:B------:R1:W-:Y:S04]  /*2d3d0*/  LDGSTS.E [R217+0x23200], [R152.64], P3 ;  /* 0x2320000098d97fae */ /* 0x0003e80009921848 */
[----:B------:R-:W3:Y:S04]  /*2d3e0*/  LDL.64 R154, [R1+0x17b0] ;  /* 0x0017b000019a7983 */ /* 0x000ee80000100a00 */
[----:B------:R1:W-:Y:S04]  /*2d3f0*/  LDGSTS.E [R217+0x23300], [R238.64], P2 ;  /* 0x23300000eed97fae */ /* 0x0003e80009121848 */
[----:B------:R-:W3:Y:S04]  /*2d400*/  LDL.64 R190, [R1+0xeb8] ;  /* 0x000eb80001be7983 */ /* 0x000ee80000100a00 */
[----:B------:R2:W-:Y:S04]  /*2d410*/  LDGSTS.E [R217+0x24200], [R210.64], P3 ;  /* 0x24200000d2d97fae */ /* 0x0005e80009921848 */
[----:B-1----:R-:W3:Y:S04]  /*2d420*/  LDL.64 R192, [R1+0x1830] ;  /* 0x0018300001c07983 */ /* 0x002ee80000100a00 */
[----:B------:R1:W-:Y:S04]  /*2d430*/  LDGSTS.E [R217+0x24300], [R244.64], P2 ;  /* 0x24300000f4d97fae */ /* 0x0003e80009121848 */
[----:B------:R-:W3:Y:S04]  /*2d440*/  LDL.64 R38, [R1+0xe78] ;  /* 0x000e780001267983 */ /* 0x000ee80000100a00 */
[----:B------:R-:W3:Y:S04]  /*2d450*/  LDL.64 R144, [R1+0x18b0] ;  /* 0x0018b00001907983 */ /* 0x000ee80000100a00 */
[----:B-1----:R-:W3:Y:S04]  /*2d460*/  LDL.64 R244, [R1+0xfb8] ;  /* 0x000fb80001f47983 */ /* 0x002ee80000100a00 */
[----:B------:R-:W3:Y:S04]  /*2d470*/  LDL.64 R198, [R1+0xe38] ;  /* 0x000e380001c67983 */ /* 0x000ee80000100a00 */
[----:B------:R-:W3:Y:S04]  /*2d480*/  LDL.64 R142, [R1+0x1930] ;  /* 0x00193000018e7983 */ /* 0x000ee80000100a00 */
[----:B--2---:R-:W2:Y:S04]  /*2d490*/  LDL.64 R150, [R1+0xdf8] ;  /* 0x000df80001967983 */ /* 0x004ea80000100a00 */
[----:B------:R-:W2:Y:S04]  /*2d4a0*/  LDL.64 R152, [R1+0x19b0] ;  /* 0x0019b00001987983 */ /* 0x000ea80000100a00 */
[----:B------:R1:W-:Y:S04]  /*2d4b0*/  LDGSTS.E [R217+0x25200], [R212.64], P3 ;  /* 0x25200000d4d97fae */ /* 0x0003e80009921848 */
[----:B------:R-:W2:Y:S04]  /*2d4c0*/  LDL.64 R210, [R1+0xdb8] ;  /* 0x000db80001d27983 */ /* 0x000ea80000100a00 */
        /* <DEDUP_REMOVED lines=16> */
[----:B---3--:R-:W4:Y:S04]  /*2d5d0*/  LDL.64 R246, [R1+0x28b8] ;  /* 0x0028b80001f67983 */ /* 0x008f280000100a00 */
[----:B------:R1:W-:Y:S04]  /*2d5e0*/  LDGSTS.E [R217+0x27300], [R244.64], P2 ;  /* 0x27300000f4d97fae */ /* 0x0003e80009121848 */
[----:B------:R1:W-:Y:S04]  /*2d5f0*/  LDGSTS.E [R217+0x28200], [R122.64], P3 ;  /* 0x282000007ad97fae */ /* 0x0003e80009921848 */
[----:B------:R1:W-:Y:S04]  /*2d600*/  LDGSTS.E [R217+0x28300], [R134.64], P2 ;  /* 0x2830000086d97fae */ /* 0x0003e80009121848 */
[----:B-1----:R-:W3:Y:S04]  /*2d610*/  LDL.64 R244, [R1+0x26b0] ;  /* 0x0026b00001f47983 */ /* 0x002ee80000100a00 */
[----:B------:R-:W3:Y:S04]  /*2d620*/  LDL.LU.64 R122, [R1+0x3348] ;  /* 0x00334800017a7983 */ /* 0x000ee80000300a00 */
[----:B------:R-:W3:Y:S04]  /*2d630*/  LDL.LU.64 R134, [R1+0x3340] ;  /* 0x0033400001867983 */ /* 0x000ee80000300a00 */
[----:B------:R1:W-:Y:S04]  /*2d640*/  LDGSTS.E [R217+0x29200], [R136.64], P3 ;  /* 0x2920000088d97fae */ /* 0x0003e80009921848 */
[----:B------:R1:W-:Y:S04]  /*2d650*/  LDGSTS.E [R217+0x29300], [R40.64], P2 ;  /* 0x2930000028d97fae */ /* 0x0003e80009121848 */
[----:B------:R1:W-:Y:S04]  /*2d660*/  LDGSTS.E [R217+0x2a200], [R146.64], P3 ;  /* 0x2a20000092d97fae */ /* 0x0003e80009921848 */
[----:B-1----:R-:W3:Y:S04]  /*2d670*/  LDL.LU.64 R136, [R1+0x3338] ;  /* 0x0033380001887983 */ /* 0x002ee80000300a00 */
        /* <DEDUP_REMOVED lines=12> */
[----:B--2---:R-:W2:Y:S04]  /*2d740*/  LDL.LU.64 R38, [R1+0x3300] ;  /* 0x0033000001267983 */ /* 0x004ea80000300a00 */
[----:B------:R-:W2:Y:S04]  /*2d750*/  LDL.LU.64 R144, [R1+0x32f8] ;  /* 0x0032f80001907983 */ /* 0x000ea80000300a00 */
[----:B------:R1:W-:Y:S04]  /*2d760*/  LDGSTS.E [R217+0x2d300], [R198.64], P2 ;  /* 0x2d300000c6d97fae */ /* 0x0003e80009121848 */
[----:B------:R1:W-:Y:S04]  /*2d770*/  LDGSTS.E [R217+0x2e200], [R142.64], P3 ;  /* 0x2e2000008ed97fae */ /* 0x0003e80009921848 */
[----:B------:R1:W-:Y:S04]  /*2d780*/  LDGSTS.E [R217+0x2e300], [R150.64], P2 ;  /* 0x2e30000096d97fae */ /* 0x0003e80009121848 */
[----:B-1----:R-:W2:Y:S04]  /*2d790*/  LDL.LU.64 R198, [R1+0x32f0] ;  /* 0x0032f00001c67983 */ /* 0x002ea80000300a00 */
[----:B------:R-:W2:Y:S04]  /*2d7a0*/  LDL.LU.64 R142, [R1+0x32e8] ;  /* 0x0032e800018e7983 */ /* 0x000ea80000300a00 */
        /* <DEDUP_REMOVED lines=9> */
[----:B-1----:R-:W2:Y:S04]  /*2d840*/  LDL.LU.64 R214, [R1+0x32c0] ;  /* 0x0032c00001d67983 */ /* 0x002ea80000300a00 */
[----:B------:R-:W2:Y:S04]  /*2d850*/  LDL.LU.64 R218, [R1+0x32b8] ;  /* 0x0032b80001da7983 */ /* 0x000ea80000300a00 */
[----:B----4-:R1:W-:Y:S04]  /*2d860*/  LDGSTS.E [R217+0x31300], [R236.64], P2 ;  /* 0x31300000ecd97fae */ /* 0x0103e80009121848 */
[----:B------:R4:W-:Y:S04]  /*2d870*/  LDGSTS.E [R217+0x32200], [R246.64], P3 ;  /* 0x32200000f6d97fae */ /* 0x0009e80009921848 */
[----:B------:R4:W-:Y:S04]  /*2d880*/  LDGSTS.E [R217+0x32300], [R194.64], P2 ;  /* 0x32300000c2d97fae */ /* 0x0009e80009121848 */
[----:B-1----:R-:W2:Y:S04]  /*2d890*/  LDL.LU.64 R236, [R1+0x32b0] ;  /* 0x0032b00001ec7983 */ /* 0x002ea80000300a00 */
[----:B----4-:R-:W4:Y:S04]  /*2d8a0*/  LDL.LU.64 R246, [R1+0x32a8] ;  /* 0x0032a80001f67983 */ /* 0x010f280000300a00 */
        /* <DEDUP_REMOVED lines=8> */
[----:B------:R-:W2:Y:S04]  /*2d930*/  LDL.64 R202, [R1+0x348] ;  /* 0x0003480001ca7983 */ /* 0x000ea80000100a00 */
[----:B------:R-:W2:Y:S04]  /*2d940*/  LDL.64 R204, [R1+0x1128] ;  /* 0x0011280001cc7983 */ /* 0x000ea80000100a00 */
[----:B-1----:R-:W2:Y:S04]  /*2d950*/  LDL.64 R206, [R1+0x10f0] ;  /* 0x0010f00001ce7983 */ /* 0x002ea80000100a00 */
[----:B------:R-:W2:Y:S04]  /*2d960*/  LDL.64 R208, [R1+0x1168] ;  /* 0x0011680001d07983 */ /* 0x000ea80000100a00 */
[----:B------:R-:W2:Y:S04]  /*2d970*/  LDL.64 R238, [R1+0x10b0] ;  /* 0x0010b00001ee7983 */ /* 0x000ea80000100a00 */
[----:B------:R-:W1:Y:S04]  /*2d980*/  S2R R216, SR_TID.X ;  /* 0x0000000000d87919 */ /* 0x000e680000002100 */
[----:B------:R-:W2:Y:S04]  /*2d990*/  LDL.64 R194, [R1+0xef0] ;  /* 0x000ef00001c27983 */ /* 0x000ea80000100a00 */
[----:B------:R-:W2:Y:S04]  /*2d9a0*/  LDL.64 R196, [R1+0x17c0] ;  /* 0x0017c00001c47983 */ /* 0x000ea80000100a00 */
[----:B---3--:R3:W-:Y:S04]  /*2d9b0*/  LDGSTS.E [R217+0x36300], [R244.64], P2 ;  /* 0x36300000f4d97fae */ /* 0x0087e80009121848 */
[----:B---3--:R-:W4:Y:S04]  /*2d9c0*/  LDL.64 R244, [R1+0x14c0] ;  /* 0x0014c00001f47983 */ /* 0x008f280000100a00 */
[----:B----4-:R4:W-:Y:S04]  /*2d9d0*/  LDGSTS.E [R217+0x37200], [R246.64], P3 ;  /* 0x37200000f6d97fae */ /* 0x0109e80009921848 */
[----:B--2---:R2:W-:Y:S04]  /*2d9e0*/  LDGSTS.E [R217+0x37300], [R236.64], P2 ;  /* 0x37300000ecd97fae */ /* 0x0045e80009121848 */
[----:B------:R1:W-:Y:S04]  /*2d9f0*/  LDGSTS.E [R217+0x38200], [R218.64], P3 ;  /* 0x38200000dad97fae */ /* 0x0003e80009921848 */
[----:B----4-:R-:W4:Y:S04]  /*2da00*/  LDL.64 R246, [R1+0x340] ;  /* 0x0003400001f67983 */ /* 0x010f280000100a00 */
[----:B--2---:R-:W2:Y:S04]  /*2da10*/  LDL.64 R236, [R1+0x190] ;  /* 0x0001900001ec7983 */ /* 0x004ea80000100a00 */
[----:B-1----:R-:W2:Y:S04]  /*2da20*/  LDL.64 R218, [R1+0x188] ;  /* 0x0001880001da7983 */ /* 0x002ea80000100a00 */
[----:B------:R1:W-:Y:S04]  /*2da30*/  LDGSTS.E [R217+0x38300], [R214.64], P2 ;  /* 0x38300000d6d97fae */ /* 0x0003e80009121848 */
[----:B------:R1:W-:Y:S04]  /*2da40*/  LDGSTS.E [R217+0x39200], [R212.64], P3 ;  /* 0x39200000d4d97fae */ /* 0x0003e80009921848 */
[----:B------:R1:W-:Y:S04]  /*2da50*/  LDGSTS.E [R217+0x39300], [R210.64], P2 ;  /* 0x39300000d2d97fae */ /* 0x0003e80009121848 */
[----:B------:R1:W-:Y:S04]  /*2da60*/  LDGSTS.E [R217+0x3a200], [R152.64], P3 ;  /* 0x3a20000098d97fae */ /* 0x0003e80009921848 */
[----:B------:R1:W-:Y:S04]  /*2da70*/  LDGSTS.E [R217+0x3a300], [R150.64], P2 ;  /* 0x3a30000096d97fae */ /* 0x0003e80009121848 */
[----:B-1----:R-:W4:Y:S04]  /*2da80*/  LDL.64 R210, [R1+0x1440] ;  /* 0x0014400001d27983 */ /* 0x002f280000100a00 */
[----:B------:R-:W4:Y:S04]  /*2da90*/  LDL.64 R212, [R1+0x1070] ;  /* 0x0010700001d47983 */ /* 0x000f280000100a00 */
[----:B------:R1:W-:Y:S04]  /*2daa0*/  LDGSTS.E [R217+0x3b200], [R142.64], P3 ;  /* 0x3b2000008ed97fae */ /* 0x0003e80009921848 */
[----:B------:R-:W4:Y:S04]  /*2dab0*/  LDL.64 R150, [R1+0x1540] ;  /* 0x0015400001967983 */ /* 0x000f280000100a00 */
[----:B------:R-:W4:Y:S04]  /*2dac0*/  LDL.64 R152, [R1+0xff0] ;  /* 0x000ff00001987983 */ /* 0x000f280000100a00 */
[----:B-1----:R-:W4:Y:S04]  /*2dad0*/  LDL.64 R142, [R1+0x1030] ;  /* 0x00103000018e7983 */ /* 0x002f280000100a00 */
[----:B------:R-:W4:Y:S01]  /*2dae0*/  LDL.64 R214, [R1+0x15c0] ;  /* 0x0015c00001d67983 */ /* 0x000f220000100a00 */
[----:B------:R-:W-:-:S03]  /*2daf0*/  LOP3.LUT R216, R216, 0x3f, RZ, 0xc0, !PT ;  /* 0x0000003fd8d87812 */ /* 0x000fc600078ec0ff */
[----:B------:R1:W-:Y:S04]  /*2db00*/  LDGSTS.E [R217+0x3b300], [R200.64], P2 ;  /* 0x3b300000c8d97fae */ /* 0x0003e80009121848 */
[----:B------:R1:W-:Y:S04]  /*2db10*/  LDGSTS.E [R217+0x3c200], [R198.64], P3 ;  /* 0x3c200000c6d97fae */ /* 0x0003e80009921848 */
[----:B------:R1:W-:Y:S04]  /*2db20*/  LDGSTS.E [R217+0x3c300], [R144.64], P2 ;  /* 0x3c30000090d97fae */ /* 0x0003e80009121848 */
[----:B------:R1:W-:Y:S04]  /*2db30*/  LDGSTS.E [R217+0x3d200], [R192.64], P3 ;  /* 0x3d200000c0d97fae */ /* 0x0003e80009921848 */
[----:B------:R1:W-:Y:S02]  /*2db40*/  LDGSTS.E [R217+0x3d300], [R190.64], P2 ;  /* 0x3d300000bed97fae */ /* 0x0003e40009121848 */
[----:B-1----:R-:W-:-:S02]  /*2db50*/  IMAD.SHL.U32 R144, R216, 0x4, RZ ;  /* 0x00000004d8907824 */ /* 0x002fc400078e00ff */
[----:B------:R1:W-:Y:S03]  /*2db60*/  LDGSTS.E [R217+0x3e200], [R154.64], P3 ;  /* 0x3e2000009ad97fae */ /* 0x0003e60009921848 */
[C---:B------:R-:W-:Y:S01]  /*2db70*/  LOP3.LUT R145, R144.reuse, 0x20, RZ, 0x3c, !PT ;  /* 0x0000002090917812 */ /* 0x040fe200078e3cff */
[----:B------:R1:W-:Y:S04]  /*2db80*/  LDGSTS.E [R217+0x3e300], [R148.64], P2 ;  /* 0x3e30000094d97fae */ /* 0x0003e80009121848 */
[----:B------:R1:W-:Y:S04]  /*2db90*/  LDGSTS.E [R217+0x3f200], [R146.64], P3 ;  /* 0x3f20000092d97fae */ /* 0x0003e80009921848 */
[----:B------:R1:W-:Y:S04]  /*2dba0*/  LDGSTS.E [R217+0x3f300], [R40.64], P2 ;  /* 0x3f30000028d97fae */ /* 0x0003e80009121848 */
        /* <DEDUP_REMOVED lines=10> */
[----:B------:R2:W-:Y:S04]  /*2dc50*/  LDGSTS.E [R145+0x20500], [R236.64], P2 ;  /* 0x20500000ec917fae */ /* 0x0005e80009121848 */
[----:B----4-:R4:W-:Y:S04]  /*2dc60*/  LDGSTS.E [R145+0x21400], [R246.64], P3 ;  /* 0x21400000f6917fae */ /* 0x0109e80009921848 */
[----:B------:R2:W-:Y:S04]  /*2dc70*/  LDGSTS.E [R145+0x21500], [R202.64], P2 ;  /* 0x21500000ca917fae */ /* 0x0005e80009121848 */
[----:B------:R2:W-:Y:S04]  /*2dc80*/  LDGSTS.E [R145+0x22400], [R204.64], P3 ;  /* 0x22400000cc917fae */ /* 0x0005e80009921848 */
[----:B-1----:R-:W3:Y:S04]  /*2dc90*/  LDL.64 R218, [R1+0xf70] ;  /* 0x000f700001da7983 */ /* 0x002ee80000100a00 */
[----:B------:R1:W-:Y:S04]  /*2dca0*/  LDGSTS.E [R145+0x22500], [R206.64], P2 ;  /* 0x22500000ce917fae */ /* 0x0003e80009121848 */
[----:B--2---:R-:W2:Y:S04]  /*2dcb0*/  LDL.64 R236, [R1+0x16c0] ;  /* 0x0016c00001ec7983 */ /* 0x004ea80000100a00 */
[----:B------:R1:W-:Y:S04]  /*2dcc0*/  LDGSTS.E [R145+0x23400], [R208.64], P3 ;  /* 0x23400000d0917fae */ /* 0x0003e80009921848 */
[----:B----4-:R-:W4:Y:S04]  /*2dcd0*/  LDL.64 R246, [R1+0xf30] ;  /* 0x000f300001f67983 */ /* 0x010f280000100a00 */
[----:B------:R1:W-:Y:S04]  /*2dce0*/  LDGSTS.E [R145+0x23500], [R238.64], P2 ;  /* 0x23500000ee917fae */ /* 0x0003e80009121848 */
[----:B------:R1:W-:Y:S04]  /*2dcf0*/  LDGSTS.E [R145+0x24400], [R210.64], P3 ;  /* 0x24400000d2917fae */ /* 0x0003e80009921848 */
[----:B------:R1:W-:Y:S04]  /*2dd00*/  LDGSTS.E [R145+0x24500], [R212.64], P2 ;  /* 0x24500000d4917fae */ /* 0x0003e80009121848 */
[----:B------:R1:W-:Y:S04]  /*2dd10*/  LDGSTS.E [R145+0x25400], [R244.64], P3 ;  /* 0x25400000f4917fae */ /* 0x0003e80009921848 */
        /* <DEDUP_REMOVED lines=8> */
[----:B------:R-:W4:Y:S04]  /*2dda0*/  LDL.64 R238, [R1+0x2928] ;  /* 0x0029280001ee7983 */ /* 0x000f280000100a00 */
[----:B-1----:R-:W4:Y:S04]  /*2ddb0*/  LDL.64 R214, [R1+0xe30] ;  /* 0x000e300001d67983 */ /* 0x002f280000100a00 */
[----:B------:R1:W-:Y:S04]  /*2ddc0*/  LDGSTS.E [R145+0x27500], [R154.64], P2 ;  /* 0x275000009a917fae */ /* 0x0003e80009121848 */
[----:B------:R1:W-:Y:S04]  /*2ddd0*/  LDGSTS.E [R145+0x28400], [R216.64], P3 ;  /* 0x28400000d8917fae */ /* 0x0003e80009921848 */
[----:B------:R-:W4:Y:S04]  /*2dde0*/  LDL.64 R210, [R1+0x2920] ;  /* 0x0029200001d27983 */ /* 0x000f280000100a00 */
[----:B------:R-:W4:Y:S04]  /*2ddf0*/  LDL.64 R212, [R1+0x28a8] ;  /* 0x0028a80001d47983 */ /* 0x000f280000100a00 */
[----:B------:R-:W4:Y:S04]  /*2de00*/  LDL.64 R244, [R1+0x28a0] ;  /* 0x0028a00001f47983 */ /* 0x000f280000100a00 */
[----:B------:R-:W4:Y:S04]  /*2de10*/  LDL.64 R142, [R1+0x2828] ;  /* 0x00282800018e7983 */ /* 0x000f280000100a00 */
[----:B------:R-:W4:Y:S04]  /*2de20*/  LDL.64 R150, [R1+0x2820] ;  /* 0x0028200001967983 */ /* 0x000f280000100a00 */
[----:B------:R-:W4:Y:S04]  /*2de30*/  LDL.64 R152, [R1+0x27a8] ;  /* 0x0027a80001987983 */ /* 0x000f280000100a00 */
[----:B-1----:R-:W4:Y:S04]  /*2de40*/  LDL.64 R154, [R1+0x27a0] ;  /* 0x0027a000019a7983 */ /* 0x002f280000100a00 */
[----:B------:R-:W4:Y:S04]  /*2de50*/  LDL.64 R216, [R1+0x2728] ;  /* 0x0027280001d87983 */ /* 0x000f280000100a00 */
[----:B---3--:R1:W-:Y:S04]  /*2de60*/  LDGSTS.E [R145+0x28500], [R218.64], P2 ;  /* 0x28500000da917fae */ /* 0x0083e80009121848 */
[----:B--2---:R2:W-:Y:S04]  /*2de70*/  LDGSTS.E [R145+0x29400], [R236.64], P3 ;  /* 0x29400000ec917fae */ /* 0x0045e80009921848 */
[----:B-1----:R-:W3:Y:S04]  /*2de80*/  LDL.64 R218, [R1+0x2720] ;  /* 0x0027200001da7983 */ /* 0x002ee80000100a00 */
[----:B----4-:R1:W-:Y:S04]  /*2de90*/  LDGSTS.E [R145+0x29500], [R246.64], P2 ;  /* 0x29500000f6917fae */ /* 0x0103e80009121848 */
[----:B--2---:R-:W2:Y:S04]  /*2dea0*/  LDL.64 R236, [R1+0x26a8] ;  /* 0x0026a80001ec7983 */ /* 0x004ea80000100a00 */
[----:B------:R4:W-:Y:S04]  /*2deb0*/  LDGSTS.E [R145+0x2a400], [R40.64], P3 ;  /* 0x2a40000028917fae */ /* 0x0009e80009921848 */
[----:B-1----:R-:W2:Y:S04]  /*2dec0*/  LDL.64 R246, [R1+0x26a0] ;  /* 0x0026a00001f67983 */ /* 0x002ea80000100a00 */
[----:B------:R1:W-:Y:S04]  /*2ded0*/  LDGSTS.E [R145+0x2a500], [R194.64], P2 ;  /* 0x2a500000c2917fae */ /* 0x0003e80009121848 */
[----:B----4-:R-:W4:Y:S04]  /*2dee0*/  LDL.LU.64 R40, [R1+0x32a0] ;  /* 0x0032a00001287983 */ /* 0x010f280000300a00 */
[----:B------:R1:W-:Y:S04]  /*2def0*/  LDGSTS.E [R145+0x2b400], [R196.64], P3 ;  /* 0x2b400000c4917fae */ /* 0x0003e80009921848 */
[----:B-1----:R-:W4:Y:S04]  /*2df00*/  LDL.LU.64 R194, [R1+0x3298] ;  /* 0x0032980001c27983 */ /* 0x002f280000300a00 */
[----:B------:R1:W-:Y:S04]  /*2df10*/  LDGSTS.E [R145+0x2b500], [R202.64], P2 ;  /* 0x2b500000ca917fae */ /* 0x0003e80009121848 */
[----:B------:R-:W4:Y:S04]  /*2df20*/  LDL.LU.64 R196, [R1+0x3290] ;  /* 0x0032900001c47983 */ /* 0x000f280000300a00 */
        /* <DEDUP_REMOVED lines=23> */
[----:B------:R1:W-:Y:S04]  /*2e0a0*/  LDGSTS.E [R145+0x32500], [R244.64], P2 ;  /* 0x32500000f4917fae */ /* 0x0003e80009121848 */
        /* <DEDUP_REMOVED lines=8> */
[----:B------:R-:W4:Y:S04]  /*2e130*/  LDL.64 R244, [R1+0x358] ;  /* 0x0003580001f47983 */ /* 0x000f280000100a00 */
[----:B------:R-:W4:Y:S04]  /*2e140*/  LDL.64 R142, [R1+0x1130] ;  /* 0x00113000018e7983 */ /* 0x000f280000100a00 */
[----:B------:R-:W4:Y:S04]  /*2e150*/  LDL.64 R150, [R1+0x10e8] ;  /* 0x0010e80001967983 */ /* 0x000f280000100a00 */
[----:B-1----:R-:W4:Y:S04]  /*2e160*/  LDL.64 R152, [R1+0x1170] ;  /* 0x0011700001987983 */ /* 0x002f280000100a00 */
[----:B------:R-:W4:Y:S04]  /*2e170*/  LDL.64 R154, [R1+0x10a8] ;  /* 0x0010a800019a7983 */ /* 0x000f280000100a00 */
[----:B------:R-:W4:Y:S04]  /*2e180*/  LDL.64 R216, [R1+0x1068] ;  /* 0x0010680001d87983 */ /* 0x000f280000100a00 */
[----:B------:R-:W4:Y:S04]  /*2e190*/  LDL.64 R190, [R1+0xfe8] ;  /* 0x000fe80001be7983 */ /* 0x000f280000100a00 */
[----:B---3--:R1:W-:Y:S04]  /*2e1a0*/  LDGSTS.E [R145+0x35500], [R218.64], P2 ;  /* 0x35500000da917fae */ /* 0x0083e80009121848 */
[----:B--2---:R2:W-:Y:S04]  /*2e1b0*/  LDGSTS.E [R145+0x36400], [R236.64], P3 ;  /* 0x36400000ec917fae */ /* 0x0045e80009921848 */
[----:B-1----:R-:W3:Y:S04]  /*2e1c0*/  LDL.64 R218, [R1+0x14d0] ;  /* 0x0014d00001da7983 */ /* 0x002ee80000100a00 */
[----:B------:R1:W-:Y:S04]  /*2e1d0*/  LDGSTS.E [R145+0x36500], [R246.64], P2 ;  /* 0x36500000f6917fae */ /* 0x0003e80009121848 */
[----:B--2---:R-:W2:Y:S04]  /*2e1e0*/  LDL.64 R236, [R1+0x1028] ;  /* 0x0010280001ec7983 */ /* 0x004ea80000100a00 */
[----:B-1----:R-:W2:Y:S04]  /*2e1f0*/  LDL.64 R246, [R1+0x1550] ;  /* 0x0015500001f67983 */ /* 0x002ea80000100a00 */
[----:B----4-:R1:W-:Y:S04]  /*2e200*/  LDGSTS.E [R145+0x37400], [R214.64], P3 ;  /* 0x37400000d6917fae */ /* 0x0103e80009921848 */
[----:B-1----:R-:W4:Y:S04]  /*2e210*/  LDL.64 R214, [R1+0x1450] ;  /* 0x0014500001d67983 */ /* 0x002f280000100a00 */
        /* <DEDUP_REMOVED lines=14> */
[----:B------:R1:W-:Y:S02]  /*2e300*/  LDGSTS.E [R145+0x3d500], [R134.64], P2 ;  /* 0x3d50000086917fae */ /* 0x0003e40009121848 */
[----:B-1----:R-:W-:-:S02]  /*2e310*/  LOP3.LUT R207, R144, 0x30, RZ, 0x3c, !PT ;  /* 0x0000003090cf7812 */ /* 0x002fc400078e3cff */
[----:B------:R1:W-:Y:S04]  /*2e320*/  LDGSTS.E [R145+0x3e400], [R122.64], P3 ;  /* 0x3e4000007a917fae */ /* 0x0003e80009921848 */
[----:B------:R1:W-:Y:S04]  /*2e330*/  LDGSTS.E [R145+0x3e500], [R120.64], P2 ;  /* 0x3e50000078917fae */ /* 0x0003e80009121848 */
[----:B------:R-:W2:Y:S04]  /*2e340*/  LDL.64 R134, [R1+0xf68] ;  /* 0x000f680001867983 */ /* 0x000ea80000100a00 */
[----:B-1----:R-:W2:Y:S04]  /*2e350*/  LDL.64 R122, [R1+0x1650] ;  /* 0x00165000017a7983 */ /* 0x002ea80000100a00 */
[----:B------:R-:W2:Y:S04]  /*2e360*/  LDL.64 R120, [R1+0xfa8] ;  /* 0x000fa80001787983 */ /* 0x000ea80000100a00 */
[----:B------:R-:W2:Y:S04]  /*2e370*/  LDL.64 R136, [R1+0x16d0] ;  /* 0x0016d00001887983 */ /* 0x000ea80000100a00 */
[----:B------:R1:W-:Y:S04]  /*2e380*/  LDGSTS.E [R145+0x3f400], [R44.64], P3 ;  /* 0x3f4000002c917fae */ /* 0x0003e80009921848 */
[----:B------:R1:W-:Y:S04]  /*2e390*/  LDGSTS.E [R145+0x3f500], [R42.64], P2 ;  /* 0x3f5000002a917fae */ /* 0x0003e80009121848 */
[----:B------:R-:W2:Y:S04]  /*2e3a0*/  LDL.64 R148, [R1+0x1750] ;  /* 0x0017500001947983 */ /* 0x000ea80000100a00 */
[----:B------:R1:W-:Y:S04]  /*2e3b0*/  LDGSTS.E [R207+0x20600], [R238.64], P3 ;  /* 0x20600000eecf7fae */ /* 0x0003e80009921848 */
[----:B-1----:R-:W2:Y:S04]  /*2e3c0*/  LDL.64 R42, [R1+0xee8] ;  /* 0x000ee800012a7983 */ /* 0x002ea80000100a00 */
[----:B------:R1:W-:Y:S04]  /*2e3d0*/  LDGSTS.E [R207+0x20700], [R210.64], P2 ;  /* 0x20700000d2cf7fae */ /* 0x0003e80009121848 */
[----:B------:R-:W2:Y:S04]  /*2e3e0*/  LDL.64 R44, [R1+0x17d0] ;  /* 0x0017d000012c7983 */ /* 0x000ea80000100a00 */
        /* <DEDUP_REMOVED lines=24> */
[----:B---3--:R3:W-:Y:S04]  /*2e570*/  LDGSTS.E [R207+0x25600], [R218.64], P3 ;  /* 0x25600000dacf7fae */ /* 0x0087e80009921848 */
[----:B--2---:R3:W-:Y:S04]  /*2e580*/  LDGSTS.E [R207+0x25700], [R236.64], P2 ;  /* 0x25700000eccf7fae */ /* 0x0047e80009121848 */
[----:B------:R3:W-:Y:S04]  /*2e590*/  LDGSTS.E [R207+0x26600], [R246.64], P3 ;  /* 0x26600000f6cf7fae */ /* 0x0007e80009921848 */
[----:B-1----:R-:W2:Y:S04]  /*2e5a0*/  LDL.64 R214, [R1+0x2790] ;  /* 0x0027900001d67983 */ /* 0x002ea80000100a00 */
[----:B---3--:R-:W3:Y:S04]  /*2e5b0*/  LDL.64 R236, [R1+0x2990] ;  /* 0x0029900001ec7983 */ /* 0x008ee80000100a00 */
[----:B------:R-:W2:Y:S04]  /*2e5c0*/  LDL.64 R246, [R1+0x2918] ;  /* 0x0029180001f67983 */ /* 0x000ea80000100a00 */
[----:B----4-:R-:W4:Y:S04]  /*2e5d0*/  LDL.64 R216, [R1+0x2718] ;  /* 0x0027180001d87983 */ /* 0x010f280000100a00 */
[----:B------:R-:W4:Y:S04]  /*2e5e0*/  LDL.64 R218, [R1+0x2710] ;  /* 0x0027100001da7983 */ /* 0x000f280000100a00 */
[----:B------:R1:W-:Y:S04]  /*2e5f0*/  LDGSTS.E [R207+0x26700], [R190.64], P2 ;  /* 0x26700000becf7fae */ /* 0x0003e80009121848 */
[----:B------:R1:W-:Y:S04]  /*2e600*/  LDGSTS.E [R207+0x27600], [R192.64], P3 ;  /* 0x27600000c0cf7fae */ /* 0x0003e80009921848 */
[----:B-1----:R-:W4:Y:S04]  /*2e610*/  LDL.LU.64 R190, [R1+0x3260] ;  /* 0x0032600001be7983 */ /* 0x002f280000300a00 */
[----:B------:R-:W4:Y:S04]  /*2e620*/  LDL.LU.64 R192, [R1+0x3258] ;  /* 0x0032580001c07983 */ /* 0x000f280000300a00 */
[----:B------:R1:W-:Y:S04]  /*2e630*/  LDGSTS.E [R207+0x27700], [R120.64], P2 ;  /* 0x2770000078cf7fae */ /* 0x0003e80009121848 */
[----:B------:R1:W-:Y:S04]  /*2e640*/  LDGSTS.E [R207+0x28600], [R122.64], P3 ;  /* 0x286000007acf7fae */ /* 0x0003e80009921848 */
[----:B------:R1:W-:Y:S04]  /*2e650*/  LDGSTS.E [R207+0x28700], [R134.64], P2 ;  /* 0x2870000086cf7fae */ /* 0x0003e80009121848 */
[----:B-1----:R-:W4:Y:S04]  /*2e660*/  LDL.LU.64 R120, [R1+0x3250] ;  /* 0x0032500001787983 */ /* 0x002f280000300a00 */
[----:B------:R-:W4:Y:S04]  /*2e670*/  LDL.LU.64 R122, [R1+0x3248] ;  /* 0x00324800017a7983 */ /* 0x000f280000300a00 */
        /* <DEDUP_REMOVED lines=31> */
[----:B---3--:R1:W-:Y:S04]  /*2e870*/  LDGSTS.E [R207+0x30700], [R236.64], P2 ;  /* 0x30700000eccf7fae */ /* 0x0083e80009121848 */
[----:B--2---:R2:W-:Y:S04]  /*2e880*/  LDGSTS.E [R207+0x31600], [R246.64], P3 ;  /* 0x31600000f6cf7fae */ /* 0x0045e80009921848 */
[----:B------:R3:W-:Y:S04]  /*2e890*/  LDGSTS.E [R207+0x31700], [R194.64], P2 ;  /* 0x31700000c2cf7fae */ /* 0x0007e80009121848 */
[----:B-1----:R-:W4:Y:S04]  /*2e8a0*/  LDL.LU.64 R236, [R1+0x31c0] ;  /* 0x0031c00001ec7983 */ /* 0x002f280000300a00 */
[----:B--2---:R-:W2:Y:S04]  /*2e8b0*/  LDL.LU.64 R246, [R1+0x31b8] ;  /* 0x0031b80001f67983 */ /* 0x004ea80000300a00 */
[----:B------:R1:W-:Y:S04]  /*2e8c0*/  LDGSTS.E [R207+0x32600], [R196.64], P3 ;  /* 0x32600000c4cf7fae */ /* 0x0003e80009921848 */
[----:B------:R1:W-:Y:S04]  /*2e8d0*/  LDGSTS.E [R207+0x32700], [R208.64], P2 ;  /* 0x32700000d0cf7fae */ /* 0x0003e80009121848 */
[----:B------:R1:W-:Y:S04]  /*2e8e0*/  LDGSTS.E [R207+0x33600], [R210.64], P3 ;  /* 0x33600000d2cf7fae */ /* 0x0003e80009921848 */
[----:B------:R1:W-:Y:S04]  /*2e8f0*/  LDGSTS.E [R207+0x33700], [R212.64], P2 ;  /* 0x33700000d4cf7fae */ /* 0x0003e80009121848 */
[----:B------:R1:W-:Y:S04]  /*2e900*/  LDGSTS.E [R207+0x34600], [R150.64], P3 ;  /* 0x3460000096cf7fae */ /* 0x0003e80009921848 */
[----:B------:R3:W-:Y:S04]  /*2e910*/  LDGSTS.E [R207+0x34700], [R214.64], P2 ;  /* 0x34700000d6cf7fae */ /* 0x0007e80009121848 */
[----:B----4-:R4:W-:Y:S04]  /*2e920*/  LDGSTS.E [R207+0x35600], [R216.64], P3 ;  /* 0x35600000d8cf7fae */ /* 0x0109e80009921848 */
[----:B-1----:R-:W2:Y:S04]  /*2e930*/  LDL.64 R208, [R1+0x208] ;  /* 0x0002080001d07983 */ /* 0x002ea80000100a00 */
[----:B------:R1:W-:Y:S04]  /*2e940*/  LDGSTS.E [R207+0x35700], [R218.64], P2 ;  /* 0x35700000dacf7fae */ /* 0x0003e80009121848 */
[----:B------:R-:W2:Y:S04]  /*2e950*/  LDL.64 R210, [R1+0x210] ;  /* 0x0002100001d27983 */ /* 0x000ea80000100a00 */
[----:B------:R-:W2:Y:S04]  /*2e960*/  LDL.64 R212, [R1+0x360] ;  /* 0x0003600001d47983 */ /* 0x000ea80000100a00 */
[----:B------:R-:W2:Y:S04]  /*2e970*/  LDL.64 R150, [R1+0x368] ;  /* 0x0003680001967983 */ /* 0x000ea80000100a00 */
[----:B---3--:R-:W3:Y:S04]  /*2e980*/  LDL.64 R214, [R1+0x1138] ;  /* 0x0011380001d67983 */ /* 0x008ee80000100a00 */
[----:B----4-:R-:W3:Y:S04]  /*2e990*/  LDL.64 R216, [R1+0x10e0] ;  /* 0x0010e00001d87983 */ /* 0x010ee80000100a00 */
[----:B-1----:R-:W3:Y:S04]  /*2e9a0*/  LDL.64 R218, [R1+0x1060] ;  /* 0x0010600001da7983 */ /* 0x002ee80000100a00 */
[----:B------:R-:W3:Y:S04]  /*2e9b0*/  LDL.64 R194, [R1+0x15e0] ;  /* 0x0015e00001c27983 */ /* 0x000ee80000100a00 */
[----:B------:R-:W3:Y:S04]  /*2e9c0*/  LDL.64 R196, [R1+0xfa0] ;  /* 0x000fa00001c47983 */ /* 0x000ee80000100a00 */
[----:B--2---:R1:W-:Y:S04]  /*2e9d0*/  LDGSTS.E [R207+0x36600], [R246.64], P3 ;  /* 0x36600000f6cf7fae */ /* 0x0043e80009921848 */
[----:B------:R2:W-:Y:S04]  /*2e9e0*/  LDGSTS.E [R207+0x36700], [R236.64], P2 ;  /* 0x36700000eccf7fae */ /* 0x0005e80009121848 */
[----:B------:R1:W-:Y:S04]  /*2e9f0*/  LDGSTS.E [R207+0x37600], [R154.64], P3 ;  /* 0x376000009acf7fae */ /* 0x0003e80009921848 */
[----:B------:R1:W-:Y:S04]  /*2ea00*/  LDGSTS.E [R207+0x37700], [R152.64], P2 ;  /* 0x3770000098cf7fae */ /* 0x0003e80009121848 */
[----:B------:R1:W-:Y:S04]  /*2ea10*/  LDGSTS.E [R207+0x38600], [R142.64], P3 ;  /* 0x386000008ecf7fae */ /* 0x0003e80009921848 */
[----:B-1----:R-:W4:Y:S04]  /*2ea20*/  LDL.64 R154, [R1+0x10a0] ;  /* 0x0010a000019a7983 */ /* 0x002f280000100a00 */
[----:B------:R-:W4:Y:S04]  /*2ea30*/  LDL.64 R152, [R1+0x1178] ;  /* 0x0011780001987983 */ /* 0x000f280000100a00 */
[----:B------:R-:W4:Y:S04]  /*2ea40*/  LDL.64 R142, [R1+0x1460] ;  /* 0x00146000018e7983 */ /* 0x000f280000100a00 */
[----:B------:R-:W4:Y:S04]  /*2ea50*/  LDL.64 R246, [R1+0x14e0] ;  /* 0x0014e00001f67983 */ /* 0x000f280000100a00 */
[----:B------:R1:W-:Y:S04]  /*2ea60*/  LDGSTS.E [R207+0x38700], [R244.64], P2 ;  /* 0x38700000f4cf7fae */ /* 0x0003e80009121848 */
[----:B--2---:R-:W2:Y:S04]  /*2ea70*/  LDL.64 R236, [R1+0x1020] ;  /* 0x0010200001ec7983 */ /* 0x004ea80000100a00 */
[----:B------:R1:W-:Y:S04]  /*2ea80*/  LDGSTS.E [R207+0x39600], [R238.64], P3 ;  /* 0x39600000eecf7fae */ /* 0x0003e80009921848 */
[----:B-1----:R-:W2:Y:S04]  /*2ea90*/  LDL.64 R244, [R1+0xfe0] ;  /* 0x000fe00001f47983 */ /* 0x002ea80000100a00 */
[----:B------:R1:W-:Y:S04]  /*2eaa0*/  LDGSTS.E [R207+0x39700], [R144.64], P2 ;  /* 0x3970000090cf7fae */ /* 0x0003e80009121848 */
[----:B------:R-:W2:Y:S04]  /*2eab0*/  LDL.64 R238, [R1+0x1560] ;  /* 0x0015600001ee7983 */ /* 0x000ea80000100a00 */
[----:B------:R3:W-:Y:S04]  /*2eac0*/  LDGSTS.E [R207+0x3a600], [R204.64], P3 ;  /* 0x3a600000cccf7fae */ /* 0x0007e80009921848 */
[----:B-1----:R-:W1:Y:S04]  /*2ead0*/  S2R R145, SR_TID.X ;  /* 0x0000000000917919 */ /* 0x002e680000002100 */
[----:B------:R1:W-:Y:S04]  /*2eae0*/  LDGSTS.E [R207+0x3a700], [R202.64], P2 ;  /* 0x3a700000cacf7fae */ /* 0x0003e80009121848 */
[----:B------:R1:W-:Y:S04]  /*2eaf0*/  LDGSTS.E [R207+0x3b600], [R200.64], P3 ;  /* 0x3b600000c8cf7fae */ /* 0x0003e80009921848 */
[----:B------:R1:W-:Y:S04]  /*2eb00*/  LDGSTS.E [R207+0x3b700], [R198.64], P2 ;  /* 0x3b700000c6cf7fae */ /* 0x0003e80009121848 */
[----:B------:R3:W-:Y:S04]  /*2eb10*/  LDGSTS.E [R207+0x3c600], [R148.64], P3 ;  /* 0x3c60000094cf7fae */ /* 0x0007e80009921848 */
[----:B------:R3:W-:Y:S01]  /*2eb20*/  LDGSTS.E [R207+0x3c700], [R146.64], P2 ;  /* 0x3c70000092cf7fae */ /* 0x0007e20009121848 */
[----:B-1----:R-:W-:-:S03]  /*2eb30*/  LOP3.LUT R145, R145, 0x3f, RZ, 0xc0, !PT ;  /* 0x0000003f91917812 */ /* 0x002fc600078ec0ff */
[----:B------:R1:W-:Y:S01]  /*2eb40*/  LDGSTS.E [R207+0x3d600], [R140.64], P3 ;  /* 0x3d6000008ccf7fae */ /* 0x0003e20009921848 */
[----:B------:R-:W-:-:S03]  /*2eb50*/  SHF.L.U32 R145, R145, 0x2, RZ ;  /* 0x0000000291917819 */ /* 0x000fc600000006ff */
[----:B------:R1:W-:Y:S01]  /*2eb60*/  LDGSTS.E [R207+0x3d700], [R138.64], P2 ;  /* 0x3d7000008acf7fae */ /* 0x0003e20009121848 */
[----:B------:R-:W-:-:S03]  /*2eb70*/  LOP3.LUT R144, R145, 0x40, RZ, 0x3c, !PT ;  /* 0x0000004091907812 */ /* 0x000fc600078e3cff */
[----:B------:R1:W-:Y:S04]  /*2eb80*/  LDGSTS.E [R207+0x3e600], [R126.64], P3 ;  /* 0x3e6000007ecf7fae */ /* 0x0003e80009921848 */
[----:B------:R3:W-:Y:S04]  /*2eb90*/  LDGSTS.E [R207+0x3e700], [R124.64], P2 ;  /* 0x3e7000007ccf7fae */ /* 0x0007e80009121848 */
[----:B------:R3:W-:Y:S04]  /*2eba0*/  LDGSTS.E [R207+0x3f600], [R48.64], P3 ;  /* 0x3f60000030cf7fae */ /* 0x0007e80009921848 */
[----:B-1----:R-:W2:Y:S04]  /*2ebb0*/  LDL.64 R126, [R1+0xf60] ;  /* 0x000f6000017e7983 */ /* 0x002ea80000100a00 */
[----:B---3--:R-:W2:Y:S04]  /*2ebc0*/  LDL.64 R124, [R1+0x1660] ;  /* 0x00166000017c7983 */ /* 0x008ea80000100a00 */
[----:B------:R1:W-:Y:S04]  /*2ebd0*/  LDGSTS.E [R207+0x3f700], [R46.64], P2 ;  /* 0x3f7000002ecf7fae */ /* 0x0003e80009121848 */
[----:B------:R-:W2:Y:S04]  /*2ebe0*/  LDL.64 R138, [R1+0x16e0] ;  /* 0x0016e000018a7983 */ /* 0x000ea80000100a00 */
        /* <DEDUP_REMOVED lines=22> */
[----:B----4-:R1:W-:Y:S04]  /*2ed50*/  LDGSTS.E [R144+0x23800], [R152.64], P3 ;  /* 0x2380000098907fae */ /* 0x0103e80009921848 */
[----:B------:R4:W-:Y:S04]  /*2ed60*/  LDGSTS.E [R144+0x23900], [R154.64], P2 ;  /* 0x239000009a907fae */ /* 0x0009e80009121848 */
[----:B------:R1:W-:Y:S04]  /*2ed70*/  LDGSTS.E [R144+0x24800], [R142.64], P3 ;  /* 0x248000008e907fae */ /* 0x0003e80009921848 */
[----:B------:R1:W-:Y:S04]  /*2ed80*/  LDGSTS.E [R144+0x24900], [R218.64], P2 ;  /* 0x24900000da907fae */ /* 0x0003e80009121848 */
[----:B------:R2:W-:Y:S04]  /*2ed90*/  LDGSTS.E [R144+0x25800], [R246.64], P3 ;  /* 0x25800000f6907fae */ /* 0x0005e80009921848 */
[----:B--2---:R2:W-:Y:S04]  /*2eda0*/  LDGSTS.E [R144+0x25900], [R236.64], P2 ;  /* 0x25900000ec907fae */ /* 0x0045e80009121848 */
[----:B-1----:R-:W3:Y:S04]  /*2edb0*/  LDL.64 R142, [R1+0xda0] ;  /* 0x000da000018e7983 */ /* 0x002ee80000100a00 */
[----:B------:R-:W3:Y:S04]  /*2edc0*/  LDL.64 R218, [R1+0x2988] ;  /* 0x0029880001da7983 */ /* 0x000ee80000100a00 */
[----:B------:R1:W-:Y:S04]  /*2edd0*/  LDGSTS.E [R144+0x26800], [R238.64], P3 ;  /* 0x26800000ee907fae */ /* 0x0003e80009921848 */
[----:B------:R1:W-:Y:S04]  /*2ede0*/  LDGSTS.E [R144+0x26900], [R244.64], P2 ;  /* 0x26900000f4907fae */ /* 0x0003e80009121848 */
[----:B------:R2:W-:Y:S04]  /*2edf0*/  LDGSTS.E [R144+0x27800], [R194.64], P3 ;  /* 0x27800000c2907fae */ /* 0x0005e80009921848 */
[----:B------:R-:W3:Y:S04]  /*2ee00*/  LDL.64 R152, [R1+0x2808] ;  /* 0x0028080001987983 */ /* 0x000ee80000100a00 */
[----:B-1----:R-:W3:Y:S04]  /*2ee10*/  LDL.64 R244, [R1+0x2980] ;  /* 0x0029800001f47983 */ /* 0x002ee80000100a00 */
[----:B----4-:R-:W4:Y:S04]  /*2ee20*/  LDL.64 R154, [R1+0x2800] ;  /* 0x00280000019a7983 */ /* 0x010f280000100a00 */
[----:B------:R-:W4:Y:S04]  /*2ee30*/  LDL.64 R246, [R1+0x2788] ;  /* 0x0027880001f67983 */ /* 0x000f280000100a00 */
[----:B--2---:R-:W2:Y:S04]  /*2ee40*/  LDL.64 R236, [R1+0x2780] ;  /* 0x0027800001ec7983 */ /* 0x004ea80000100a00 */
[----:B------:R-:W2:Y:S04]  /*2ee50*/  LDL.64 R238, [R1+0x2708] ;  /* 0x0027080001ee7983 */ /* 0x000ea80000100a00 */
[----:B------:R1:W-:Y:S04]  /*2ee60*/  LDGSTS.E [R144+0x27900], [R196.64], P2 ;  /* 0x27900000c4907fae */ /* 0x0003e80009121848 */
[----:B------:R-:W2:Y:S04]  /*2ee70*/  LDL.LU.64 R194, [R1+0x31b0] ;  /* 0x0031b00001c27983 */ /* 0x000ea80000300a00 */
[----:B-1----:R-:W2:Y:S04]  /*2ee80*/  LDL.LU.64 R196, [R1+0x31a8] ;  /* 0x0031a80001c47983 */ /* 0x002ea80000300a00 */
[----:B------:R1:W-:Y:S04]  /*2ee90*/  LDGSTS.E [R144+0x28800], [R124.64], P3 ;  /* 0x288000007c907fae */ /* 0x0003e80009921848 */
[----:B------:R1:W-:Y:S04]  /*2eea0*/  LDGSTS.E [R144+0x28900], [R126.64], P2 ;  /* 0x289000007e907fae */ /* 0x0003e80009121848 */
[----:B------:R1:W-:Y:S04]  /*2eeb0*/  LDGSTS.E [R144+0x29800], [R138.64], P3 ;  /* 0x298000008a907fae */ /* 0x0003e80009921848 */
[----:B-1----:R-:W2:Y:S04]  /*2eec0*/  LDL.LU.64 R124, [R1+0x31a0] ;  /* 0x0031a000017c7983 */ /* 0x002ea80000300a00 */
        /* <DEDUP_REMOVED lines=18> */
[----:B------:R-:W2:Y:S04]  /*2eff0*/  LDL.64 R202, [R1+0x2608] ;  /* 0x0026080001ca7983 */ /* 0x000ea80000100a00 */
[----:B------:R1:W-:Y:S04]  /*2f000*/  LDGSTS.E [R144+0x2e800], [R208.64], P3 ;  /* 0x2e800000d0907fae */ /* 0x0003e80009921848 */
[----:B-1----:R-:W2:Y:S04]  /*2f010*/  LDL.64 R204, [R1+0x2600] ;  /* 0x0026000001cc7983 */ /* 0x002ea80000100a00 */
[----:B------:R1:W-:Y:S04]  /*2f020*/  LDGSTS.E [R144+0x2e900], [R210.64], P2 ;  /* 0x2e900000d2907fae */ /* 0x0003e80009121848 */
[----:B------:R-:W2:Y:S04]  /*2f030*/  LDL.LU.64 R208, [R1+0x3150] ;  /* 0x0031500001d07983 */ /* 0x000ea80000300a00 */
[----:B------:R1:W-:Y:S04]  /*2f040*/  LDGSTS.E [R144+0x2f800], [R212.64], P3 ;  /* 0x2f800000d4907fae */ /* 0x0003e80009921848 */
[----:B-1----:R-:W2:Y:S04]  /*2f050*/  LDL.LU.64 R210, [R1+0x3148] ;  /* 0x0031480001d27983 */ /* 0x002ea80000300a00 */
[----:B------:R-:W2:Y:S04]  /*2f060*/  LDL.LU.64 R212, [R1+0x3140] ;  /* 0x0031400001d47983 */ /* 0x000ea80000300a00 */
[----:B---3--:R1:W-:Y:S04]  /*2f070*/  LDGSTS.E [R144+0x2f900], [R142.64], P2 ;  /* 0x2f9000008e907fae */ /* 0x0083e80009121848 */
[----:B------:R3:W-:Y:S04]  /*2f080*/  LDGSTS.E [R144+0x30800], [R218.64], P3 ;  /* 0x30800000da907fae */ /* 0x0007e80009921848 */
[----:B-1----:R-:W2:Y:S04]  /*2f090*/  LDL.LU.64 R142, [R1+0x3138] ;  /* 0x00313800018e7983 */ /* 0x002ea80000300a00 */
[----:B---3--:R-:W3:Y:S04]  /*2f0a0*/  LDL.LU.64 R218, [R1+0x3130] ;  /* 0x0031300001da7983 */ /* 0x008ee80000300a00 */
[----:B------:R1:W-:Y:S04]  /*2f0b0*/  LDGSTS.E [R144+0x30900], [R244.64], P2 ;  /* 0x30900000f4907fae */ /* 0x0003e80009121848 */
[----:B------:R2:W-:Y:S04]  /*2f0c0*/  LDGSTS.E [R144+0x31800], [R200.64], P3 ;  /* 0x31800000c8907fae */ /* 0x0005e80009921848 */
[----:B------:R2:W-:Y:S04]  /*2f0d0*/  LDGSTS.E [R144+0x31900], [R150.64], P2 ;  /* 0x3190000096907fae */ /* 0x0005e80009121848 */
[----:B-1----:R-:W3:Y:S04]  /*2f0e0*/  LDL.LU.64 R244, [R1+0x3128] ;  /* 0x0031280001f47983 */ /* 0x002ee80000300a00 */
[----:B------:R1:W-:Y:S04]  /*2f0f0*/  LDGSTS.E [R144+0x32800], [R214.64], P3 ;  /* 0x32800000d6907fae */ /* 0x0003e80009921848 */
[----:B------:R1:W-:Y:S04]  /*2f100*/  LDGSTS.E [R144+0x32900], [R216.64], P2 ;  /* 0x32900000d8907fae */ /* 0x0003e80009121848 */
[----:B------:R1:W-:Y:S04]  /*2f110*/  LDGSTS.E [R144+0x33800], [R152.64], P3 ;  /* 0x3380000098907fae */ /* 0x0003e80009921848 */
[----:B----4-:R4:W-:Y:S04]  /*2f120*/  LDGSTS.E [R144+0x33900], [R154.64], P2 ;  /* 0x339000009a907fae */ /* 0x0109e80009121848 */
[----:B------:R1:W-:Y:S04]  /*2f130*/  LDGSTS.E [R144+0x34800], [R246.64], P3 ;  /* 0x34800000f6907fae */ /* 0x0003e80009921848 */
[----:B--2---:R2:W-:Y:S04]  /*2f140*/  LDGSTS.E [R144+0x34900], [R236.64], P2 ;  /* 0x34900000ec907fae */ /* 0x0045e80009121848 */
[----:B------:R2:W-:Y:S04]  /*2f150*/  LDGSTS.E [R144+0x35800], [R238.64], P3 ;  /* 0x35800000ee907fae */ /* 0x0005e80009921848 */
[----:B------:R-:W3:Y:S04]  /*2f160*/  LDL.64 R150, [R1+0x248] ;  /* 0x0002480001967983 */ /* 0x000ee80000100a00 */
[----:B-1----:R-:W3:Y:S04]  /*2f170*/  LDL.64 R214, [R1+0x250] ;  /* 0x0002500001d67983 */ /* 0x002ee80000100a00 */
[----:B------:R-:W3:Y:S04]  /*2f180*/  LDL.64 R216, [R1+0x378] ;  /* 0x0003780001d87983 */ /* 0x000ee80000100a00 */
[----:B------:R-:W3:Y:S04]  /*2f190*/  LDL.64 R152, [R1+0x1140] ;  /* 0x0011400001987983 */ /* 0x000ee80000100a00 */
[----:B----4-:R-:W4:Y:S04]  /*2f1a0*/  LDL.64 R154, [R1+0x10d8] ;  /* 0x0010d800019a7983 */ /* 0x010f280000100a00 */
[----:B------:R-:W4:Y:S04]  /*2f1b0*/  LDL.64 R246, [R1+0x1098] ;  /* 0x0010980001f67983 */ /* 0x000f280000100a00 */
[----:B--2---:R-:W2:Y:S04]  /*2f1c0*/  LDL.64 R236, [R1+0x1470] ;  /* 0x0014700001ec7983 */ /* 0x004ea80000100a00 */
[----:B------:R-:W2:Y:S01]  /*2f1d0*/  LDL.64 R238, [R1+0x1058] ;  /* 0x0010580001ee7983 */ /* 0x000ea20000100a00 */
[----:B------:R-:W-:-:S03]  /*2f1e0*/  LOP3.LUT R145, R145, 0x50, RZ, 0x3c, !PT ;  /* 0x0000005091917812 */ /* 0x000fc600078e3cff */
[----:B------:R-:W2:Y:S04]  /*2f1f0*/  LDL.64 R200, [R1+0x1570] ;  /* 0x0015700001c87983 */ /* 0x000ea80000100a00 */
[----:B---3--:R1:W-:Y:S04]  /*2f200*/  LDGSTS.E [R144+0x35900], [R244.64], P2 ;  /* 0x35900000f4907fae */ /* 0x0083e80009121848 */
[----:B------:R3:W-:Y:S04]  /*2f210*/  LDGSTS.E [R144+0x36800], [R218.64], P3 ;  /* 0x36800000da907fae */ /* 0x0007e80009921848 */
[----:B------:R3:W-:Y:S04]  /*2f220*/  LDGSTS.E [R144+0x36900], [R142.64], P2 ;  /* 0x369000008e907fae */ /* 0x0007e80009121848 */
[----:B-1----:R-:W2:Y:S04]  /*2f230*/  LDL.64 R244, [R1+0x370] ;  /* 0x0003700001f47983 */ /* 0x002ea80000100a00 */
[----:B---3--:R-:W3:Y:S04]  /*2f240*/  LDL.64 R218, [R1+0x13f0] ;  /* 0x0013f00001da7983 */ /* 0x008ee80000100a00 */
[----:B------:R-:W3:Y:S04]  /*2f250*/  LDL.64 R142, [R1+0x14f0] ;  /* 0x0014f000018e7983 */ /* 0x000ee80000100a00 */
        /* <DEDUP_REMOVED lines=36> */
[----:B----4-:R-:W4:Y:S04]  /*2f4a0*/  LDL.64 R150, [R1+0xdd8] ;  /* 0x000dd80001967983 */ /* 0x010f280000100a00 */
[----:B------:R-:W4:Y:S04]  /*2f4b0*/  LDL.64 R210, [R1+0x28f0] ;  /* 0x0028f00001d27983 */ /* 0x000f280000100a00 */
[----:B------:R-:W4:Y:S04]  /*2f4c0*/  LDL.64 R212, [R1+0x2878] ;  /* 0x0028780001d47983 */ /* 0x000f280000100a00 */
[----:B------:R-:W4:Y:S04]  /*2f4d0*/  LDL.64 R214, [R1+0x2870] ;  /* 0x0028700001d67983 */ /* 0x000f280000100a00 */
[----:B--2---:R1:W-:Y:S04]  /*2f4e0*/  LDGSTS.E [R145+0x21a00], [R244.64], P3 ;  /* 0x21a00000f4917fae */ /* 0x0043e80009921848 */
[----:B------:R2:W-:Y:S04]  /*2f4f0*/  LDGSTS.E [R145+0x21b00], [R216.64], P2 ;  /* 0x21b00000d8917fae */ /* 0x0005e80009121848 */
[----:B------:R2:W-:Y:S04]  /*2f500*/  LDGSTS.E [R145+0x22a00], [R152.64], P3 ;  /* 0x22a0000098917fae */ /* 0x0005e80009921848 */
[----:B-1----:R-:W4:Y:S04]  /*2f510*/  LDL.64 R244, [R1+0x1018] ;  /* 0x0010180001f47983 */ /* 0x002f280000100a00 */
[----:B------:R1:W-:Y:S04]  /*2f520*/  LDGSTS.E [R145+0x22b00], [R154.64], P2 ;  /* 0x22b000009a917fae */ /* 0x0003e80009121848 */
[----:B---3--:R3:W-:Y:S04]  /*2f530*/  LDGSTS.E [R145+0x23a00], [R218.64], P3 ;  /* 0x23a00000da917fae */ /* 0x0087e80009921848 */
[----:B------:R1:W-:Y:S04]  /*2f540*/  LDGSTS.E [R145+0x23b00], [R246.64], P2 ;  /* 0x23b00000f6917fae */ /* 0x0003e80009121848 */
[----:B------:R1:W-:Y:S04]  /*2f550*/  LDGSTS.E [R145+0x24a00], [R236.64], P3 ;  /* 0x24a00000ec917fae */ /* 0x0003e80009921848 */
[----:B--2---:R-:W2:Y:S04]  /*2f560*/  LDL.64 R152, [R1+0x19f0] ;  /* 0x0019f00001987983 */ /* 0x004ea80000100a00 */
[----:B------:R1:W-:Y:S04]  /*2f570*/  LDGSTS.E [R145+0x24b00], [R238.64], P2 ;  /* 0x24b00000ee917fae */ /* 0x0003e80009121848 */
[----:B-1----:R-:W2:Y:S04]  /*2f580*/  LDL.64 R154, [R1+0xd98] ;  /* 0x000d9800019a7983 */ /* 0x002ea80000100a00 */
[----:B------:R1:W-:Y:S04]  /*2f590*/  LDGSTS.E [R145+0x25a00], [R142.64], P3 ;  /* 0x25a000008e917fae */ /* 0x0003e80009921848 */
[----:B------:R-:W2:Y:S04]  /*2f5a0*/  LDL.64 R236, [R1+0x2978] ;  /* 0x0029780001ec7983 */ /* 0x000ea80000100a00 */
[----:B------:R-:W2:Y:S04]  /*2f5b0*/  LDL.64 R238, [R1+0x28f8] ;  /* 0x0028f80001ee7983 */ /* 0x000ea80000100a00 */
[----:B-1----:R-:W2:Y:S04]  /*2f5c0*/  LDL.64 R142, [R1+0x2970] ;  /* 0x00297000018e7983 */ /* 0x002ea80000100a00 */
[----:B------:R-:W2:Y:S04]  /*2f5d0*/  LDL.64 R216, [R1+0x27f8] ;  /* 0x0027f80001d87983 */ /* 0x000ea80000100a00 */
[----:B---3--:R-:W2:Y:S04]  /*2f5e0*/  LDL.64 R218, [R1+0x27f0] ;  /* 0x0027f00001da7983 */ /* 0x008ea80000100a00 */
[----:B------:R-:W2:Y:S04]  /*2f5f0*/  LDL.64 R246, [R1+0x2778] ;  /* 0x0027780001f67983 */ /* 0x000ea80000100a00 */
[----:B----4-:R1:W-:Y:S04]  /*2f600*/  LDGSTS.E [R145+0x25b00], [R244.64], P2 ;  /* 0x25b00000f4917fae */ /* 0x0103e80009121848 */
[----:B------:R4:W-:Y:S04]  /*2f610*/  LDGSTS.E [R145+0x26a00], [R200.64], P3 ;  /* 0x26a00000c8917fae */ /* 0x0009e80009921848 */
[----:B------:R4:W-:Y:S04]  /*2f620*/  LDGSTS.E [R145+0x26b00], [R132.64], P2 ;  /* 0x26b0000084917fae */ /* 0x0009e80009121848 */
[----:B-1----:R-:W3:Y:S04]  /*2f630*/  LDL.64 R244, [R1+0x2770] ;  /* 0x0027700001f47983 */ /* 0x002ee80000100a00 */
[----:B----4-:R-:W4:Y:S04]  /*2f640*/  LDL.LU.64 R200, [R1+0x3120] ;  /* 0x0031200001c87983 */ /* 0x010f280000300a00 */
        /* <DEDUP_REMOVED lines=41> */
[----:B------:R-:W2:Y:S04]  /*2f8e0*/  LDL.64 R142, [R1+0x288] ;  /* 0x00028800018e7983 */ /* 0x000ea80000100a00 */
[----:B------:R-:W2:Y:S04]  /*2f8f0*/  LDL.LU.64 R238, [R1+0x3078] ;  /* 0x0030780001ee7983 */ /* 0x000ea80000300a00 */
[----:B------:R1:W-:Y:S04]  /*2f900*/  LDGSTS.E [R145+0x31b00], [R210.64], P2 ;  /* 0x31b00000d2917fae */ /* 0x0003e80009121848 */
[----:B------:R1:W-:Y:S04]  /*2f910*/  LDGSTS.E [R145+0x32a00], [R212.64], P3 ;  /* 0x32a00000d4917fae */ /* 0x0003e80009921848 */
        /* <DEDUP_REMOVED lines=10> */
[----:B---3--:R1:W-:Y:S04]  /*2f9c0*/  LDGSTS.E [R145+0x34b00], [R244.64], P2 ;  /* 0x34b00000f4917fae */ /* 0x0083e80009121848 */
[----:B-1----:R-:W2:Y:S04]  /*2f9d0*/  LDL.64 R244, [R1+0x1600] ;  /* 0x0016000001f47983 */ /* 0x002ea80000100a00 */
        /* <DEDUP_REMOVED lines=23> */
[----:B--2---:R-:W2:Y:S04]  /*2fb50*/  LDL.64 R66, [R1+0x1148] ;  /* 0x0011480001427983 */ /* 0x004ea80000100a00 */
[----:B----4-:R-:W4:Y:S04]  /*2fb60*/  LDL.64 R64, [R1+0x290] ;  /* 0x0002900001407983 */ /* 0x010f280000100a00 */
        /* <DEDUP_REMOVED lines=22> */
[----:B----4-:R1:W-:Y:S04]  /*2fcd0*/  LDGSTS.E [R4+0x20d00], [R64.64], P2 ;  /* 0x20d0000040047fae */ /* 0x0103e80009121848 */
[----:B------:R4:W-:Y:S04]  /*2fce0*/  LDGSTS.E [R4+0x21c00], [R210.64], P3 ;  /* 0x21c00000d2047fae */ /* 0x0009e80009921848 */
[----:B------:R2:W-:Y:S04]  /*2fcf0*/  LDGSTS.E [R4+0x21d00], [R212.64], P2 ;  /* 0x21d00000d4047fae */ /* 0x0005e80009121848 */
[----:B-1----:R-:W3:Y:S04]  /*2fd00*/  LDL.LU.64 R64, [R1+0x3070] ;  /* 0x0030700001407983 */ /* 0x002ee80000300a00 */
[----:B----4-:R-:W2:Y:S04]  /*2fd10*/  LDL.LU.64 R210, [R1+0x3068] ;  /* 0x0030680001d27983 */ /* 0x010ea80000300a00 */
[----:B--2---:R-:W2:Y:S04]  /*2fd20*/  LDL.LU.64 R212, [R1+0x3060] ;  /* 0x0030600001d47983 */ /* 0x004ea80000300a00 */
        /* <DEDUP_REMOVED lines=55> */
[----:B-1----:R-:W2:Y:S04]  /*300a0*/  LDL.LU.64 R142, [R1+0x2f80] ;  /* 0x002f8000018e7983 */ /* 0x002ea80000300a00 */
[----:B--2---:R1:W-:Y:S04]  /*300b0*/  LDGSTS.E [R4+0x30c00], [R142.64], P3 ;  /* 0x30c000008e047fae */ /* 0x0043e80009921848 */
[----:B------:R2:W-:Y:S04]  /*300c0*/  LDGSTS.E [R4+0x30d00], [R144.64], P2 ;  /* 0x30d0000090047fae */ /* 0x0005e80009121848 */
[----:B------:R3:W-:Y:S04]  /*300d0*/  LDGSTS.E [R4+0x31c00], [R146.64], P3 ;  /* 0x31c0000092047fae */ /* 0x0007e80009921848 */
[----:B-1----:R-:W4:Y:S04]  /*300e0*/  LDL.LU.64 R142, [R1+0x2f78] ;  /* 0x002f7800018e7983 */ /* 0x002f280000300a00 */
[----:B--2---:R-:W2:Y:S04]  /*300f0*/  LDL.LU.64 R144, [R1+0x2f70] ;  /* 0x002f700001907983 */ /* 0x004ea80000300a00 */
[----:B---3--:R-:W3:Y:S04]  /*30100*/  LDL.LU.64 R146, [R1+0x2f68] ;  /* 0x002f680001927983 */ /* 0x008ee80000300a00 */
        /* <DEDUP_REMOVED lines=57> */
[----:B------:R-:W2:Y:S01]  /*304a0*/  LDL.LU.64 R178, [R1+0x2e80] ;  /* 0x002e800001b27983 */ /* 0x000ea20000300a00 */
[----:B------:R-:W-:-:S05]  /*304b0*/  LOP3.LUT R5, R5, 0x70, RZ, 0x3c, !PT ;  /* 0x0000007005057812 */ /* 0x000fca00078e3cff */
[----:B--2---:R1:W-:Y:S04]  /*304c0*/  LDGSTS.E [R5+0x20e00], [R178.64], P3 ;  /* 0x20e00000b2057fae */ /* 0x0043e80009921848 */
[----:B------:R2:W-:Y:S04]  /*304d0*/  LDGSTS.E [R5+0x20f00], [R180.64], P2 ;  /* 0x20f00000b4057fae */ /* 0x0005e80009121848 */
[----:B------:R3:W-:Y:S04]  /*304e0*/  LDGSTS.E [R5+0x21e00], [R182.64], P3 ;  /* 0x21e00000b6057fae */ /* 0x0007e80009921848 */
[----:B-1----:R1:W5:Y:S04]  /*304f0*/  LDL.LU.64 R178, [R1+0x2e78] ;  /* 0x002e780001b27983 */ /* 0x0023680000300a00 */
[----:B--2---:R1:W5:Y:S04]  /*30500*/  LDL.LU.64 R180, [R1+0x2e70] ;  /* 0x002e700001b47983 */ /* 0x0043680000300a00 */
[----:B---3--:R1:W5:Y:S04]  /*30510*/  LDL.LU.64 R182, [R1+0x2e68] ;  /* 0x002e680001b67983 */ /* 0x0083680000300a00 */
[----:B------:R2:W-:Y:S04]  /*30520*/  LDGSTS.E [R5+0x21f00], [R184.64], P2 ;  /* 0x21f00000b8057fae */ /* 0x0005e80009121848 */
[----:B------:R3:W-:Y:S04]  /*30530*/  LDGSTS.E [R5+0x22e00], [R186.64], P3 ;  /* 0x22e00000ba057fae */ /* 0x0007e80009921848 */
[----:B------:R1:W-:Y:S04]  /*30540*/  LDGSTS.E [R5+0x22f00], [R188.64], P2 ;  /* 0x22f00000bc057fae */ /* 0x0003e80009121848 */
[----:B--2---:R2:W5:Y:S04]  /*30550*/  LDL.LU.64 R184, [R1+0x2e60] ;  /* 0x002e600001b87983 */ /* 0x0045680000300a00 */
[----:B---3--:R2:W5:Y:S04]  /*30560*/  LDL.LU.64 R186, [R1+0x2e58] ;  /* 0x002e580001ba7983 */ /* 0x0085680000300a00 */
[----:B-1----:R2:W5:Y:S04]  /*30570*/  LDL.LU.64 R188, [R1+0x2e50] ;  /* 0x002e500001bc7983 */ /* 0x0025680000300a00 */
[----:B------:R1:W-:Y:S04]  /*30580*/  LDGSTS.E [R5+0x23e00], [R190.64], P3 ;  /* 0x23e00000be057fae */ /* 0x0003e80009921848 */
[----:B------:R3:W-:Y:S04]  /*30590*/  LDGSTS.E [R5+0x23f00], [R192.64], P2 ;  /* 0x23f00000c0057fae */ /* 0x0007e80009121848 */
[----:B------:R2:W-:Y:S04]  /*305a0*/  LDGSTS.E [R5+0x24e00], [R194.64], P3 ;  /* 0x24e00000c2057fae */ /* 0x0005e80009921848 */
[----:B-1----:R1:W5:Y:S04]  /*305b0*/  LDL.LU.64 R190, [R1+0x2e48] ;  /* 0x002e480001be7983 */ /* 0x0023680000300a00 */
[----:B---3--:R1:W5:Y:S04]  /*305c0*/  LDL.LU.64 R192, [R1+0x2e40] ;  /* 0x002e400001c07983 */ /* 0x0083680000300a00 */
[----:B--2---:R1:W5:Y:S04]  /*305d0*/  LDL.LU.64 R194, [R1+0x2e38] ;  /* 0x002e380001c27983 */ /* 0x0043680000300a00 */
        /* <DEDUP_REMOVED lines=67> */
[----:B------:R-:W0:Y:S01]  /*30a10*/  LDGDEPBAR ;  /* 0x00000000000079af */ /* 0x000e220000000000 */
[----:B------:R-:W-:Y:S01]  /*30a20*/  CS2R R16, SRZ ;  /* 0x0000000000107805 */ /* 0x000fe2000001ff00 */
        /* <DEDUP_REMOVED lines=46> */
[----:B------:R-:W-:-:S02]  /*30d10*/  CS2R R242, SRZ ;  /* 0x0000000000f27805 */ /* 0x000fc4000001ff00 */
[----:B-1----:R1:W-:Y:S01]  /*30d20*/  STL [R1+0x634], RZ ;  /* 0x000634ff01007387 */ /* 0x0023e20000100800 */
[----:B------:R-:W-:Y:S01]  /*30d30*/  CS2R R236, SRZ ;  /* 0x0000000000ec7805 */ /* 0x000fe2000001ff00 */
[----:B------:R-:W-:Y:S01]  /*30d40*/  CS2R R238, SRZ ;  /* 0x0000000000ee7805 */ /* 0x000fe2000001ff00 */
[----:B------:R-:W-:Y:S01]  /*30d50*/  CS2R R244, SRZ ;  /* 0x0000000000f47805 */ /* 0x000fe2000001ff00 */
[----:B------:R1:W-:Y:S01]  /*30d60*/  STL [R1+0x638], RZ ;  /* 0x000638ff01007387 */ /* 0x0003e20000100800 */
        /* <DEDUP_REMOVED lines=53> */
[----:B------:R-:W-:-:S02]  /*310c0*/  CS2R R34, SRZ ;  /* 0x0000000000227805 */ /* 0x000fc4000001ff00 */
        /* <DEDUP_REMOVED lines=35> */
[----:B------:R1:W-:Y:S01]  /*31300*/  STL [R1+0x1ac], RZ ;  /* 0x0001acff01007387 */ /* 0x0003e20000100800 */
[----:B------:R-:W-:Y:S05]  /*31310*/  @!P5 BRA `(.L_x_0) ;  /* 0x0005f7500000d947 */ /* 0x000fea0003800000 */
[----:B------:R-:W2:Y:S04]  /*31320*/  LDL.LU.64 R46, [R1+0xc00] ;  /* 0x000c0000012e7983 */ /* 0x000ea80000300a00 */
[----:B------:R-:W3:Y:S04]  /*31330*/  LDL.LU.64 R48, [R1+0xbf8] ;  /* 0x000bf80001307983 */ /* 0x000ee80000300a00 */
[----:B------:R-:W4:Y:S04]  /*31340*/  LDL.LU.64 R38, [R1+0xaa0] ;  /* 0x000aa00001267983 */ /* 0x000f280000300a00 */
[----:B------:R-:W3:Y:S04]  /*31350*/  LDL.LU.64 R32, [R1+0xa98] ;  /* 0x000a980001207983 */ /* 0x000ee80000300a00 */
[----:B------:R-:W3:Y:S04]  /*31360*/  LDL.LU.64 R50, [R1+0x5f8] ;  /* 0x0005f80001327983 */ /* 0x000ee80000300a00 */
[----:B------:R-:W3:Y:S04]  /*31370*/  LDL.LU.64 R42, [R1+0x5f0] ;  /* 0x0005f000012a7983 */ /* 0x000ee80000300a00 */
[----:B------:R-:W4:Y:S04]  /*31380*/  LDL.LU.64 R54, [R1+0x1b0] ;  /* 0x0001b00001367983 */ /* 0x000f280000300a00 */
[----:B------:R-:W4:Y:S04]  /*31390*/  LDL.LU.64 R40, [R1+0x198] ;  /* 0x0001980001287983 */ /* 0x000f280000300a00 */
[----:B------:R-:W4:Y:S04]  /*313a0*/  LDL.LU.64 R36, [R1+0xbf0] ;  /* 0x000bf00001247983 */ /* 0x000f280000300a00 */
[----:B------:R-:W4:Y:S04]  /*313b0*/  LDL.LU.64 R44, [R1+0xbe8] ;  /* 0x000be800012c7983 */ /* 0x000f280000300a00 */
[----:B------:R-:W4:Y:S04]  /*313c0*/  LDL.LU.64 R34, [R1+0xa90] ;  /* 0x000a900001227983 */ /* 0x000f280000300a00 */
[----:B--2---:R2:W-:Y:S01]  /*313d0*/  STL [R1+0x2224], R46 ;  /* 0x0022242e01007387 */ /* 0x0045e20000100800 */
[----:B------:R-:W-:-:S03]  /*313e0*/  IMAD.MOV.U32 R0, RZ, RZ, R47 ;  /* 0x000000ffff007224 */ /* 0x000fc600078e002f */
[----:B--2---:R-:W2:Y:S04]  /*313f0*/  LDL.LU.64 R46, [R1+0xa88] ;  /* 0x000a8800012e7983 */ /* 0x004ea80000300a00 */
[----:B------:R1:W-:Y:S04]  /*31400*/  STL [R1+0x221c], R0 ;  /* 0x00221c0001007387 */ /* 0x0003e80000100800 */
[----:B---3--:R3:W-:Y:S01]  /*31410*/  STL [R1+0x2220], R48 ;  /* 0x0022203001007387 */ /* 0x0087e20000100800 */
[----:B-1----:R-:W-:-:S03]  /*31420*/  IMAD.MOV.U32 R0, RZ, RZ, R49 ;  /* 0x000000ffff007224 */ /* 0x002fc600078e0031 */
[----:B---3--:R-:W3:Y:S04]  /*31430*/  LDL.LU.64 R48, [R1+0x5c8] ;  /* 0x0005c80001307983 */ /* 0x008ee80000300a00 */
[----:B------:R1:W-:Y:S04]  /*31440*/  STL [R1+0x2214], R0 ;  /* 0x0022140001007387 */ /* 0x0003e80000100800 */
[----:B----4-:R4:W-:Y:S01]  /*31450*/  STL [R1+0x2218], R38 ;  /* 0x0022182601007387 */ /* 0x0109e20000100800 */
[----:B-1----:R-:W-:-:S03]  /*31460*/  IMAD.MOV.U32 R0, RZ, RZ, R39 ;  /* 0x000000ffff007224 */ /* 0x002fc600078e0027 */
[----:B----4-:R-:W4:Y:S04]  /*31470*/  LDL.LU.64 R38, [R1+0x5c0] ;  /* 0x0005c00001267983 */ /* 0x010f280000300a00 */
[----:B------:R1:W-:Y:S04]  /*31480*/  STL [R1+0x220c], R0 ;  /* 0x00220c0001007387 */ /* 0x0003e80000100800 */
[----:B------:R1:W-:Y:S02]  /*31490*/  STL [R1+0x2210], R32 ;  /* 0x0022102001007387 */ /* 0x0003e40000100800 */
[----:B-1----:R-:W-:-:S02]  /*314a0*/  MOV R0, R33 ;  /* 0x0000002100007202 */ /* 0x002fc40000000f00 */
[----:B------:R-:W4:Y:S04]  /*314b0*/  LDL.LU.64 R32, [R1+0x180] ;  /* 0x0001800001207983 */ /* 0x000f280000300a00 */
[----:B------:R1:W-:Y:S04]  /*314c0*/  STL [R1+0x2204], R0 ;  /* 0x0022040001007387 */ /* 0x0003e80000100800 */
[----:B------:R1:W-:Y:S02]  /*314d0*/  STL [R1+0x2208], R50 ;  /* 0x0022083201007387 */ /* 0x0003e40000100800 */
[----:B-1----:R-:W-:-:S02]  /*314e0*/  IMAD.MOV.U32 R0, RZ, RZ, R51 ;  /* 0x000000ffff007224 */ /* 0x002fc400078e0033 */
        /* <DEDUP_REMOVED lines=26> */
[----:B--2---:R2:W-:Y:S01]  /*31690*/  STL [R1+0x21d0], R46 ;  /* 0x0021d02e01007387 */ /* 0x0045e20000100800 */
[----:B-1----:R-:W-:-:S03]  /*316a0*/  MOV R0, R47 ;  /* 0x0000002f00007202 */ /* 0x002fc60000000f00 */
        /* <DEDUP_REMOVED lines=43> */
[----:B-1----:R-:W-:-:S03]  /*31960*/  IMAD.MOV.U32 R0, RZ, RZ, R47 ;  /* 0x000000ffff007224 */ /* 0x002fc600078e002f */
[----:B--2---:R-:W2:Y:S04]  /*31970*/  LDL.LU.64 R46, [R1+0xbb8] ;  /* 0x000bb800012e7983 */ /* 0x004ea80000300a00 */
[----:B------:R1:W-:Y:S04]  /*31980*/  STL [R1+0x216c], R0 ;  /* 0x00216c0001007387 */ /* 0x0003e80000100800 */
[----:B---3--:R3:W-:Y:S01]  /*31990*/  STL [R1+0x2170], R48 ;  /* 0x0021703001007387 */ /* 0x0087e20000100800 */
[----:B-1----:R-:W-:-:S03]  /*319a0*/  MOV R0, R49 ;  /* 0x0000003100007202 */ /* 0x002fc60000000f00 */
        /* <DEDUP_REMOVED lines=43> */
[----:B-1----:R-:W-:-:S03]  /*31c60*/  IMAD.MOV.U32 R0, RZ, RZ, R49 ;  /* 0x000000ffff007224 */ /* 0x002fc600078e0031 */
[----:B---3--:R-:W3:Y:S04]  /*31c70*/  LDL.LU.64 R48, [R1+0x540] ;  /* 0x0005400001307983 */ /* 0x008ee80000300a00 */
[----:B------:R1:W-:Y:S04]  /*31c80*/  STL [R1+0x210c], R0 ;  /* 0x00210c0001007387 */ /* 0x0003e80000100800 */
[----:B----4-:R4:W-:Y:S01]  /*31c90*/  STL [R1+0x2110], R38 ;  /* 0x0021102601007387 */ /* 0x0109e20000100800 */
[----:B-1----:R-:W-:-:S03]  /*31ca0*/  MOV R0, R39 ;  /* 0x0000002700007202 */ /* 0x002fc60000000f00 */
        /* <DEDUP_REMOVED lines=214> */
[----:B---3--:R-:W-:Y:S04]  /*32a10*/  STL [R1+0x1f60], R48 ;  /* 0x001f603001007387 */ /* 0x008fe80000100800 */
[----:B------:R-:W3:Y:S01]  /*32a20*/  LDL.LU.64 R52, [R1+0x4c8] ;  /* 0x0004c80001347983 */ /* 0x000ee20000300a00 */
[----:B-1----:R-:W-:-:S05]  /*32a30*/  IMAD.MOV.U32 R0, RZ, RZ, R49 ;  /* 0x000000ffff007224 */ /* 0x002fca00078e0031 */
        /* <DEDUP_REMOVED lines=9> */
[----:B------:R1:W-:Y:S04]  /*32ad0*/  STL [R1+0x1f48], R50 ;  /* 0x001f483201007387 */ /* 0x0003e80000100800 */
[----:B------:R-:W4:Y:S01]  /*32ae0*/  LDL.LU.64 R48, [R1+0x68] ;  /* 0x0000680001307983 */ /* 0x000f220000300a00 */
[----:B-1----:R-:W-:-:S03]  /*32af0*/  IMAD.MOV.U32 R0, RZ, RZ, R51 ;  /* 0x000000ffff007224 */ /* 0x002fc600078e0033 */
[----:B------:R-:W-:Y:S04]  /*32b00*/  STL [R1+0x1f40], R42 ;  /* 0x001f402a01007387 */ /* 0x000fe80000100800 */
        /* <DEDUP_REMOVED lines=8> */
[----:B------:R1:W-:Y:S02]  /*32b90*/  STL [R1+0x1f2c], R0 ;  /* 0x001f2c0001007387 */ /* 0x0003e40000100800 */
[----:B-1----:R-:W-:Y:S02]  /*32ba0*/  MOV R0, R41 ;  /* 0x0000002900007202 */ /* 0x002fe40000000f00 */
[----:B------:R-:W4:Y:S04]  /*32bb0*/  LDL.LU.64 R40, [R1+0x9b8] ;  /* 0x0009b80001287983 */ /* 0x000f280000300a00 */
[----:B------:R1:W-:Y:S04]  /*32bc0*/  STL [R1+0x1f24], R0 ;  /* 0x001f240001007387 */ /* 0x0003e80000100800 */
[----:B------:R1:W-:Y:S02]  /*32bd0*/  STL [R1+0x1f28], R36 ;  /* 0x001f282401007387 */ /* 0x0003e40000100800 */
[----:B-1----:R-:W-:-:S02]  /*32be0*/  IMAD.MOV.U32 R0, RZ, RZ, R37 ;  /* 0x000000ffff007224 */ /* 0x002fc400078e0025 */
[----:B------:R-:W4:Y:S04]  /*32bf0*/  LDL.LU.64 R36, [R1+0x9b0] ;  /* 0x0009b00001247983 */ /* 0x000f280000300a00 */
[----:B------:R1:W-:Y:S04]  /*32c00*/  STL [R1+0x1f1c], R0 ;  /* 0x001f1c0001007387 */ /* 0x0003e80000100800 */
[----:B------:R-:W-:Y:S04]  /*32c10*/  STL [R1+0x1f20], R44 ;  /* 0x001f202c01007387 */ /* 0x000fe80000100800 */
[----:B------:R-:W4:Y:S01]  /*32c20*/  LDL.LU.64 R54, [R1+0x4b8] ;  /* 0x0004b80001367983 */ /* 0x000f220000300a00 */
[----:B-1----:R-:W-:-:S05]  /*32c30*/  IMAD.MOV.U32 R0, RZ, RZ, R45 ;  /* 0x000000ffff007224 */ /* 0x002fca00078e002d */
[----:B------:R1:W-:Y:S04]  /*32c40*/  STL [R1+0x1f14], R0 ;  /* 0x001f140001007387 */ /* 0x0003e80000100800 */
[----:B------:R1:W-:Y:S02]  /*32c50*/  STL [R1+0x1f18], R34 ;  /* 0x001f182201007387 */ /* 0x0003e40000100800 */
[----:B-1----:R-:W-:Y:S02]  /*32c60*/  IMAD.MOV.U32 R0, RZ, RZ, R35 ;  /* 0x000000ffff007224 */ /* 0x002fe400078e0023 */
[----:B------:R-:W4:Y:S04]  /*32c70*/  LDL.LU.64 R34, [R1+0x4b0] ;  /* 0x0004b00001227983 */ /* 0x000f280000300a00 */
[----:B------:R2:W-:Y:S02]  /*32c80*/  STL [R1+0x1f0c], R0 ;  /* 0x001f0c0001007387 */ /* 0x0005e40000100800 */
[----:B--2---:R-:W-:-:S02]  /*32c90*/  MOV R0, R47 ;  /* 0x0000002f00007202 */ /* 0x004fc40000000f00 */
[----:B------:R1:W-:Y:S04]  /*32ca0*/  STL [R1+0x1f10], R46 ;  /* 0x001f102e01007387 */ /* 0x0003e80000100800 */
[----:B------:R-:W2:Y:S04]  /*32cb0*/  LDL.LU.64 R44, [R1+0x60] ;  /* 0x00006000012c7983 */ /* 0x000ea80000300a00 */
[----:B------:R1:W-:Y:S04]  /*32cc0*/  STL [R1+0x1f04], R0 ;  /* 0x001f040001007387 */ /* 0x0003e80000100800 */
[----:B---3--:R-:W-:Y:S04]  /*32cd0*/  STL [R1+0x1f08], R52 ;  /* 0x001f083401007387 */ /* 0x008fe80000100800 */
[----:B-1----:R-:W3:Y:S01]  /*32ce0*/  LDL.LU.64 R46, [R1+0x38] ;  /* 0x00003800012e7983 */ /* 0x002ee20000300a00 */
[----:B------:R-:W-:-:S03]  /*32cf0*/  IMAD.MOV.U32 R0, RZ, RZ, R53 ;  /* 0x000000ffff007224 */ /* 0x000fc600078e0035 */
[----:B----4-:R-:W-:Y:S04]  /*32d00*/  STL [R1+0x1f00], R38 ;  /* 0x001f002601007387 */ /* 0x010fe80000100800 */
[----:B------:R1:W-:Y:S02]  /*32d10*/  STL [R1+0x1efc], R0 ;  /* 0x001efc0001007387 */ /* 0x0003e40000100800 */
[----:B-1----:R-:W-:Y:S02]  /*32d20*/  IMAD.MOV.U32 R0, RZ, RZ, R39 ;  /* 0x000000ffff007224 */ /* 0x002fe400078e0027 */
[----:B------:R-:W4:Y:S04]  /*32d30*/  LDL.LU.64 R38, [R1+0xb20] ;  /* 0x000b200001267983 */ /* 0x000f280000300a00 */
[----:B------:R1:W-:Y:S04]  /*32d40*/  STL [R1+0x1ef4], R0 ;  /* 0x001ef40001007387 */ /* 0x0003e80000100800 */
[----:B------:R1:W-:Y:S02]  /*32d50*/  STL [R1+0x1ef8], R32 ;  /* 0x001ef82001007387 */ /* 0x0003e40000100800 */
[----:B-1----:R-:W-:-:S02]  /*32d60*/  IMAD.MOV.U32 R0, RZ, RZ, R33 ;  /* 0x000000ffff007224 */ /* 0x002fc400078e0021 */
[----:B------:R-:W-:Y:S04]  /*32d70*/  STL [R1+0x1ef0], R48 ;  /* 0x001ef03001007387 */ /* 0x000fe80000100800 */
[----:B------:R1:W-:Y:S04]  /*32d80*/  STL [R1+0x1eec], R0 ;  /* 0x001eec0001007387 */ /* 0x0003e80000100800 */
[----:B------:R-:W4:Y:S01]  /*32d90*/  LDL.LU.64 R32, [R1+0xb18] ;  /* 0x000b180001207983 */ /* 0x000f220000300a00 */
[----:B-1----:R-:W-:-:S03]  /*32da0*/  MOV R0, R49 ;  /* 0x0000003100007202 */ /* 0x002fc60000000f00 */
        /* <DEDUP_REMOVED lines=22> */
[----:B------:R1:W-:Y:S02]  /*32f10*/  STL [R1+0x1ebc], R0 ;  /* 0x001ebc0001007387 */ /* 0x0003e40000100800 */
[----:B-1----:R-:W-:Y:S02]  /*32f20*/  IMAD.MOV.U32 R0, RZ, RZ, R35 ;  /* 0x000000ffff007224 */ /* 0x002fe400078e0023 */
[----:B------:R-:W4:Y:S04]  /*32f30*/  LDL.LU.64 R34, [R1+0xb10] ;  /* 0x000b100001227983 */ /* 0x000f280000300a00 */
[----:B------:R2:W-:Y:S02]  /*32f40*/  STL [R1+0x1eb4], R0 ;  /* 0x001eb40001007387 */ /* 0x0005e40000100800 */
[----:B--2---:R-:W-:-:S02]  /*32f50*/  IMAD.MOV.U32 R0, RZ, RZ, R45 ;  /* 0x000000ffff007224 */ /* 0x004fc400078e002d */
[----:B------:R-:W-:Y:S04]  /*32f60*/  STL [R1+0x1eb8], R44 ;  /* 0x001eb82c01007387 */ /* 0x000fe80000100800 */
[----:B---3--:R-:W-:Y:S04]  /*32f70*/  STL [R1+0x1eb0], R46 ;  /* 0x001eb02e01007387 */ /* 0x008fe80000100800 */
[----:B------:R1:W-:Y:S04]  /*32f80*/  STL [R1+0x1eac], R0 ;  /* 0x001eac0001007387 */ /* 0x0003e80000100800 */
[----:B------:R-:W2:Y:S04]  /*32f90*/  LDL.LU.64 R52, [R1+0xb08] ;  /* 0x000b080001347983 */ /* 0x000ea80000300a00 */
[----:B------:R-:W3:Y:S01]  /*32fa0*/  LDL.LU.64 R54, [R1+0x998] ;  /* 0x0009980001367983 */ /* 0x000ee20000300a00 */
[----:B-1----:R-:W-:-:S05]  /*32fb0*/  MOV R0, R47 ;  /* 0x0000002f00007202 */ /* 0x002fca0000000f00 */
[----:B------:R1:W-:Y:S04]  /*32fc0*/  STL [R1+0x1ea4], R0 ;  /* 0x001ea40001007387 */ /* 0x0003e80000100800 */
[----:B----4-:R4:W-:Y:S04]  /*32fd0*/  STL [R1+0x1ea8], R38 ;  /* 0x001ea82601007387 */ /* 0x0109e80000100800 */
[----:B------:R-:W3:Y:S01]  /*32fe0*/  LDL.LU.64 R44, [R1+0x990] ;  /* 0x00099000012c7983 */ /* 0x000ee20000300a00 */
[----:B-1----:R-:W-:-:S03]  /*32ff0*/  IMAD.MOV.U32 R0, RZ, RZ, R39 ;  /* 0x000000ffff007224 */ /* 0x002fc600078e0027 */
[----:B----4-:R-:W4:Y:S04]  /*33000*/  LDL.LU.64 R38, [R1+0x468] ;  /* 0x0004680001267983 */ /* 0x010f280000300a00 */
[----:B------:R1:W-:Y:S04]  /*33010*/  STL [R1+0x1e9c], R0 ;  /* 0x001e9c0001007387 */ /* 0x0003e80000100800 */
[----:B------:R1:W-:Y:S02]  /*33020*/  STL [R1+0x1ea0], R32 ;  /* 0x001ea02001007387 */ /* 0x0003e40000100800 */
[----:B-1----:R-:W-:-:S02]  /*33030*/  IMAD.MOV.U32 R0, RZ, RZ, R33 ;  /* 0x000000ffff007224 */ /* 0x002fc400078e0021 */
[----:B------:R-:W4:Y:S04]  /*33040*/  LDL.LU.64 R46, [R1+0x460] ;  /* 0x00046000012e7983 */ /* 0x000f280000300a00 */
[----:B------:R-:W-:Y:S04]  /*33050*/  STL [R1+0x1e98], R62 ;  /* 0x001e983e01007387 */ /* 0x000fe80000100800 */
[----:B------:R1:W-:Y:S04]  /*33060*/  STL [R1+0x1e94], R0 ;  /* 0x001e940001007387 */ /* 0x0003e80000100800 */
[----:B------:R-:W4:Y:S01]  /*33070*/  LDL.LU.64 R32, [R1+0x10] ;  /* 0x0000100001207983 */ /* 0x000f220000300a00 */
[----:B-1----:R-:W-:-:S03]  /*33080*/  IMAD.MOV.U32 R0, RZ, RZ, R63 ;  /* 0x000000ffff007224 */ /* 0x002fc600078e003f */
[----:B------:R-:W-:Y:S04]  /*33090*/  STL [R1+0x1e90], R48 ;  /* 0x001e903001007387 */ /* 0x000fe80000100800 */
[----:B------:R1:W-:Y:S04]  /*330a0*/  STL [R1+0x1e8c], R0 ;  /* 0x001e8c0001007387 */ /* 0x0003e80000100800 */
[----:B------:R-:W-:Y:S01]  /*330b0*/  STL [R1+0x1e88], R42 ;  /* 0x001e882a01007387 */ /* 0x000fe20000100800 */
[----:B-1----:R-:W-:-:S05]  /*330c0*/  MOV R0, R49 ;  /* 0x0000003100007202 */ /* 0x002fca0000000f00 */
[----:B------:R1:W-:Y:S04]  /*330d0*/  STL [R1+0x1e84], R0 ;  /* 0x001e840001007387 */ /* 0x0003e80000100800 */
[----:B------:R-:W-:Y:S01]  /*330e0*/  STL [R1+0x1e80], R50 ;  /* 0x001e803201007387 */ /* 0x000fe20000100800 */
[----:B-1----:R-:W-:-:S05]  /*330f0*/  IMAD.MOV.U32 R0, RZ, RZ, R43 ;  /* 0x000000ffff007224 */ /* 0x002fca00078e002b */
[----:B------:R1:W-:Y:S04]  /*33100*/  STL [R1+0x1e7c], R0 ;  /* 0x001e7c0001007387 */ /* 0x0003e80000100800 */
[----:B------:R-:W4:Y:S01]  /*33110*/  LDL.LU.64 R42, [R1+0xb00] ;  /* 0x000b0000012a7983 */ /* 0x000f220000300a00 */
[----:B-1----:R-:W-:-:S03]  /*33120*/  IMAD.MOV.U32 R0, RZ, RZ, R51 ;  /* 0x000000ffff007224 */ /* 0x002fc600078e0033 */
[----:B------:R-:W-:Y:S04]  /*33130*/  STL [R1+0x1e78], R40 ;  /* 0x001e782801007387 */ /* 0x000fe80000100800 */
[----:B------:R1:W-:Y:S04]  /*33140*/  STL [R1+0x1e74], R0 ;  /* 0x001e740001007387 */ /* 0x0003e80000100800 */
[----:B------:R-:W4:Y:S01]  /*33150*/  LDL.LU.64 R48, [R1+0xaf8] ;  /* 0x000af80001307983 */ /* 0x000f220000300a00 */
[----:B-1----:R-:W-:-:S05]  /*33160*/  IMAD.MOV.U32 R0, RZ, RZ, R41 ;  /* 0x000000ffff007224 */ /* 0x002fca00078e0029 */
[----:B------:R1:W-:Y:S04]  /*33170*/  STL [R1+0x1e6c], R0 ;  /* 0x001e6c0001007387 */ /* 0x0003e80000100800 */
[----:B------:R-:W-:Y:S04]  /*33180*/  STL [R1+0x1e70], R36 ;  /* 0x001e702401007387 */ /* 0x000fe80000100800 */
[----:B------:R-:W4:Y:S01]  /*33190*/  LDL.LU.64 R50, [R1+0x988] ;  /* 0x0009880001327983 */ /* 0x000f220000300a00 */
[----:B-1----:R-:W-:-:S03]  /*331a0*/  MOV R0, R37 ;  /* 0x0000002500007202 */ /* 0x002fc60000000f00 */
[----:B------:R-:W4:Y:S04]  /*331b0*/  LDL.LU.64 R40, [R1+0x980] ;  /* 0x0009800001287983 */ /* 0x000f280000300a00 */
[----:B------:R1:W-:Y:S04]  /*331c0*/  STL [R1+0x1e64], R0 ;  /* 0x001e640001007387 */ /* 0x0003e80000100800 */
[----:B------:R1:W-:Y:S02]  /*331d0*/  STL [R1+0x1e68], R34 ;  /* 0x001e682201007387 */ /* 0x0003e40000100800 */
[----:B-1----:R-:W-:-:S02]  /*331e0*/  IMAD.MOV.U32 R0, RZ, RZ, R35 ;  /* 0x000000ffff007224 */ /* 0x002fc400078e0023 */
[----:B------:R-:W4:Y:S04]  /*331f0*/  LDL.LU.64 R36, [R1+0x408] ;  /* 0x0004080001247983 */ /* 0x000f280000300a00 */
[----:B------:R-:W4:Y:S04]  /*33200*/  LDL.LU.64 R34, [R1+0x400] ;  /* 0x0004000001227983 */ /* 0x000f280000300a00 */
[----:B------:R2:W-:Y:S02]  /*33210*/  STL [R1+0x1e5c], R0 ;  /* 0x001e5c0001007387 */ /* 0x0005e40000100800 */
[----:B--2---:R-:W-:-:S02]  /*33220*/  IMAD.MOV.U32 R0, RZ, RZ, R53 ;  /* 0x000000ffff007224 */ /* 0x004fc400078e0035 */
[----:B------:R-:W-:Y:S04]  /*33230*/  STL [R1+0x1e60], R52 ;  /* 0x001e603401007387 */ /* 0x000fe80000100800 */
[----:B---3--:R-:W-:Y:S04]  /*33240*/  STL [R1+0x1e58], R54 ;  /* 0x001e583601007387 */ /* 0x008fe80000100800 */
[----:B------:R1:W-:Y:S02]  /*33250*/  STL [R1+0x1e54], R0 ;  /* 0x001e540001007387 */ /* 0x0003e40000100800 */
[----:B-1----:R-:W-:-:S02]  /*33260*/  IMAD.MOV.U32 R0, RZ, RZ, R55 ;  /* 0x000000ffff007224 */ /* 0x002fc400078e0037 */
[----:B------:R-:W-:Y:S04]  /*33270*/  STL [R1+0x1e50], R44 ;  /* 0x001e502c01007387 */ /* 0x000fe80000100800 */
[----:B------:R1:W-:Y:S04]  /*33280*/  STL [R1+0x1e4c], R0 ;  /* 0x001e4c0001007387 */ /* 0x0003e80000100800 */
[----:B----4-:R-:W-:Y:S01]  /*33290*/  STL [R1+0x1e48], R38 ;  /* 0x001e482601007387 */ /* 0x010fe20000100800 */
[----:B-1----:R-:W-:-:S05]  /*332a0*/  MOV R0, R45 ;  /* 0x0000002d00007202 */ /* 0x002fca0000000f00 */
[----:B------:R1:W-:Y:S04]  /*332b0*/  STL [R1+0x1e44], R0 ;  /* 0x001e440001007387 */ /* 0x0003e80000100800 */
[----:B------:R-:W-:Y:S01]  /*332c0*/  STL [R1+0x1e40], R46 ;  /* 0x001e402e01007387 */ /* 0x000fe20000100800 */
[----:B-1----:R-:W-:-:S05]  /*332d0*/  IMAD.MOV.U32 R0, RZ, RZ, R39 ;  /* 0x000000ffff007224 */ /* 0x002fca00078e0027 */
[----:B------:R1:W-:Y:S04]  /*332e0*/  STL [R1+0x1e3c], R0 ;  /* 0x001e3c0001007387 */ /* 0x0003e80000100800 */
[----:B------:R-:W2:Y:S01]  /*332f0*/  LDL.LU.64 R38, [R1+0xaf0] ;  /* 0x000af00001267983 */ /* 0x000ea20000300a00 */
[----:B-1----:R-:W-:-:S03]  /*33300*/  IMAD.MOV.U32 R0, RZ, RZ, R47 ;  /* 0x000000ffff007224 */ /* 0x002fc600078e002f */
[----:B------:R-:W-:Y:S04]  /*33310*/  STL [R1+0x1e38], R32 ;  /* 0x001e382001007387 */ /* 0x000fe80000100800 */
[----:B------:R1:W-:Y:S04]  /*33320*/  STL [R1+0x1e34], R0 ;  /* 0x001e340001007387 */ /* 0x0003e80000100800 */
[----:B------:R-:W3:Y:S01]  /*33330*/  LDL.LU.64 R54, [R1+0xae8] ;  /* 0x000ae80001367983 */ /* 0x000ee20000300a00 */
[----:B-1----:R-:W-:-:S05]  /*33340*/  IMAD.MOV.U32 R0, RZ, RZ, R33 ;  /* 0x000000ffff007224 */ /* 0x002fca00078e0021 */
[----:B------:R1:W-:Y:S04]  /*33350*/  STL [R1+0x1e2c], R0 ;  /* 0x001e2c0001007387 */ /* 0x0003e80000100800 */
[----:B-----5:R-:W-:Y:S04]  /*33360*/  STL [R1+0x1e30], R218 ;  /* 0x001e30da01007387 */ /* 0x020fe80000100800 */
[----:B------:R-:W4:Y:S04]  /*33370*/  LDL.LU.64 R44, [R1+0x978] ;  /* 0x00097800012c7983 */ /* 0x000f280000300a00 */
[----:B------:R-:W-:Y:S04]  /*33380*/  STL [R1+0x1e24], R219 ;  /* 0x001e24db01007387 */ /* 0x000fe80000100800 */
[----:B------:R-:W4:Y:S04]  /*33390*/  LDL.LU.64 R46, [R1+0x970] ;  /* 0x00097000012e7983 */ /* 0x000f280000300a00 */
[----:B------:R1:W-:Y:S04]  /*333a0*/  STL [R1+0x1e28], R42 ;  /* 0x001e282a01007387 */ /* 0x0003e80000100800 */
[----:B------:R-:W4:Y:S01]  /*333b0*/  LDL.LU.64 R32, [R1+0x3c8] ;  /* 0x0003c80001207983 */ /* 0x000f220000300a00 */
[----:B-1----:R-:W-:-:S03]  /*333c0*/  MOV R0, R43 ;  /* 0x0000002b00007202 */ /* 0x002fc60000000f00 */
[----:B------:R-:W4:Y:S04]  /*333d0*/  LDL.LU.64 R42, [R1+0x3c0] ;  /* 0x0003c000012a7983 */ /* 0x000f280000300a00 */
[----:B------:R1:W-:Y:S04]  /*333e0*/  STL [R1+0x1e1c], R0 ;  /* 0x001e1c0001007387 */ /* 0x0003e80000100800 */
[----:B------:R-:W-:Y:S01]  /*333f0*/  STL [R1+0x1e20], R48 ;  /* 0x001e203001007387 */ /* 0x000fe20000100800 */
[----:B-1----:R-:W-:-:S03]  /*33400*/  IMAD.MOV.U32 R0, RZ, RZ, R49 ;  /* 0x000000ffff007224 */ /* 0x002fc600078e0031 */
[----:B------:R-:W-:Y:S04]  /*33410*/  STL [R1+0x1e18], R50 ;  /* 0x001e183201007387 */ /* 0x000fe80000100800 */
[----:B------:R1:W-:Y:S04]  /*33420*/  STL [R1+0x1e14], R0 ;  /* 0x001e140001007387 */ /* 0x0003e80000100800 */
[----:B------:R-:W-:Y:S01]  /*33430*/  STL [R1+0x1e10], R40 ;  /* 0x001e102801007387 */ /* 0x000fe20000100800 */
[----:B-1----:R-:W-:-:S05]  /*33440*/  IMAD.MOV.U32 R0, RZ, RZ, R51 ;  /* 0x000000ffff007224 */ /* 0x002fca00078e0033 */
[----:B------:R1:W-:Y:S04]  /*33450*/  STL [R1+0x1e0c], R0 ;  /* 0x001e0c0001007387 */ /* 0x0003e80000100800 */
[----:B------:R-:W-:Y:S01]  /*33460*/  STL [R1+0x1e08], R36 ;  /* 0x001e082401007387 */ /* 0x000fe20000100800 */
[----:B-1----:R-:W-:-:S05]  /*33470*/  IMAD.MOV.U32 R0, RZ, RZ, R41 ;  /* 0x000000ffff007224 */ /* 0x002fca00078e0029 */
[----:B------:R1:W-:Y:S04]  /*33480*/  STL [R1+0x1e04], R0 ;  /* 0x001e040001007387 */ /* 0x0003e80000100800 */
[----:B------:R-:W-:Y:S01]  /*33490*/  STL [R1+0x1e00], R34 ;  /* 0x001e002201007387 */ /* 0x000fe20000100800 */
[----:B-1----:R-:W-:-:S05]  /*334a0*/  MOV R0, R37 ;  /* 0x0000002500007202 */ /* 0x002fca0000000f00 */
[----:B------:R1:W-:Y:S04]  /*334b0*/  STL [R1+0x1dfc], R0 ;  /* 0x001dfc0001007387 */ /* 0x0003e80000100800 */
[----:B------:R-:W4:Y:S01]  /*334c0*/  LDL.LU.64 R36, [R1+0xae0] ;  /* 0x000ae00001247983 */ /* 0x000f220000300a00 */
[----:B-1----:R-:W-:-:S03]  /*334d0*/  IMAD.MOV.U32 R0, RZ, RZ, R35 ;  /* 0x000000ffff007224 */ /* 0x002fc600078e0023 */
[----:B------:R-:W-:Y:S04]  /*334e0*/  STL [R1+0x1df8], R216 ;  /* 0x001df8d801007387 */ /* 0x000fe80000100800 */
[----:B------:R1:W-:Y:S04]  /*334f0*/  STL [R1+0x1df4], R0 ;  /* 0x001df40001007387 */ /* 0x0003e80000100800 */
[----:B------:R-:W-:Y:S04]  /*33500*/  STL [R1+0x1dec], R217 ;  /* 0x001decd901007387 */ /* 0x000fe80000100800 */
[----:B------:R-:W4:Y:S04]  /*33510*/  LDL.LU.64 R48, [R1+0xad8] ;  /* 0x000ad80001307983 */ /* 0x000f280000300a00 */
[----:B------:R-:W-:Y:S04]  /*33520*/  STL [R1+0x1df0], R214 ;  /* 0x001df0d601007387 */ /* 0x000fe80000100800 */
[----:B------:R-:W4:Y:S04]  /*33530*/  LDL.LU.64 R50, [R1+0x968] ;  /* 0x0009680001327983 */ /* 0x000f280000300a00 */
[----:B------:R-:W-:Y:S04]  /*33540*/  STL [R1+0x1de4], R215 ;  /* 0x001de4d701007387 */ /* 0x000fe80000100800 */
[----:B------:R-:W4:Y:S04]  /*33550*/  LDL.LU.64 R40, [R1+0x960] ;  /* 0x0009600001287983 */ /* 0x000f280000300a00 */
[----:B--2---:R2:W-:Y:S01]  /*33560*/  STL [R1+0x1de8], R38 ;  /* 0x001de82601007387 */ /* 0x0045e20000100800 */
[----:B-1----:R-:W-:-:S03]  /*33570*/  IMAD.MOV.U32 R0, RZ, RZ, R39 ;  /* 0x000000ffff007224 */ /* 0x002fc600078e0027 */
[----:B------:R-:W4:Y:S04]  /*33580*/  LDL.LU.64 R34, [R1+0x3a8] ;  /* 0x0003a80001227983 */ /* 0x000f280000300a00 */
[----:B--2---:R-:W2:Y:S04]  /*33590*/  LDL.LU.64 R38, [R1+0x3a0] ;  /* 0x0003a00001267983 */ /* 0x004ea80000300a00 */
[----:B------:R1:W-:Y:S04]  /*335a0*/  STL [R1+0x1ddc], R0 ;  /* 0x001ddc0001007387 */ /* 0x0003e80000100800 */
[----:B---3--:R-:W-:Y:S01]  /*335b0*/  STL [R1+0x1de0], R54 ;  /* 0x001de03601007387 */ /* 0x008fe20000100800 */
[----:B-1----:R-:W-:-:S03]  /*335c0*/  IMAD.MOV.U32 R0, RZ, RZ, R55 ;  /* 0x000000ffff007224 */ /* 0x002fc600078e0037 */
[----:B----4-:R-:W-:Y:S04]  /*335d0*/  STL [R1+0x1dd8], R44 ;  /* 0x001dd82c01007387 */ /* 0x010fe80000100800 */
[----:B------:R1:W-:Y:S04]  /*335e0*/  STL [R1+0x1dd4], R0 ;  /* 0x001dd40001007387 */ /* 0x0003e80000100800 */
[----:B------:R-:W-:Y:S01]  /*335f0*/  STL [R1+0x1dd0], R46 ;  /* 0x001dd02e01007387 */ /* 0x000fe20000100800 */
[----:B-1----:R-:W-:-:S05]  /*33600*/  MOV R0, R45 ;  /* 0x0000002d00007202 */ /* 0x002fca0000000f00 */
[----:B------:R1:W-:Y:S02]  /*33610*/  STL [R1+0x1dcc], R0 ;  /* 0x001dcc0001007387 */ /* 0x0003e40000100800 */
[----:B-1----:R-:W-:Y:S02]  /*33620*/  IMAD.MOV.U32 R0, RZ, RZ, R47 ;  /* 0x000000ffff007224 */ /* 0x002fe400078e002f */
[----:B------:R-:W-:Y:S04]  /*33630*/  STL [R1+0x1dc8], R32 ;  /* 0x001dc82001007387 */ /* 0x000fe80000100800 */
[----:B------:R1:W-:Y:S04]  /*33640*/  STL [R1+0x1dc4], R0 ;  /* 0x001dc40001007387 */ /* 0x0003e80000100800 */
[----:B------:R-:W-:Y:S01]  /*33650*/  STL [R1+0x1dc0], R42 ;  /* 0x001dc02a01007387 */ /* 0x000fe20000100800 */
[----:B-1----:R-:W-:-:S05]  /*33660*/  IMAD.MOV.U32 R0, RZ, RZ, R33 ;  /* 0x000000ffff007224 */ /* 0x002fca00078e0021 */
[----:B------:R1:W-:Y:S04]  /*33670*/  STL [R1+0x1dbc], R0 ;  /* 0x001dbc0001007387 */ /* 0x0003e80000100800 */
[----:B------:R-:W3:Y:S01]  /*33680*/  LDL.LU.64 R32, [R1+0xad0] ;  /* 0x000ad00001207983 */ /* 0x000ee20000300a00 */
        /* <DEDUP_REMOVED lines=9> */
[----:B------:R1:W-:Y:S02]  /*33720*/  STL [R1+0x1da8], R36 ;  /* 0x001da82401007387 */ /* 0x0003e40000100800 */
[----:B-1----:R-:W-:-:S02]  /*33730*/  MOV R0, R37 ;  /* 0x0000002500007202 */ /* 0x002fc40000000f00 */
[----:B------:R-:W4:Y:S04]  /*33740*/  LDL.LU.64 R42, [R1+0x2b8] ;  /* 0x0002b800012a7983 */ /* 0x000f280000300a00 */
        /* <DEDUP_REMOVED lines=8> */
[----:B------:R1:W-:Y:S02]  /*337d0*/  STL [R1+0x1d8c], R0 ;  /* 0x001d8c0001007387 */ /* 0x0003e40000100800 */
[----:B-1----:R-:W-:Y:S02]  /*337e0*/  IMAD.MOV.U32 R0, RZ, RZ, R41 ;  /* 0x000000ffff007224 */ /* 0x002fe400078e0029 */
[----:B------:R-:W-:Y:S04]  /*337f0*/  STL [R1+0x1d88], R34 ;  /* 0x001d882201007387 */ /* 0x000fe80000100800 */
[----:B------:R1:W-:Y:S04]  /*33800*/  STL [R1+0x1d84], R0 ;  /* 0x001d840001007387 */ /* 0x0003e80000100800 */
[----:B--2---:R-:W-:Y:S01]  /*33810*/  STL [R1+0x1d80], R38 ;  /* 0x001d802601007387 */ /* 0x004fe20000100800 */
[----:B-1----:R-:W-:-:S05]  /*33820*/  MOV R0, R35 ;  /* 0x0000002300007202 */ /* 0x002fca0000000f00 */
[----:B------:R1:W-:Y:S04]  /*33830*/  STL [R1+0x1d7c], R0 ;  /* 0x001d7c0001007387 */ /* 0x0003e80000100800 */
[----:B------:R-:W2:Y:S01]  /*33840*/  LDL.LU.64 R34, [R1+0xac0] ;  /* 0x000ac00001227983 */ /* 0x000ea20000300a00 */
[----:B-1----:R-:W-:-:S03]  /*33850*/  IMAD.MOV.U32 R0, RZ, RZ, R39 ;  /* 0x000000ffff007224 */ /* 0x002fc600078e0027 */
[----:B------:R-:W-:Y:S04]  /*33860*/  STL [R1+0x1d78], R208 ;  /* 0x001d78d001007387 */ /* 0x000fe80000100800 */
[----:B------:R1:W-:Y:S04]  /*33870*/  STL [R1+0x1d74], R0 ;  /* 0x001d740001007387 */ /* 0x0003e80000100800 */
[----:B------:R-:W-:Y:S04]  /*33880*/  STL [R1+0x1d6c], R209 ;  /* 0x001d6cd101007387 */ /* 0x000fe80000100800 */
[----:B------:R-:W2:Y:S04]  /*33890*/  LDL.LU.64 R48, [R1+0xab8] ;  /* 0x000ab80001307983 */ /* 0x000ea80000300a00 */
[----:B------:R-:W-:Y:S04]  /*338a0*/  STL [R1+0x1d70], R206 ;  /* 0x001d70ce01007387 */ /* 0x000fe80000100800 */
[----:B------:R-:W2:Y:S04]  /*338b0*/  LDL.LU.64 R50, [R1+0x948] ;  /* 0x0009480001327983 */ /* 0x000ea80000300a00 */
[----:B------:R-:W-:Y:S04]  /*338c0*/  STL [R1+0x1d64], R207 ;  /* 0x001d64cf01007387 */ /* 0x000fe80000100800 */
[----:B------:R-:W2:Y:S04]  /*338d0*/  LDL.LU.64 R40, [R1+0x940] ;  /* 0x0009400001287983 */ /* 0x000ea80000300a00 */
[----:B---3--:R3:W-:Y:S04]  /*338e0*/  STL [R1+0x1d68], R32 ;  /* 0x001d682001007387 */ /* 0x0087e80000100800 */
[----:B------:R-:W2:Y:S01]  /*338f0*/  LDL.LU.64 R38, [R1+0x2a8] ;  /* 0x0002a80001267983 */ /* 0x000ea20000300a00 */
[----:B-1----:R-:W-:-:S03]  /*33900*/  IMAD.MOV.U32 R0, RZ, RZ, R33 ;  /* 0x000000ffff007224 */ /* 0x002fc600078e0021 */
[----:B---3--:R-:W3:Y:S04]  /*33910*/  LDL.LU.64 R32, [R1+0x2a0] ;  /* 0x0002a00001207983 */ /* 0x008ee80000300a00 */
[----:B------:R1:W-:Y:S04]  /*33920*/  STL [R1+0x1d5c], R0 ;  /* 0x001d5c0001007387 */ /* 0x0003e80000100800 */
[----:B----4-:R-:W-:Y:S01]  /*33930*/  STL [R1+0x1d60], R54 ;  /* 0x001d603601007387 */ /* 0x010fe20000100800 */
[----:B-1----:R-:W-:-:S03]  /*33940*/  IMAD.MOV.U32 R0, RZ, RZ, R55 ;  /* 0x000000ffff007224 */ /* 0x002fc600078e0037 */
[----:B------:R-:W-:Y:S04]  /*33950*/  STL [R1+0x1d58], R44 ;  /* 0x001d582c01007387 */ /* 0x000fe80000100800 */
        /* <DEDUP_REMOVED lines=15> */
[----:B------:R-:W3:Y:S04]  /*33a50*/  LDL.LU.64 R54, [R1+0xaa8] ;  /* 0x000aa80001367983 */ /* 0x000ee80000300a00 */
[----:B------:R-:W-:Y:S04]  /*33a60*/  STL [R1+0x1d30], R202 ;  /* 0x001d30ca01007387 */ /* 0x000fe80000100800 */
[----:B------:R-:W3:Y:S04]  /*33a70*/  LDL.LU.64 R44, [R1+0x938] ;  /* 0x00093800012c7983 */ /* 0x000ee80000300a00 */
[----:B------:R-:W-:Y:S04]  /*33a80*/  STL [R1+0x1d24], R203 ;  /* 0x001d24cb01007387 */ /* 0x000fe80000100800 */
[----:B------:R-:W3:Y:S04]  /*33a90*/  LDL.LU.64 R46, [R1+0x930] ;  /* 0x00093000012e7983 */ /* 0x000ee80000300a00 */
[----:B--2---:R2:W-:Y:S01]  /*33aa0*/  STL [R1+0x1d28], R34 ;  /* 0x001d282201007387 */ /* 0x0045e20000100800 */
[----:B-1----:R-:W-:-:S03]  /*33ab0*/  MOV R0, R35 ;  /* 0x0000002300007202 */ /* 0x002fc60000000f00 */
[----:B------:R-:W4:Y:S04]  /*33ac0*/  LDL.LU.64 R36, [R1+0x298] ;  /* 0x0002980001247983 */ /* 0x000f280000300a00 */
[----:B--2---:R-:W2:Y:S04]  /*33ad0*/  LDL.LU.64 R34, [R1+0x280] ;  /* 0x0002800001227983 */ /* 0x004ea80000300a00 */
        /* <DEDUP_REMOVED lines=11> */
[----:B---3--:R-:W-:Y:S01]  /*33b90*/  STL [R1+0x1d00], R32 ;  /* 0x001d002001007387 */ /* 0x008fe20000100800 */
[----:B-1----:R-:W-:-:S05]  /*33ba0*/  MOV R0, R39 ;  /* 0x0000002700007202 */ /* 0x002fca0000000f00 */
        /* <DEDUP_REMOVED lines=11> */
[----:B------:R1:W-:Y:S02]  /*33c60*/  STL [R1+0x1ce8], R42 ;  /* 0x001ce82a01007387 */ /* 0x0003e40000100800 */
[----:B-1----:R-:W-:-:S02]  /*33c70*/  IMAD.MOV.U32 R0, RZ, RZ, R43 ;  /* 0x000000ffff007224 */ /* 0x002fc400078e002b */
[----:B------:R-:W3:Y:S04]  /*33c80*/  LDL.LU.64 R32, [R1+0x278] ;  /* 0x0002780001207983 */ /* 0x000ee80000300a00 */
[----:B------:R-:W3:Y:S04]  /*33c90*/  LDL.LU.64 R42, [R1+0x270] ;  /* 0x00027000012a7983 */ /* 0x000ee80000300a00 */
[----:B------:R1:W-:Y:S04]  /*33ca0*/  STL [R1+0x1cdc], R0 ;  /* 0x001cdc0001007387 */ /* 0x0003e80000100800 */
[----:B------:R-:W-:Y:S01]  /*33cb0*/  STL [R1+0x1ce0], R54 ;  /* 0x001ce03601007387 */ /* 0x000fe20000100800 */
[----:B-1----:R-:W-:-:S03]  /*33cc0*/  IMAD.MOV.U32 R0, RZ, RZ, R55 ;  /* 0x000000ffff007224 */ /* 0x002fc600078e0037 */
[----:B------:R-:W-:Y:S04]  /*33cd0*/  STL [R1+0x1cd8], R44 ;  /* 0x001cd82c01007387 */ /* 0x000fe80000100800 */
[----:B------:R1:W-:Y:S04]  /*33ce0*/  STL [R1+0x1cd4], R0 ;  /* 0x001cd40001007387 */ /* 0x0003e80000100800 */
[----:B------:R-:W-:Y:S01]  /*33cf0*/  STL [R1+0x1cd0], R46 ;  /* 0x001cd02e01007387 */ /* 0x000fe20000100800 */
[----:B-1----:R-:W-:-:S05]  /*33d00*/  MOV R0, R45 ;  /* 0x0000002d00007202 */ /* 0x002fca0000000f00 */
[----:B------:R1:W-:Y:S02]  /*33d10*/  STL [R1+0x1ccc], R0 ;  /* 0x001ccc0001007387 */ /* 0x0003e40000100800 */
[----:B-1----:R-:W-:Y:S02]  /*33d20*/  IMAD.MOV.U32 R0, RZ, RZ, R47 ;  /* 0x000000ffff007224 */ /* 0x002fe400078e002f */
[----:B----4-:R-:W-:Y:S04]  /*33d30*/  STL [R1+0x1cc8], R36 ;  /* 0x001cc82401007387 */ /* 0x010fe80000100800 */
[----:B------:R1:W-:Y:S04]  /*33d40*/  STL [R1+0x1cc4], R0 ;  /* 0x001cc40001007387 */ /* 0x0003e80000100800 */
[----:B--2---:R-:W-:Y:S01]  /*33d50*/  STL [R1+0x1cc0], R34 ;  /* 0x001cc02201007387 */ /* 0x004fe20000100800 */
[----:B-1----:R-:W-:-:S05]  /*33d60*/  IMAD.MOV.U32 R0, RZ, RZ, R37 ;  /* 0x000000ffff007224 */ /* 0x002fca00078e0025 */
[----:B------:R1:W-:Y:S04]  /*33d70*/  STL [R1+0x1cbc], R0 ;  /* 0x001cbc0001007387 */ /* 0x0003e80000100800 */
[----:B------:R-:W2:Y:S01]  /*33d80*/  LDL.LU.64 R36, [R1+0xc50] ;  /* 0x000c500001247983 */ /* 0x000ea20000300a00 */
        /* <DEDUP_REMOVED lines=9> */
[----:B---3--:R3:W-:Y:S04]  /*33e20*/  STL [R1+0x1c9c], R38 ;  /* 0x001c9c2601007387 */ /* 0x0087e80000100800 */
[----:B------:R-:W4:Y:S01]  /*33e30*/  LDL.LU.64 R34, [R1+0x268] ;  /* 0x0002680001227983 */ /* 0x000f220000300a00 */
[----:B-1----:R-:W-:-:S03]  /*33e40*/  MOV R0, R39 ;  /* 0x0000002700007202 */ /* 0x002fc60000000f00 */
[----:B---3--:R-:W3:Y:S04]  /*33e50*/  LDL.LU.64 R38, [R1+0x260] ;  /* 0x0002600001267983 */ /* 0x008ee80000300a00 */
        /* <DEDUP_REMOVED lines=11> */
[----:B------:R-:W-:Y:S01]  /*33f10*/  STL [R1+0x1c80], R42 ;  /* 0x001c802a01007387 */ /* 0x000fe20000100800 */
        /* <DEDUP_REMOVED lines=13> */
[----:B-1----:R-:W-:-:S03]  /*33ff0*/  IMAD.MOV.U32 R0, RZ, RZ, R37 ;  /* 0x000000ffff007224 */ /* 0x002fc600078e0025 */
[----:B------:R-:W3:Y:S04]  /*34000*/  LDL.LU.64 R42, [R1+0x258] ;  /* 0x00025800012a7983 */ /* 0x000ee80000300a00 */
[----:B--2---:R-:W2:Y:S04]  /*34010*/  LDL.LU.64 R36, [R1+0x240] ;  /* 0x0002400001247983 */ /* 0x004ea80000300a00 */
        /* <DEDUP_REMOVED lines=11> */
[----:B---3--:R-:W-:Y:S01]  /*340d0*/  STL [R1+0x1c40], R38 ;  /* 0x001c402601007387 */ /* 0x008fe20000100800 */
        /* <DEDUP_REMOVED lines=90> */
[----:B------:R-:W3:Y:S04]  /*34680*/  LDL.LU.64 R48, [R1+0xce8] ;  /* 0x000ce80001307983 */ /* 0x000ee80000300a00 */
[----:B------:R-:W-:Y:S04]  /*34690*/  STL [R1+0x1b6c], R177 ;  /* 0x001b6cb101007387 */ /* 0x000fe80000100800 */
        /* <DEDUP_REMOVED lines=35> */
[----:B------:R-:W-:Y:S04]  /*348d0*/  STL [R1+0x1b14], R48 ;  /* 0x001b143001007387 */ /* 0x000fe80000100800 */
[----:B------:R1:W-:Y:S04]  /*348e0*/  STL [R1+0x1b08], R0 ;  /* 0x001b080001007387 */ /* 0x0003e80000100800 */
[----:B---3--:R-:W3:Y:S01]  /*348f0*/  LDL.LU.64 R42, [R1+0x1c0] ;  /* 0x0001c000012a7983 */ /* 0x008ee20000300a00 */
        /* <DEDUP_REMOVED lines=37> */
[----:B------:R-:W4:Y:S01]  /*34b50*/  LDL.LU.64 R44, [R1+0xd10] ;  /* 0x000d1000012c7983 */ /* 0x000f220000300a00 */
[----:B-1----:R-:W-:-:S05]  /*34b60*/  IMAD.MOV.U32 R0, RZ, RZ, R41 ;  /* 0x000000ffff007224 */ /* 0x002fca00078e0029 */
[----:B------:R1:W-:Y:S04]  /*34b70*/  STL [R1+0x1abc], R0 ;  /* 0x001abc0001007387 */ /* 0x0003e80000100800 */
[----:B---3--:R3:W-:Y:S04]  /*34b80*/  STL [R1+0x1ac0], R42 ;  /* 0x001ac02a01007387 */ /* 0x0087e80000100800 */
[----:B------:R-:W4:Y:S01]  /*34b90*/  LDL.LU.64 R46, [R1+0xd18] ;  /* 0x000d1800012e7983 */ /* 0x000f220000300a00 */
[----:B-1----:R-:W-:-:S05]  /*34ba0*/  IMAD.MOV.U32 R0, RZ, RZ, R43 ;  /* 0x000000ffff007224 */ /* 0x002fca00078e002b */
[----:B------:R1:W-:Y:S04]  /*34bb0*/  STL [R1+0x1ab4], R0 ;  /* 0x001ab40001007387 */ /* 0x0003e80000100800 */
[----:B------:R-:W-:Y:S04]  /*34bc0*/  STL [R1+0x1ab8], R164 ;  /* 0x001ab8a401007387 */ /* 0x000fe80000100800 */
[----:B------:R-:W-:Y:S04]  /*34bd0*/  STL [R1+0x1aac], R165 ;  /* 0x001aaca501007387 */ /* 0x000fe80000100800 */
[----:B------:R-:W4:Y:S04]  /*34be0*/  LDL.LU.64 R40, [R1+0xcc0] ;  /* 0x000cc00001287983 */ /* 0x000f280000300a00 */
[----:B------:R-:W-:Y:S04]  /*34bf0*/  STL [R1+0x1ab0], R162 ;  /* 0x001ab0a201007387 */ /* 0x000fe80000100800 */
[----:B------:R-:W-:Y:S04]  /*34c00*/  STL [R1+0x1a84], R163 ;  /* 0x001a84a301007387 */ /* 0x000fe80000100800 */
[----:B---3--:R-:W3:Y:S01]  /*34c10*/  LDL.LU.64 R42, [R1+0xcc8] ;  /* 0x000cc800012a7983 */ /* 0x008ee20000300a00 */
[----:B-1----:R-:W-:-:S03]  /*34c20*/  MOV R0, R35 ;  /* 0x0000002300007202 */ /* 0x002fc60000000f00 */
[----:B------:R1:W-:Y:S04]  /*34c30*/  STL [R1+0x1a8c], R34 ;  /* 0x001a8c2201007387 */ /* 0x0003e80000100800 */
[----:B-1----:R-:W3:Y:S04]  /*34c40*/  LDL.LU.64 R34, [R1+0xc30] ;  /* 0x000c300001227983 */ /* 0x002ee80000300a00 */
[----:B------:R1:W-:Y:S04]  /*34c50*/  STL [R1+0x1a88], R0 ;  /* 0x001a880001007387 */ /* 0x0003e80000100800 */
[----:B------:R1:W-:Y:S02]  /*34c60*/  STL [R1+0x1a94], R36 ;  /* 0x001a942401007387 */ /* 0x0003e40000100800 */
[----:B-1----:R-:W-:-:S02]  /*34c70*/  IMAD.MOV.U32 R0, RZ, RZ, R37 ;  /* 0x000000ffff007224 */ /* 0x002fc400078e0025 */
[----:B------:R-:W3:Y:S04]  /*34c80*/  LDL.LU.64 R36, [R1+0xc38] ;  /* 0x000c380001247983 */ /* 0x000ee80000300a00 */
[----:B------:R1:W-:Y:S04]  /*34c90*/  STL [R1+0x1a90], R0 ;  /* 0x001a900001007387 */ /* 0x0003e80000100800 */
[----:B------:R-:W-:Y:S01]  /*34ca0*/  STL [R1+0x1a9c], R48 ;  /* 0x001a9c3001007387 */ /* 0x000fe20000100800 */
[----:B-1----:R-:W-:-:S03]  /*34cb0*/  IMAD.MOV.U32 R0, RZ, RZ, R49 ;  /* 0x000000ffff007224 */ /* 0x002fc600078e0031 */
[----:B------:R-:W-:Y:S04]  /*34cc0*/  STL [R1+0x1aa4], R50 ;  /* 0x001aa43201007387 */ /* 0x000fe80000100800 */
        /* <DEDUP_REMOVED lines=8> */
[----:B-1----:R-:W-:-:S05]  /*34d50*/  IMAD.MOV.U32 R0, RZ, RZ, R33 ;  /* 0x000000ffff007224 */ /* 0x002fca00078e0021 */
[----:B------:R1:W-:Y:S04]  /*34d60*/  STL [R1+0x1a78], R0 ;  /* 0x001a780001007387 */ /* 0x0003e80000100800 */
[----:B------:R-:W-:Y:S04]  /*34d70*/  STL [R1+0x1a80], R160 ;  /* 0x001a80a001007387 */ /* 0x000fe80000100800 */
[----:B------:R-:W-:Y:S04]  /*34d80*/  STL [R1+0x1a6c], R161 ;  /* 0x001a6ca101007387 */ /* 0x000fe80000100800 */
[----:B------:R-:W2:Y:S04]  /*34d90*/  LDL.LU.64 R38, [R1+0xd0] ;  /* 0x0000d00001267983 */ /* 0x000ea80000300a00 */
[----:B------:R-:W-:Y:S04]  /*34da0*/  STL [R1+0x1a70], R158 ;  /* 0x001a709e01007387 */ /* 0x000fe80000100800 */
[----:B------:R-:W-:Y:S04]  /*34db0*/  STL [R1+0x1a34], R159 ;  /* 0x001a349f01007387 */ /* 0x000fe80000100800 */
[----:B------:R-:W2:Y:S04]  /*34dc0*/  LDL.LU.64 R32, [R1+0x148] ;  /* 0x0001480001207983 */ /* 0x000ea80000300a00 */
[----:B----4-:R4:W-:Y:S01]  /*34dd0*/  STL [R1+0x1a3c], R44 ;  /* 0x001a3c2c01007387 */ /* 0x0109e20000100800 */
[----:B-1----:R-:W-:-:S03]  /*34de0*/  IMAD.MOV.U32 R0, RZ, RZ, R45 ;  /* 0x000000ffff007224 */ /* 0x002fc600078e002d */
[----:B------:R-:W2:Y:S04]  /*34df0*/  LDL.LU.64 R54, [R1+0x150] ;  /* 0x0001500001367983 */ /* 0x000ea80000300a00 */
[----:B------:R1:W-:Y:S04]  /*34e00*/  STL [R1+0x1a38], R0 ;  /* 0x001a380001007387 */ /* 0x0003e80000100800 */
[----:B------:R-:W-:Y:S04]  /*34e10*/  STL [R1+0x1a44], R46 ;  /* 0x001a442e01007387 */ /* 0x000fe80000100800 */
[----:B----4-:R-:W4:Y:S01]  /*34e20*/  LDL.LU.64 R44, [R1+0x188] ;  /* 0x00018800012c7983 */ /* 0x010f220000300a00 */
[----:B-1----:R-:W-:-:S05]  /*34e30*/  IMAD.MOV.U32 R0, RZ, RZ, R47 ;  /* 0x000000ffff007224 */ /* 0x002fca00078e002f */
[----:B------:R1:W-:Y:S04]  /*34e40*/  STL [R1+0x1a40], R0 ;  /* 0x001a400001007387 */ /* 0x0003e80000100800 */
[----:B------:R-:W-:Y:S01]  /*34e50*/  STL [R1+0x1a4c], R40 ;  /* 0x001a4c2801007387 */ /* 0x000fe20000100800 */
[----:B-1----:R-:W-:-:S03]  /*34e60*/  MOV R0, R41 ;  /* 0x0000002900007202 */ /* 0x002fc60000000f00 */
[----:B------:R-:W4:Y:S04]  /*34e70*/  LDL.LU.64 R48, [R1+0x190] ;  /* 0x0001900001307983 */ /* 0x000f280000300a00 */
[----:B------:R1:W-:Y:S04]  /*34e80*/  STL [R1+0x1a48], R0 ;  /* 0x001a480001007387 */ /* 0x0003e80000100800 */
[----:B---3--:R-:W-:Y:S04]  /*34e90*/  STL [R1+0x1a54], R42 ;  /* 0x001a542a01007387 */ /* 0x008fe80000100800 */
[----:B------:R-:W3:Y:S01]  /*34ea0*/  LDL.LU.64 R46, [R1+0x1c8] ;  /* 0x0001c800012e7983 */ /* 0x000ee20000300a00 */
[----:B-1----:R-:W-:-:S05]  /*34eb0*/  IMAD.MOV.U32 R0, RZ, RZ, R43 ;  /* 0x000000ffff007224 */ /* 0x002fca00078e002b */
[----:B------:R1:W-:Y:S02]  /*34ec0*/  STL [R1+0x1a50], R0 ;  /* 0x001a500001007387 */ /* 0x0003e40000100800 */
[----:B-1----:R-:W-:Y:S02]  /*34ed0*/  IMAD.MOV.U32 R0, RZ, RZ, R35 ;  /* 0x000000ffff007224 */ /* 0x002fe400078e0023 */
[----:B------:R1:W-:Y:S04]  /*34ee0*/  STL [R1+0x1a5c], R34 ;  /* 0x001a5c2201007387 */ /* 0x0003e80000100800 */
[----:B-1----:R-:W3:Y:S04]  /*34ef0*/  LDL.LU.64 R34, [R1+0x1d0] ;  /* 0x0001d00001227983 */ /* 0x002ee80000300a00 */
[----:B------:R1:W-:Y:S04]  /*34f00*/  STL [R1+0x1a58], R0 ;  /* 0x001a580001007387 */ /* 0x0003e80000100800 */
[----:B------:R1:W-:Y:S04]  /*34f10*/  STL [R1+0x1a64], R36 ;  /* 0x001a642401007387 */ /* 0x0003e80000100800 */
[----:B------:R-:W3:Y:S01]  /*34f20*/  LDL.LU.64 R40, [R1+0x208] ;  /* 0x0002080001287983 */ /* 0x000ee20000300a00 */
[----:B-1----:R-:W-:-:S05]  /*34f30*/  IMAD.MOV.U32 R0, RZ, RZ, R37 ;  /* 0x000000ffff007224 */ /* 0x002fca00078e0025 */
[----:B------:R1:W-:Y:S04]  /*34f40*/  STL [R1+0x1a60], R0 ;  /* 0x001a600001007387 */ /* 0x0003e80000100800 */
[----:B------:R-:W-:Y:S04]  /*34f50*/  STL [R1+0x1a68], R156 ;  /* 0x001a689c01007387 */ /* 0x000fe80000100800 */
[----:B------:R-:W-:Y:S04]  /*34f60*/  STL [R1+0x1a2c], R157 ;  /* 0x001a2c9d01007387 */ /* 0x000fe80000100800 */
[----:B------:R-:W3:Y:S04]  /*34f70*/  LDL.LU.64 R42, [R1+0x210] ;  /* 0x00021000012a7983 */ /* 0x000ee80000300a00 */
[----:B------:R-:W-:Y:S04]  /*34f80*/  STL [R1+0x1a30], R2 ;  /* 0x001a300201007387 */ /* 0x000fe80000100800 */
[----:B------:R-:W-:Y:S04]  /*34f90*/  STL [R1+0x1218], R3 ;  /* 0x0012180301007387 */ /* 0x000fe80000100800 */
[----:B------:R-:W3:Y:S04]  /*34fa0*/  LDL.LU.64 R36, [R1+0x248] ;  /* 0x0002480001247983 */ /* 0x000ee80000300a00 */
[----:B--2---:R2:W-:Y:S01]  /*34fb0*/  STL [R1+0x1220], R50 ;  /* 0x0012203201007387 */ /* 0x0045e20000100800 */
[----:B-1----:R-:W-:-:S03]  /*34fc0*/  MOV R0, R51 ;  /* 0x0000003300007202 */ /* 0x002fc60000000f00 */
[----:B--2---:R-:W2:Y:S04]  /*34fd0*/  LDL.LU.64 R50, [R1+0x250] ;  /* 0x0002500001327983 */ /* 0x004ea80000300a00 */
[----:B------:R1:W-:Y:S04]  /*34fe0*/  STL [R1+0x121c], R0 ;  /* 0x00121c0001007387 */ /* 0x0003e80000100800 */
[----:B------:R1:W-:Y:S02]  /*34ff0*/  STL [R1+0x1228], R38 ;  /* 0x0012282601007387 */ /* 0x0003e40000100800 */
[----:B-1----:R-:W-:-:S02]  /*35000*/  IMAD.MOV.U32 R0, RZ, RZ, R39 ;  /* 0x000000ffff007224 */ /* 0x002fc400078e0027 */
[----:B------:R-:W2:Y:S04]  /*35010*/  LDL.LU.64 R38, [R1+0x288] ;  /* 0x0002880001267983 */ /* 0x000ea80000300a00 */
        /* <DEDUP_REMOVED lines=17> */
[----:B---3--:R3:W-:Y:S01]  /*35130*/  STL [R1+0x1250], R46 ;  /* 0x0012502e01007387 */ /* 0x0087e20000100800 */
[----:B-1----:R-:W-:-:S03]  /*35140*/  IMAD.MOV.U32 R0, RZ, RZ, R47 ;  /* 0x000000ffff007224 */ /* 0x002fc600078e002f */
[----:B---3--:R-:W3:Y:S04]  /*35150*/  LDL.LU.64 R46, [R1+0x328] ;  /* 0x00032800012e7983 */ /* 0x008ee80000300a00 */
[----:B------:R1:W-:Y:S04]  /*35160*/  STL [R1+0x124c], R0 ;  /* 0x00124c0001007387 */ /* 0x0003e80000100800 */
[----:B------:R1:W-:Y:S02]  /*35170*/  STL [R1+0x1258], R34 ;  /* 0x0012582201007387 */ /* 0x0003e40000100800 */
[----:B-1----:R-:W-:-:S02]  /*35180*/  IMAD.MOV.U32 R0, RZ, RZ, R35 ;  /* 0x000000ffff007224 */ /* 0x002fc400078e0023 */
[----:B------:R-:W3:Y:S04]  /*35190*/  LDL.LU.64 R34, [R1+0x330] ;  /* 0x0003300001227983 */ /* 0x000ee80000300a00 */
[----:B------:R1:W-:Y:S04]  /*351a0*/  STL [R1+0x1254], R0 ;  /* 0x0012540001007387 */ /* 0x0003e80000100800 */
[----:B------:R1:W-:Y:S02]  /*351b0*/  STL [R1+0x1260], R40 ;  /* 0x0012602801007387 */ /* 0x0003e40000100800 */
[----:B-1----:R-:W-:-:S02]  /*351c0*/  MOV R0, R41 ;  /* 0x0000002900007202 */ /* 0x002fc40000000f00 */
[----:B------:R-:W3:Y:S04]  /*351d0*/  LDL.LU.64 R40, [R1+0x338] ;  /* 0x0003380001287983 */ /* 0x000ee80000300a00 */
[----:B------:R1:W-:Y:S04]  /*351e0*/  STL [R1+0x125c], R0 ;  /* 0x00125c0001007387 */ /* 0x0003e80000100800 */
[----:B------:R1:W-:Y:S02]  /*351f0*/  STL [R1+0x1268], R42 ;  /* 0x0012682a01007387 */ /* 0x0003e40000100800 */
[----:B-1----:R-:W-:-:S02]  /*35200*/  IMAD.MOV.U32 R0, RZ, RZ, R43 ;  /* 0x000000ffff007224 */ /* 0x002fc400078e002b */
[----:B------:R-:W3:Y:S04]  /*35210*/  LDL.LU.64 R42, [R1+0x340] ;  /* 0x00034000012a7983 */ /* 0x000ee80000300a00 */
[----:B------:R1:W-:Y:S04]  /*35220*/  STL [R1+0x1264], R0 ;  /* 0x0012640001007387 */ /* 0x0003e80000100800 */
[----:B------:R1:W-:Y:S02]  /*35230*/  STL [R1+0x1270], R36 ;  /* 0x0012702401007387 */ /* 0x0003e40000100800 */
[----:B-1----:R-:W-:-:S02]  /*35240*/  IMAD.MOV.U32 R0, RZ, RZ, R37 ;  /* 0x000000ffff007224 */ /* 0x002fc400078e0025 */
[----:B------:R-:W3:Y:S04]  /*35250*/  LDL.LU.64 R36, [R1+0x348] ;  /* 0x0003480001247983 */ /* 0x000ee80000300a00 */
[----:B------:R1:W-:Y:S04]  /*35260*/  STL [R1+0x126c], R0 ;  /* 0x00126c0001007387 */ /* 0x0003e80000100800 */
[----:B--2---:R2:W-:Y:S01]  /*35270*/  STL [R1+0x1278], R50 ;  /* 0x0012783201007387 */ /* 0x0045e20000100800 */
[----:B-1----:R-:W-:-:S03]  /*35280*/  IMAD.MOV.U32 R0, RZ, RZ, R51 ;  /* 0x000000ffff007224 */ /* 0x002fc600078e0033 */
[----:B--2---:R-:W2:Y:S04]  /*35290*/  LDL.LU.64 R50, [R1+0x350] ;  /* 0x0003500001327983 */ /* 0x004ea80000300a00 */
[----:B------:R1:W-:Y:S04]  /*352a0*/  STL [R1+0x1274], R0 ;  /* 0x0012740001007387 */ /* 0x0003e80000100800 */
[----:B------:R1:W-:Y:S02]  /*352b0*/  STL [R1+0x1280], R38 ;  /* 0x0012802601007387 */ /* 0x0003e40000100800 */
[----:B-1----:R-:W-:-:S02]  /*352c0*/  MOV R0, R39 ;  /* 0x0000002700007202 */ /* 0x002fc40000000f00 */
        /* <DEDUP_REMOVED lines=43> */
[----:B-1----:R-:W-:-:S02]  /*35580*/  IMAD.MOV.U32 R0, RZ, RZ, R39 ;  /* 0x000000ffff007224 */ /* 0x002fc400078e0027 */
[----:B------:R-:W2:Y:S04]  /*35590*/  LDL.LU.64 R38, [R1+0x1120] ;  /* 0x0011200001267983 */ /* 0x000ea80000300a00 */
        /* <DEDUP_REMOVED lines=17> */
[----:B---3--:R3:W-:Y:S01]  /*356b0*/  STL [R1+0x1300], R46 ;  /* 0x0013002e01007387 */ /* 0x0087e20000100800 */
[----:B-1----:R-:W-:-:S03]  /*356c0*/  MOV R0, R47 ;  /* 0x0000002f00007202 */ /* 0x002fc60000000f00 */
        /* <DEDUP_REMOVED lines=646> */
[----:B------:R-:W-:Y:S04]  /*37f30*/  STL [R1+0x1810], R54 ;  /* 0x0018103601007387 */ /* 0x000fe80000100800 */
[----:B------:R-:W2:Y:S01]  /*37f40*/  LDL.LU.64 R52, [R1+0xe60] ;  /* 0x000e600001347983 */ /* 0x000ea20000300a00 */
[----:B-1----:R-:W-:-:S05]  /*37f50*/  IMAD.MOV.U32 R0, RZ, RZ, R55 ;  /* 0x000000ffff007224 */ /* 0x002fca00078e0037 */
[----:B------:R1:W-:Y:S04]  /*37f60*/  STL [R1+0x180c], R0 ;  /* 0x00180c0001007387 */ /* 0x0003e80000100800 */
[----:B----4-:R4:W-:Y:S01]  /*37f70*/  STL [R1+0x1818], R44 ;  /* 0x0018182c01007387 */ /* 0x0109e20000100800 */
[----:B-1----:R-:W-:-:S03]  /*37f80*/  IMAD.MOV.U32 R0, RZ, RZ, R45 ;  /* 0x000000ffff007224 */ /* 0x002fc600078e002d */
[----:B----4-:R-:W4:Y:S04]  /*37f90*/  LDL.LU.64 R44, [R1+0x1870] ;  /* 0x00187000012c7983 */ /* 0x010f280000300a00 */
[----:B------:R1:W-:Y:S04]  /*37fa0*/  STL [R1+0x1814], R0 ;  /* 0x0018140001007387 */ /* 0x0003e80000100800 */
[----:B------:R-:W-:Y:S04]  /*37fb0*/  STL [R1+0x1820], R48 ;  /* 0x0018203001007387 */ /* 0x000fe80000100800 */
[----:B------:R-:W4:Y:S01]  /*37fc0*/  LDL.LU.64 R54, [R1+0xe58] ;  /* 0x000e580001367983 */ /* 0x000f220000300a00 */
[----:B-1----:R-:W-:-:S05]  /*37fd0*/  MOV R0, R49 ;  /* 0x0000003100007202 */ /* 0x002fca0000000f00 */
        /* <DEDUP_REMOVED lines=20> */
[----:B------:R2:W-:Y:S02]  /*38120*/  STL [R1+0x1844], R0 ;  /* 0x0018440001007387 */ /* 0x0005e40000100800 */
[----:B--2---:R-:W-:Y:S02]  /*38130*/  IMAD.MOV.U32 R0, RZ, RZ, R51 ;  /* 0x000000ffff007224 */ /* 0x004fe400078e0033 */
[----:B------:R-:W-:Y:S04]  /*38140*/  STL [R1+0x1850], R50 ;  /* 0x0018503201007387 */ /* 0x000fe80000100800 */
[----:B------:R-:W2:Y:S04]  /*38150*/  LDL.LU.64 R48, [R1+0xe40] ;  /* 0x000e400001307983 */ /* 0x000ea80000300a00 */
[----:B------:R1:W-:Y:S02]  /*38160*/  STL [R1+0x184c], R0 ;  /* 0x00184c0001007387 */ /* 0x0003e40000100800 */
[----:B-1----:R-:W-:-:S02]  /*38170*/  IMAD.MOV.U32 R0, RZ, RZ, R39 ;  /* 0x000000ffff007224 */ /* 0x002fc400078e0027 */
[----:B------:R1:W-:Y:S04]  /*38180*/  STL [R1+0x1858], R38 ;  /* 0x0018582601007387 */ /* 0x0003e80000100800 */
[----:B-1----:R-:W2:Y:S04]  /*38190*/  LDL.LU.64 R38, [R1+0x18b0] ;  /* 0x0018b00001267983 */ /* 0x002ea80000300a00 */
[----:B------:R1:W-:Y:S04]  /*381a0*/  STL [R1+0x1854], R0 ;  /* 0x0018540001007387 */ /* 0x0003e80000100800 */
[----:B------:R1:W-:Y:S02]  /*381b0*/  STL [R1+0x1860], R32 ;  /* 0x0018602001007387 */ /* 0x0003e40000100800 */
[----:B-1----:R-:W-:-:S02]  /*381c0*/  MOV R0, R33 ;  /* 0x0000002100007202 */ /* 0x002fc40000000f00 */
[----:B------:R-:W2:Y:S04]  /*381d0*/  LDL.LU.64 R32, [R1+0xe38] ;  /* 0x000e380001207983 */ /* 0x000ea80000300a00 */
[----:B------:R1:W-:Y:S04]  /*381e0*/  STL [R1+0x185c], R0 ;  /* 0x00185c0001007387 */ /* 0x0003e80000100800 */
[----:B------:R-:W-:Y:S04]  /*381f0*/  STL [R1+0x1868], R52 ;  /* 0x0018683401007387 */ /* 0x000fe80000100800 */
[----:B------:R-:W2:Y:S01]  /*38200*/  LDL.LU.64 R50, [R1+0x18c0] ;  /* 0x0018c00001327983 */ /* 0x000ea20000300a00 */
[----:B-1----:R-:W-:-:S03]  /*38210*/  IMAD.MOV.U32 R0, RZ, RZ, R53 ;  /* 0x000000ffff007224 */ /* 0x002fc600078e0035 */
[----:B----4-:R-:W-:Y:S04]  /*38220*/  STL [R1+0x1870], R44 ;  /* 0x0018702c01007387 */ /* 0x010fe80000100800 */
[----:B------:R1:W-:Y:S02]  /*38230*/  STL [R1+0x1864], R0 ;  /* 0x0018640001007387 */ /* 0x0003e40000100800 */
[----:B-1----:R-:W-:Y:S02]  /*38240*/  IMAD.MOV.U32 R0, RZ, RZ, R45 ;  /* 0x000000ffff007224 */ /* 0x002fe400078e002d */
[----:B------:R-:W4:Y:S04]  /*38250*/  LDL.LU.64 R44, [R1+0xe30] ;  /* 0x000e3000012c7983 */ /* 0x000f280000300a00 */
        /* <DEDUP_REMOVED lines=8> */
[----:B------:R1:W-:Y:S02]  /*382e0*/  STL [R1+0x187c], R0 ;  /* 0x00187c0001007387 */ /* 0x0003e40000100800 */
[----:B-1----:R-:W-:Y:S02]  /*382f0*/  IMAD.MOV.U32 R0, RZ, RZ, R35 ;  /* 0x000000ffff007224 */ /* 0x002fe400078e0023 */
[----:B------:R1:W-:Y:S04]  /*38300*/  STL [R1+0x1888], R34 ;  /* 0x0018882201007387 */ /* 0x0003e80000100800 */
[----:B-1----:R-:W3:Y:S04]  /*38310*/  LDL.LU.64 R34, [R1+0x18e0] ;  /* 0x0018e00001227983 */ /* 0x002ee80000300a00 */
        /* <DEDUP_REMOVED lines=23> */
[----:B------:R-:W-:Y:S04]  /*38490*/  STL [R1+0x18c0], R50 ;  /* 0x0018c03201007387 */ /* 0x000fe80000100800 */
[----:B------:R1:W-:Y:S04]  /*384a0*/  STL [R1+0x18b4], R0 ;  /* 0x0018b40001007387 */ /* 0x0003e80000100800 */
[----:B------:R-:W2:Y:S01]  /*384b0*/  LDL.LU.64 R32, [R1+0x1910] ;  /* 0x0019100001207983 */ /* 0x000ea20000300a00 */
[----:B-1----:R-:W-:-:S03]  /*384c0*/  MOV R0, R51 ;  /* 0x0000003300007202 */ /* 0x002fc60000000f00 */
[----:B------:R-:W2:Y:S04]  /*384d0*/  LDL.LU.64 R50, [R1+0xe08] ;  /* 0x000e080001327983 */ /* 0x000ea80000300a00 */
[----:B------:R1:W-:Y:S04]  /*384e0*/  STL [R1+0x18bc], R0 ;  /* 0x0018bc0001007387 */ /* 0x0003e80000100800 */
[----:B----4-:R4:W-:Y:S01]  /*384f0*/  STL [R1+0x18c8], R44 ;  /* 0x0018c82c01007387 */ /* 0x0109e20000100800 */
[----:B-1----:R-:W-:-:S03]  /*38500*/  IMAD.MOV.U32 R0, RZ, RZ, R45 ;  /* 0x000000ffff007224 */ /* 0x002fc600078e002d */
[----:B----4-:R-:W4:Y:S04]  /*38510*/  LDL.LU.64 R44, [R1+0x1920] ;  /* 0x00192000012c7983 */ /* 0x010f280000300a00 */
[----:B------:R1:W-:Y:S04]  /*38520*/  STL [R1+0x18c4], R0 ;  /* 0x0018c40001007387 */ /* 0x0003e80000100800 */
[----:B------:R-:W-:Y:S04]  /*38530*/  STL [R1+0x18d0], R54 ;  /* 0x0018d03601007387 */ /* 0x000fe80000100800 */
[----:B------:R-:W4:Y:S01]  /*38540*/  LDL.LU.64 R52, [R1+0xe00] ;  /* 0x000e000001347983 */ /* 0x000f220000300a00 */
[----:B-1----:R-:W-:-:S05]  /*38550*/  IMAD.MOV.U32 R0, RZ, RZ, R55 ;  /* 0x000000ffff007224 */ /* 0x002fca00078e0037 */
[----:B------:R1:W-:Y:S04]  /*38560*/  STL [R1+0x18cc], R0 ;  /* 0x0018cc0001007387 */ /* 0x0003e80000100800 */
[----:B---3--:R3:W-:Y:S01]  /*38570*/  STL [R1+0x18d8], R46 ;  /* 0x0018d82e01007387 */ /* 0x0087e20000100800 */
[----:B-1----:R-:W-:-:S03]  /*38580*/  IMAD.MOV.U32 R0, RZ, RZ, R47 ;  /* 0x000000ffff007224 */ /* 0x002fc600078e002f */
[----:B---3--:R-:W3:Y:S04]  /*38590*/  LDL.LU.64 R46, [R1+0x1930] ;  /* 0x00193000012e7983 */ /* 0x008ee80000300a00 */
[----:B------:R1:W-:Y:S02]  /*385a0*/  STL [R1+0x18d4], R0 ;  /* 0x0018d40001007387 */ /* 0x0003e40000100800 */
[----:B-1----:R-:W-:Y:S02]  /*385b0*/  MOV R0, R35 ;  /* 0x0000002300007202 */ /* 0x002fe40000000f00 */
[----:B------:R1:W-:Y:S04]  /*385c0*/  STL [R1+0x18e0], R34 ;  /* 0x0018e02201007387 */ /* 0x0003e80000100800 */
[----:B-1----:R-:W3:Y:S04]  /*385d0*/  LDL.LU.64 R34, [R1+0xdf8] ;  /* 0x000df80001227983 */ /* 0x002ee80000300a00 */
[----:B------:R1:W-:Y:S04]  /*385e0*/  STL [R1+0x18dc], R0 ;  /* 0x0018dc0001007387 */ /* 0x0003e80000100800 */
[----:B------:R1:W-:Y:S04]  /*385f0*/  STL [R1+0x18e8], R40 ;  /* 0x0018e82801007387 */ /* 0x0003e80000100800 */
[----:B------:R-:W3:Y:S01]  /*38600*/  LDL.LU.64 R54, [R1+0x1940] ;  /* 0x0019400001367983 */ /* 0x000ee20000300a00 */
[----:B-1----:R-:W-:-:S03]  /*38610*/  IMAD.MOV.U32 R0, RZ, RZ, R41 ;  /* 0x000000ffff007224 */ /* 0x002fc600078e0029 */
[----:B------:R-:W-:Y:S04]  /*38620*/  STL [R1+0x18f0], R42 ;  /* 0x0018f02a01007387 */ /* 0x000fe80000100800 */
[----:B------:R1:W-:Y:S04]  /*38630*/  STL [R1+0x18e4], R0 ;  /* 0x0018e40001007387 */ /* 0x0003e80000100800 */
[----:B------:R-:W3:Y:S01]  /*38640*/  LDL.LU.64 R40, [R1+0xdf0] ;  /* 0x000df00001287983 */ /* 0x000ee20000300a00 */
[----:B-1----:R-:W-:-:S03]  /*38650*/  IMAD.MOV.U32 R0, RZ, RZ, R43 ;  /* 0x000000ffff007224 */ /* 0x002fc600078e002b */
[----:B------:R-:W-:Y:S04]  /*38660*/  STL [R1+0x18f8], R36 ;  /* 0x0018f82401007387 */ /* 0x000fe80000100800 */
[----:B------:R1:W-:Y:S04]  /*38670*/  STL [R1+0x18ec], R0 ;  /* 0x0018ec0001007387 */ /* 0x0003e80000100800 */
[----:B------:R-:W3:Y:S01]  /*38680*/  LDL.LU.64 R42, [R1+0x1950] ;  /* 0x00195000012a7983 */ /* 0x000ee20000300a00 */
[----:B-1----:R-:W-:-:S03]  /*38690*/  IMAD.MOV.U32 R0, RZ, RZ, R37 ;  /* 0x000000ffff007224 */ /* 0x002fc600078e0025 */
[----:B--2---:R-:W-:Y:S04]  /*386a0*/  STL [R1+0x1900], R48 ;  /* 0x0019003001007387 */ /* 0x004fe80000100800 */
[----:B------:R1:W-:Y:S04]  /*386b0*/  STL [R1+0x18f4], R0 ;  /* 0x0018f40001007387 */ /* 0x0003e80000100800 */
[----:B------:R-:W2:Y:S01]  /*386c0*/  LDL.LU.64 R36, [R1+0xde8] ;  /* 0x000de80001247983 */ /* 0x000ea20000300a00 */
[----:B-1----:R-:W-:-:S03]  /*386d0*/  MOV R0, R49 ;  /* 0x0000003100007202 */ /* 0x002fc60000000f00 */
[----:B------:R-:W-:Y:S04]  /*386e0*/  STL [R1+0x1908], R38 ;  /* 0x0019082601007387 */ /* 0x000fe80000100800 */
[----:B------:R1:W-:Y:S04]  /*386f0*/  STL [R1+0x18fc], R0 ;  /* 0x0018fc0001007387 */ /* 0x0003e80000100800 */
[----:B------:R-:W2:Y:S01]  /*38700*/  LDL.LU.64 R48, [R1+0x1960] ;  /* 0x0019600001307983 */ /* 0x000ea20000300a00 */
[----:B-1----:R-:W-:-:S03]  /*38710*/  IMAD.MOV.U32 R0, RZ, RZ, R39 ;  /* 0x000000ffff007224 */ /* 0x002fc600078e0027 */
[----:B------:R-:W2:Y:S04]  /*38720*/  LDL.LU.64 R38, [R1+0xde0] ;  /* 0x000de00001267983 */ /* 0x000ea80000300a00 */
[----:B------:R1:W-:Y:S02]  /*38730*/  STL [R1+0x1904], R0 ;  /* 0x0019040001007387 */ /* 0x0003e40000100800 */
[----:B-1----:R-:W-:Y:S02]  /*38740*/  IMAD.MOV.U32 R0, RZ, RZ, R33 ;  /* 0x000000ffff007224 */ /* 0x002fe400078e0021 */
[----:B------:R1:W-:Y:S04]  /*38750*/  STL [R1+0x1910], R32 ;  /* 0x0019102001007387 */ /* 0x0003e80000100800 */
[----:B------:R-:W-:Y:S04]  /*38760*/  STL [R1+0x1918], R50 ;  /* 0x0019183201007387 */ /* 0x000fe80000100800 */
[----:B------:R1:W-:Y:S04]  /*38770*/  STL [R1+0x190c], R0 ;  /* 0x00190c0001007387 */ /* 0x0003e80000100800 */
[----:B-1----:R-:W2:Y:S01]  /*38780*/  LDL.LU.64 R32, [R1+0x1970] ;  /* 0x0019700001207983 */ /* 0x002ea20000300a00 */
[----:B------:R-:W-:-:S03]  /*38790*/  IMAD.MOV.U32 R0, RZ, RZ, R51 ;  /* 0x000000ffff007224 */ /* 0x000fc600078e0033 */
[----:B----4-:R-:W-:Y:S04]  /*387a0*/  STL [R1+0x1920], R44 ;  /* 0x0019202c01007387 */ /* 0x010fe80000100800 */
[----:B------:R1:W-:Y:S04]  /*387b0*/  STL [R1+0x1914], R0 ;  /* 0x0019140001007387 */ /* 0x0003e80000100800 */
[----:B------:R-:W4:Y:S01]  /*387c0*/  LDL.LU.64 R50, [R1+0xdd8] ;  /* 0x000dd80001327983 */ /* 0x000f220000300a00 */
[----:B-1----:R-:W-:-:S03]  /*387d0*/  MOV R0, R45 ;  /* 0x0000002d00007202 */ /* 0x002fc60000000f00 */
[----:B------:R-:W-:Y:S04]  /*387e0*/  STL [R1+0x1928], R52 ;  /* 0x0019283401007387 */ /* 0x000fe80000100800 */
[----:B------:R1:W-:Y:S04]  /*387f0*/  STL [R1+0x191c], R0 ;  /* 0x00191c0001007387 */ /* 0x0003e80000100800 */
[----:B------:R-:W4:Y:S01]  /*38800*/  LDL.LU.64 R44, [R1+0x1980] ;  /* 0x00198000012c7983 */ /* 0x000f220000300a00 */
[----:B-1----:R-:W-:-:S03]  /*38810*/  IMAD.MOV.U32 R0, RZ, RZ, R53 ;  /* 0x000000ffff007224 */ /* 0x002fc600078e0035 */
[----:B---3--:R-:W-:Y:S04]  /*38820*/  STL [R1+0x1930], R46 ;  /* 0x0019302e01007387 */ /* 0x008fe80000100800 */
[----:B------:R1:W-:Y:S02]  /*38830*/  STL [R1+0x1924], R0 ;  /* 0x0019240001007387 */ /* 0x0003e40000100800 */
[----:B-1----:R-:W-:Y:S02]  /*38840*/  IMAD.MOV.U32 R0, RZ, RZ, R47 ;  /* 0x000000ffff007224 */ /* 0x002fe400078e002f */
[----:B------:R-:W3:Y:S04]  /*38850*/  LDL.LU.64 R46, [R1+0xdd0] ;  /* 0x000dd000012e7983 */ /* 0x000ee80000300a00 */
[----:B------:R1:W-:Y:S02]  /*38860*/  STL [R1+0x192c], R0 ;  /* 0x00192c0001007387 */ /* 0x0003e40000100800 */
[----:B-1----:R-:W-:-:S02]  /*38870*/  IMAD.MOV.U32 R0, RZ, RZ, R35 ;  /* 0x000000ffff007224 */ /* 0x002fc400078e0023 */
[----:B------:R1:W-:Y:S04]  /*38880*/  STL [R1+0x1938], R34 ;  /* 0x0019382201007387 */ /* 0x0003e80000100800 */
[----:B------:R-:W-:Y:S04]  /*38890*/  STL [R1+0x1940], R54 ;  /* 0x0019403601007387 */ /* 0x000fe80000100800 */
[----:B------:R1:W-:Y:S04]  /*388a0*/  STL [R1+0x1934], R0 ;  /* 0x0019340001007387 */ /* 0x0003e80000100800 */
[----:B-1----:R-:W3:Y:S01]  /*388b0*/  LDL.LU.64 R34, [R1+0x1990] ;  /* 0x0019900001227983 */ /* 0x002ee20000300a00 */
[----:B------:R-:W-:-:S03]  /*388c0*/  MOV R0, R55 ;  /* 0x0000003700007202 */ /* 0x000fc60000000f00 */
[----:B------:R-:W-:Y:S04]  /*388d0*/  STL [R1+0x1948], R40 ;  /* 0x0019482801007387 */ /* 0x000fe80000100800 */
[----:B------:R1:W-:Y:S02]  /*388e0*/  STL [R1+0x193c], R0 ;  /* 0x00193c0001007387 */ /* 0x0003e40000100800 */
[----:B-1----:R-:W-:Y:S02]  /*388f0*/  IMAD.MOV.U32 R0, RZ, RZ, R41 ;  /* 0x000000ffff007224 */ /* 0x002fe400078e0029 */
[----:B------:R-:W3:Y:S04]  /*38900*/  LDL.LU.64 R40, [R1+0xdc8] ;  /* 0x000dc80001287983 */ /* 0x000ee80000300a00 */
[----:B------:R1:W-:Y:S04]  /*38910*/  STL [R1+0x1944], R0 ;  /* 0x0019440001007387 */ /* 0x0003e80000100800 */
[----:B------:R1:W-:Y:S02]  /*38920*/  STL [R1+0x1950], R42 ;  /* 0x0019502a01007387 */ /* 0x0003e40000100800 */
[----:B-1----:R-:W-:-:S02]  /*38930*/  IMAD.MOV.U32 R0, RZ, RZ, R43 ;  /* 0x000000ffff007224 */ /* 0x002fc400078e002b */
[----:B------:R-:W3:Y:S04]  /*38940*/  LDL.LU.64 R42, [R1+0x19a0] ;  /* 0x0019a000012a7983 */ /* 0x000ee80000300a00 */
[----:B------:R2:W-:Y:S02]  /*38950*/  STL [R1+0x194c], R0 ;  /* 0x00194c0001007387 */ /* 0x0005e40000100800 */
[----:B--2---:R-:W-:Y:S02]  /*38960*/  IMAD.MOV.U32 R0, RZ, RZ, R37 ;  /* 0x000000ffff007224 */ /* 0x004fe400078e0025 */
[----:B------:R1:W-:Y:S04]  /*38970*/  STL [R1+0x1958], R36 ;  /* 0x0019582401007387 */ /* 0x0003e80000100800 */
[----:B-1----:R-:W2:Y:S04]  /*38980*/  LDL.LU.64 R36, [R1+0xdc0] ;  /* 0x000dc00001247983 */ /* 0x002ea80000300a00 */
[----:B------:R1:W-:Y:S02]  /*38990*/  STL [R1+0x1954], R0 ;  /* 0x0019540001007387 */ /* 0x0003e40000100800 */
[----:B-1----:R-:W-:-:S02]  /*389a0*/  MOV R0, R49 ;  /* 0x0000003100007202 */ /* 0x002fc40000000f00 */
[----:B------:R-:W-:Y:S04]  /*389b0*/  STL [R1+0x1960], R48 ;  /* 0x0019603001007387 */ /* 0x000fe80000100800 */
[----:B------:R-:W-:Y:S04]  /*389c0*/  STL [R1+0x1968], R38 ;  /* 0x0019682601007387 */ /* 0x000fe80000100800 */
[----:B------:R1:W-:Y:S04]  /*389d0*/  STL [R1+0x195c], R0 ;  /* 0x00195c0001007387 */ /* 0x0003e80000100800 */
[----:B------:R-:W2:Y:S01]  /*389e0*/  LDL.LU.64 R60, [R1+0x19b0] ;  /* 0x0019b000013c7983 */ /* 0x000ea20000300a00 */
[----:B-1----:R-:W-:-:S03]  /*389f0*/  IMAD.MOV.U32 R0, RZ, RZ, R39 ;  /* 0x000000ffff007224 */ /* 0x002fc600078e0027 */
[----:B------:R-:W2:Y:S04]  /*38a00*/  LDL.LU.64 R38, [R1+0xdb8] ;  /* 0x000db80001267983 */ /* 0x000ea80000300a00 */
[----:B------:R1:W-:Y:S04]  /*38a10*/  STL [R1+0x1964], R0 ;  /* 0x0019640001007387 */ /* 0x0003e80000100800 */
[----:B------:R4:W-:Y:S01]  /*38a20*/  STL [R1+0x1970], R32 ;  /* 0x0019702001007387 */ /* 0x0009e20000100800 */
[----:B-1----:R-:W-:-:S03]  /*38a30*/  IMAD.MOV.U32 R0, RZ, RZ, R33 ;  /* 0x000000ffff007224 */ /* 0x002fc600078e0021 */
[----:B------:R-:W2:Y:S04]  /*38a40*/  LDL.LU.64 R62, [R1+0x19c0] ;  /* 0x0019c000013e7983 */ /* 0x000ea80000300a00 */
[----:B------:R1:W-:Y:S04]  /*38a50*/  STL [R1+0x196c], R0 ;  /* 0x00196c0001007387 */ /* 0x0003e80000100800 */
[----:B----4-:R-:W-:Y:S04]  /*38a60*/  STL [R1+0x1978], R50 ;  /* 0x0019783201007387 */ /* 0x010fe80000100800 */
[----:B------:R-:W4:Y:S01]  /*38a70*/  LDL.LU.64 R32, [R1+0xdb0] ;  /* 0x000db00001207983 */ /* 0x000f220000300a00 */
[----:B-1----:R-:W-:-:S03]  /*38a80*/  IMAD.MOV.U32 R0, RZ, RZ, R51 ;  /* 0x000000ffff007224 */ /* 0x002fc600078e0033 */
[----:B------:R-:W-:Y:S04]  /*38a90*/  STL [R1+0x1980], R44 ;  /* 0x0019802c01007387 */ /* 0x000fe80000100800 */
[----:B------:R1:W-:Y:S04]  /*38aa0*/  STL [R1+0x1974], R0 ;  /* 0x0019740001007387 */ /* 0x0003e80000100800 */
[----:B------:R-:W4:Y:S04]  /*38ab0*/  LDL.LU.64 R52, [R1+0x19d0] ;  /* 0x0019d00001347983 */ /* 0x000f280000300a00 */
[----:B------:R-:W4:Y:S01]  /*38ac0*/  LDL.LU.64 R54, [R1+0xda8] ;  /* 0x000da80001367983 */ /* 0x000f220000300a00 */
[----:B-1----:R-:W-:-:S05]  /*38ad0*/  MOV R0, R45 ;  /* 0x0000002d00007202 */ /* 0x002fca0000000f00 */
[----:B------:R1:W-:Y:S04]  /*38ae0*/  STL [R1+0x197c], R0 ;  /* 0x00197c0001007387 */ /* 0x0003e80000100800 */
[----:B---3--:R-:W-:Y:S01]  /*38af0*/  STL [R1+0x1988], R46 ;  /* 0x0019882e01007387 */ /* 0x008fe20000100800 */
[----:B-1----:R-:W-:-:S03]  /*38b00*/  IMAD.MOV.U32 R0, RZ, RZ, R47 ;  /* 0x000000ffff007224 */ /* 0x002fc600078e002f */
[----:B------:R-:W3:Y:S04]  /*38b10*/  LDL.LU.64 R48, [R1+0x19e0] ;  /* 0x0019e00001307983 */ /* 0x000ee80000300a00 */
[----:B------:R-:W3:Y:S04]  /*38b20*/  LDL.LU.64 R50, [R1+0xda0] ;  /* 0x000da00001327983 */ /* 0x000ee80000300a00 */
[----:B------:R1:W-:Y:S02]  /*38b30*/  STL [R1+0x1984], R0 ;  /* 0x0019840001007387 */ /* 0x0003e40000100800 */
[----:B-1----:R-:W-:-:S02]  /*38b40*/  IMAD.MOV.U32 R0, RZ, RZ, R35 ;  /* 0x000000ffff007224 */ /* 0x002fc400078e0023 */
[----:B------:R1:W-:Y:S04]  /*38b50*/  STL [R1+0x1990], R34 ;  /* 0x0019902201007387 */ /* 0x0003e80000100800 */
[----:B------:R-:W3:Y:S04]  /*38b60*/  LDL.LU.64 R44, [R1+0x19f0] ;  /* 0x0019f000012c7983 */ /* 0x000ee80000300a00 */
[----:B-1----:R-:W3:Y:S04]  /*38b70*/  LDL.LU.64 R34, [R1+0xd98] ;  /* 0x000d980001227983 */ /* 0x002ee80000300a00 */
[----:B------:R1:W-:Y:S02]  /*38b80*/  STL [R1+0x198c], R0 ;  /* 0x00198c0001007387 */ /* 0x0003e40000100800 */
[----:B-1----:R-:W-:-:S02]  /*38b90*/  IMAD.MOV.U32 R0, RZ, RZ, R41 ;  /* 0x000000ffff007224 */ /* 0x002fc400078e0029 */
[----:B------:R-:W-:Y:S04]  /*38ba0*/  STL [R1+0x1998], R40 ;  /* 0x0019982801007387 */ /* 0x000fe80000100800 */
[----:B------:R-:W3:Y:S04]  /*38bb0*/  LDL.LU.64 R46, [R1+0x1a00] ;  /* 0x001a0000012e7983 */ /* 0x000ee80000300a00 */
[----:B------:R1:W-:Y:S02]  /*38bc0*/  STL [R1+0x1994], R0 ;  /* 0x0019940001007387 */ /* 0x0003e40000100800 */
[----:B-1----:R-:W-:-:S02]  /*38bd0*/  MOV R0, R43 ;  /* 0x0000002b00007202 */ /* 0x002fc40000000f00 */
[----:B------:R1:W-:Y:S04]  /*38be0*/  STL [R1+0x19a0], R42 ;  /* 0x0019a02a01007387 */ /* 0x0003e80000100800 */
[----:B------:R-:W3:Y:S04]  /*38bf0*/  LDL.LU.64 R40, [R1+0xd90] ;  /* 0x000d900001287983 */ /* 0x000ee80000300a00 */
[----:B--2---:R-:W-:Y:S04]  /*38c00*/  STL [R1+0x19a8], R36 ;  /* 0x0019a82401007387 */ /* 0x004fe80000100800 */
[----:B------:R2:W-:Y:S04]  /*38c10*/  STL [R1+0x199c], R0 ;  /* 0x00199c0001007387 */ /* 0x0005e80000100800 */
[----:B-1----:R-:W3:Y:S01]  /*38c20*/  LDL.LU.64 R42, [R1+0x1a10] ;  /* 0x001a1000012a7983 */ /* 0x002ee20000300a00 */
[----:B--2---:R-:W-:-:S03]  /*38c30*/  IMAD.MOV.U32 R0, RZ, RZ, R37 ;  /* 0x000000ffff007224 */ /* 0x004fc600078e0025 */
[----:B------:R-:W2:Y:S04]  /*38c40*/  LDL.LU.64 R36, [R1+0xd88] ;  /* 0x000d880001247983 */ /* 0x000ea80000300a00 */
[----:B------:R1:W-:Y:S02]  /*38c50*/  STL [R1+0x19a4], R0 ;  /* 0x0019a40001007387 */ /* 0x0003e40000100800 */
[----:B-1----:R-:W-:Y:S02]  /*38c60*/  IMAD.MOV.U32 R0, RZ, RZ, R61 ;  /* 0x000000ffff007224 */ /* 0x002fe400078e003d */
[----:B------:R-:W-:Y:S04]  /*38c70*/  STL [R1+0x19b0], R60 ;  /* 0x0019b03c01007387 */ /* 0x000fe80000100800 */
[----:B------:R-:W-:Y:S04]  /*38c80*/  STL [R1+0x19b8], R38 ;  /* 0x0019b82601007387 */ /* 0x000fe80000100800 */
[----:B------:R1:W-:Y:S02]  /*38c90*/  STL [R1+0x19ac], R0 ;  /* 0x0019ac0001007387 */ /* 0x0003e40000100800 */
[----:B-1----:R-:W-:-:S02]  /*38ca0*/  IMAD.MOV.U32 R0, RZ, RZ, R39 ;  /* 0x000000ffff007224 */ /* 0x002fc400078e0027 */
[----:B------:R-:W2:Y:S04]  /*38cb0*/  LDL.LU.64 R38, [R1+0x1a20] ;  /* 0x001a200001267983 */ /* 0x000ea80000300a00 */
[----:B------:R1:W-:Y:S04]  /*38cc0*/  STL [R1+0x19b4], R0 ;  /* 0x0019b40001007387 */ /* 0x0003e80000100800 */
[----:B------:R-:W-:Y:S01]  /*38cd0*/  STL [R1+0x19c0], R62 ;  /* 0x0019c03e01007387 */ /* 0x000fe20000100800 */
[----:B-1----:R-:W-:-:S03]  /*38ce0*/  MOV R0, R63 ;  /* 0x0000003f00007202 */ /* 0x002fc60000000f00 */
[----:B----4-:R-:W-:Y:S04]  /*38cf0*/  STL [R1+0x19c8], R32 ;  /* 0x0019c82001007387 */ /* 0x010fe80000100800 */
[----:B------:R1:W-:Y:S02]  /*38d00*/  STL [R1+0x19bc], R0 ;  /* 0x0019bc0001007387 */ /* 0x0003e40000100800 */
[----:B-1----:R-:W-:Y:S02]  /*38d10*/  IMAD.MOV.U32 R0, RZ, RZ, R33 ;  /* 0x000000ffff007224 */ /* 0x002fe400078e0021 */
[----:B------:R-:W4:Y:S04]  /*38d20*/  LDL.LU.64 R32, [R1+0xd80] ;  /* 0x000d800001207983 */ /* 0x000f280000300a00 */
[----:B------:R1:W-:Y:S04]  /*38d30*/  STL [R1+0x19c4], R0 ;  /* 0x0019c40001007387 */ /* 0x0003e80000100800 */
[----:B------:R-:W-:Y:S01]  /*38d40*/  STL [R1+0x19d0], R52 ;  /* 0x0019d03401007387 */ /* 0x000fe20000100800 */
[----:B-1----:R-:W-:-:S03]  /*38d50*/  IMAD.MOV.U32 R0, RZ, RZ, R53 ;  /* 0x000000ffff007224 */ /* 0x002fc600078e0035 */
[----:B------:R-:W-:Y:S04]  /*38d60*/  STL [R1+0x19d8], R54 ;  /* 0x0019d83601007387 */ /* 0x000fe80000100800 */
[----:B------:R1:W-:Y:S02]  /*38d70*/  STL [R1+0x19cc], R0 ;  /* 0x0019cc0001007387 */ /* 0x0003e40000100800 */
[----:B-1----:R-:W-:Y:S02]  /*38d80*/  IMAD.MOV.U32 R0, RZ, RZ, R55 ;  /* 0x000000ffff007224 */ /* 0x002fe400078e0037 */
[----:B---3--:R-:W-:Y:S04]  /*38d90*/  STL [R1+0x19e0], R48 ;  /* 0x0019e03001007387 */ /* 0x008fe80000100800 */
[----:B------:R1:W-:Y:S04]  /*38da0*/  STL [R1+0x19d4], R0 ;  /* 0x0019d40001007387 */ /* 0x0003e80000100800 */
[----:B------:R-:W-:Y:S01]  /*38db0*/  STL [R1+0x19e8], R50 ;  /* 0x0019e83201007387 */ /* 0x000fe20000100800 */
[----:B-1----:R-:W-:-:S05]  /*38dc0*/  MOV R0, R49 ;  /* 0x0000003100007202 */ /* 0x002fca0000000f00 */
[----:B------:R1:W-:Y:S02]  /*38dd0*/  STL [R1+0x19dc], R0 ;  /* 0x0019dc0001007387 */ /* 0x0003e40000100800 */
[----:B-1----:R-:W-:Y:S02]  /*38de0*/  IMAD.MOV.U32 R0, RZ, RZ, R51 ;  /* 0x000000ffff007224 */ /* 0x002fe400078e0033 */
[----:B------:R-:W-:Y:S04]  /*38df0*/  STL [R1+0x19f0], R44 ;  /* 0x0019f02c01007387 */ /* 0x000fe80000100800 */
[----:B------:R1:W-:Y:S04]  /*38e00*/  STL [R1+0x19e4], R0 ;  /* 0x0019e40001007387 */ /* 0x0003e80000100800 */
[----:B------:R3:W-:Y:S01]  /*38e10*/  STL [R1+0x19f8], R34 ;  /* 0x0019f82201007387 */ /* 0x0007e20000100800 */
[----:B-1----:R-:W-:-:S03]  /*38e20*/  IMAD.MOV.U32 R0, RZ, RZ, R45 ;  /* 0x000000ffff007224 */ /* 0x002fc600078e002d */
[----:B---3--:R-:W1:Y:S04]  /*38e30*/  S2R R34, SR_TID.X ;  /* 0x0000000000227919 */ /* 0x008e680000002100 */
[----:B------:R3:W-:Y:S02]  /*38e40*/  STL [R1+0x19ec], R0 ;  /* 0x0019ec0001007387 */ /* 0x0007e40000100800 */
[----:B---3--:R-:W-:-:S05]  /*38e50*/  IMAD.MOV.U32 R0, RZ, RZ, R35 ;  /* 0x000000ffff007224 */ /* 0x008fca00078e0023 */
[----:B------:R3:W-:Y:S04]  /*38e60*/  STL [R1+0x19f4], R0 ;  /* 0x0019f40001007387 */ /* 0x0007e80000100800 */
[----:B------:R-:W-:Y:S01]  /*38e70*/  STL [R1+0x1a00], R46 ;  /* 0x001a002e01007387 */ /* 0x000fe20000100800 */
[----:B---3--:R-:W-:Y:S01]  /*38e80*/  MOV R0, R47 ;  /* 0x0000002f00007202 */ /* 0x008fe20000000f00 */
[----:B------:R-:W-:Y:S02]  /*38e90*/  IMAD.MOV.U32 R2, RZ, RZ, R41 ;  /* 0x000000ffff027224 */ /* 0x000fe400078e0029 */
[----:B------:R-:W-:Y:S04]  /*38ea0*/  STL [R1+0x1a08], R40 ;  /* 0x001a082801007387 */ /* 0x000fe80000100800 */
[----:B------:R3:W-:Y:S01]  /*38eb0*/  STL [R1+0x19fc], R0 ;  /* 0x0019fc0001007387 */ /* 0x0007e20000100800 */
[----:B-1----:R-:W-:-:S02]  /*38ec0*/  LOP3.LUT R4, R34, 0x3, RZ, 0xc0, !PT ;  /* 0x0000000322047812 */ /* 0x002fc400078ec0ff */
[C---:B---3--:R-:W-:Y:S01]  /*38ed0*/  LOP3.LUT R0, R34.reuse, 0x7, RZ, 0xc0, !PT ;  /* 0x0000000722007812 */ /* 0x048fe200078ec0ff */
[----:B------:R-:W-:-:S04]  /*38ee0*/  IMAD.SHL.U32 R5, R34, 0x80, RZ ;  /* 0x0000008022057824 */ /* 0x000fc800078e00ff */
[----:B------:R-:W-:Y:S01]  /*38ef0*/  IMAD R0, R0, 0x210, RZ ;  /* 0x0000021000007824 */ /* 0x000fe200078e02ff */
[----:B------:R-:W-:Y:S04]  /*38f00*/  STL [R1+0x1a10], R42 ;  /* 0x001a102a01007387 */ /* 0x000fe80000100800 */
[----:B------:R1:W-:Y:S01]  /*38f10*/  STL [R1+0x1a04], R2 ;  /* 0x001a040201007387 */ /* 0x0003e20000100800 */
[----:B--2---:R-:W-:-:S03]  /*38f20*/  IMAD.MOV.U32 R3, RZ, RZ, R37 ;  /* 0x000000ffff037224 */ /* 0x004fc600078e0025 */
[----:B------:R-:W-:Y:S01]  /*38f30*/  STL [R1+0x1a18], R36 ;  /* 0x001a182401007387 */ /* 0x000fe20000100800 */
[----:B-1----:R-:W-:-:S05]  /*38f40*/  IMAD.MOV.U32 R2, RZ, RZ, R43 ;  /* 0x000000ffff027224 */ /* 0x002fca00078e002b */
[----:B------:R1:W-:Y:S04]  /*38f50*/  STL [R1+0x1a0c], R2 ;  /* 0x001a0c0201007387 */ /* 0x0003e80000100800 */
[----:B------:R2:W-:Y:S01]  /*38f60*/  STL [R1+0x1a14], R3 ;  /* 0x001a140301007387 */ /* 0x0005e20000100800 */
[----:B-1----:R-:W-:-:S04]  /*38f70*/  SHF.L.U32 R2, R34, 0x1, RZ ;  /* 0x0000000122027819 */ /* 0x002fc800000006ff */
[----:B------:R-:W-:-:S04]  /*38f80*/  LOP3.LUT R0, R0, 0x30, R2, 0x78, !PT ;  /* 0x0000003000007812 */ /* 0x000fc800078e7802 */
[----:B------:R-:W-:Y:S01]  /*38f90*/  LOP3.LUT R156, R0, 0x1000, R5, 0xf8, !PT ;  /* 0x00001000009c7812 */ /* 0x000fe200078ef805 */
[----:B--2---:R-:W-:Y:S01]  /*38fa0*/  IMAD.MOV.U32 R3, RZ, RZ, R39 ;  /* 0x000000ffff037224 */ /* 0x004fe200078e0027 */
[----:B------:R-:W-:Y:S04]  /*38fb0*/  STL [R1+0x1a20], R38 ;  /* 0x001a202601007387 */ /* 0x000fe80000100800 */
[----:B------:R1:W-:Y:S02]  /*38fc0*/  STL [R1+0x1a1c], R3 ;  /* 0x001a1c0301007387 */ /* 0x0003e40000100800 */
[----:B-1----:R-:W-:-:S05]  /*38fd0*/  LOP3.LUT R3, R34, 0x1c, RZ, 0xc0, !PT ;  /* 0x0000001c22037812 */ /* 0x002fca00078ec0ff */
[----:B------:R-:W-:Y:S01]  /*38fe0*/  IMAD R3, R4, 0x220, R3 ;  /* 0x0000022004037824 */ /* 0x000fe200078e0203 */
[----:B----4-:R-:W-:Y:S01]  /*38ff0*/  MOV R6, R33 ;  /* 0x0000002100067202 */ /* 0x010fe20000000f00 */
[----:B------:R-:W-:Y:S04]  /*39000*/  STL [R1+0x1a28], R32 ;  /* 0x001a282001007387 */ /* 0x000fe80000100800 */
[----:B------:R1:W-:Y:S04]  /*39010*/  STL [R1+0x1a24], R6 ;  /* 0x001a240601007387 */ /* 0x0003e80000100800 */
[----:B------:R-:W2:Y:S04]  /*39020*/  LDL.LU.64 R4, [R1+0x29b8] ;  /* 0x0029b80001047983 */ /* 0x000ea80000300a00 */
[----:B-1----:R-:W3:Y:S04]  /*39030*/  LDL.LU.64 R6, [R1+0x29b0] ;  /* 0x0029b00001067983 */ /* 0x002ee80000300a00 */
[----:B--2---:R1:W-:Y:S04]  /*39040*/  STL.64 [R1+0x1210], R4 ;  /* 0x0012100401007387 */ /* 0x0043e80000100a00 */
[----:B-1----:R-:W2:Y:S04]  /*39050*/  LDL.LU.64 R4, [R1+0x29a8] ;  /* 0x0029a80001047983 */ /* 0x002ea80000300a00 */
[----:B---3--:R1:W-:Y:S04]  /*39060*/  STL.64 [R1+0x1208], R6 ;  /* 0x0012080601007387 */ /* 0x0083e80000100a00 */
[----:B------:R-:W-:Y:S04]  /*39070*/  STL [R1+0x222c], R156 ;  /* 0x00222c9c01007387 */ /* 0x000fe80000100800 */
[----:B-1----:R-:W3:Y:S04]  /*39080*/  LDL.LU.64 R6, [R1+0x29a0] ;  /* 0x0029a00001067983 */ /* 0x002ee80000300a00 */
[----:B--2---:R1:W-:Y:S04]  /*39090*/  STL.64 [R1+0x1200], R4 ;  /* 0x0012000401007387 */ /* 0x0043e80000100a00 */
[----:B-1----:R-:W2:Y:S04]  /*390a0*/  LDL.LU.64 R4, [R1+0x2998] ;  /* 0x0029980001047983 */ /* 0x002ea80000300a00 */
[----:B---3--:R1:W-:Y:S04]  /*390b0*/  STL.64 [R1+0x11f8], R6 ;  /* 0x0011f80601007387 */ /* 0x0083e80000100a00 */
        /* <DEDUP_REMOVED lines=492> */
[----:B-1----:R-:W3:Y:S04]  /*3af80*/  LDL.64 R6, [R1+0x2240] ;  /* 0x0022400001067983 */ /* 0x002ee80000100a00 */
[----:B--2---:R1:W-:Y:S04]  /*3af90*/  STL.64 [R1+0xa40], R4 ;  /* 0x000a400401007387 */ /* 0x0043e80000100a00 */
[----:B-1----:R-:W2:Y:S04]  /*3afa0*/  LDL.64 R4, [R1+0x2238] ;  /* 0x0022380001047983 */ /* 0x002ea80000100a00 */
[----:B---3--:R-:W-:Y:S04]  /*3afb0*/  STL.64 [R1+0xa38], R6 ;  /* 0x000a380601007387 */ /* 0x008fe80000100a00 */
[----:B--2---:R1:W-:Y:S04]  /*3afc0*/  STL.64 [R1+0xa30], R4 ;  /* 0x000a300401007387 */ /* 0x0043e80000100a00 */
[----:B-1----:R-:W2:Y:S04]  /*3afd0*/  LDL.64 R4, [R1+0x2230] ;  /* 0x0022300001047983 */ /* 0x002ea80000100a00 */
[----:B--2---:R1:W-:Y:S04]  /*3afe0*/  STL.64 [R1+0xa28], R4 ;  /* 0x000a280401007387 */ /* 0x0043e80000100a00 */
        /* <DEDUP_REMOVED lines=299> */
[----:B------:R-:W-:-:S03]  /*3c2a0*/  IMAD.MOV.U32 R35, RZ, RZ, c[0x0][0x180] ;  /* 0x00006000ff237624 */ /* 0x000fc600078e00ff */
[----:B------:R2:W-:Y:S04]  /*3c2b0*/  STL [R1+0x2d8], RZ ;  /* 0x0002d8ff01007387 */ /* 0x0005e80000100800 */
[----:B------:R2:W-:Y:S04]  /*3c2c0*/  STL [R1+0x2dc], RZ ;  /* 0x0002dcff01007387 */ /* 0x0005e80000100800 */
[----:B------:R2:W-:Y:S04]  /*3c2d0*/  STL [R1+0x450], RZ ;  /* 0x000450ff01007387 */ /* 0x0005e80000100800 */
[----:B------:R2:W-:Y:S04]  /*3c2e0*/  STL [R1+0x454], RZ ;  /* 0x000454ff01007387 */ /* 0x0005e80000100800 */
[----:B------:R2:W-:Y:S01]  /*3c2f0*/  STL [R1+0x458], RZ ;  /* 0x000458ff01007387 */ /* 0x0005e20000100800 */
[----:B------:R-:W-:-:S03]  /*3c300*/  IADD3 R35, R35, 0x7f, RZ ;  /* 0x0000007f23237810 */ /* 0x000fc60007ffe0ff */
[----:B------:R2:W-:Y:S04]  /*3c310*/  STL [R1+0x45c], RZ ;  /* 0x00045cff01007387 */ /* 0x0005e80000100800 */
[----:B------:R2:W-:Y:S04]  /*3c320*/  STL [R1+0x420], RZ ;  /* 0x000420ff01007387 */ /* 0x0005e80000100800 */
[----:B------:R2:W-:Y:S04]  /*3c330*/  STL [R1+0x424], RZ ;  /* 0x000424ff01007387 */ /* 0x0005e80000100800 */
[----:B------:R2:W-:Y:S01]  /*3c340*/  STL [R1+0x428], RZ ;  /* 0x000428ff01007387 */ /* 0x0005e20000100800 */
[----:B------:R-:W-:-:S03]  /*3c350*/  SHF.R.S32.HI R2, RZ, 0x1f, R35 ;  /* 0x0000001fff027819 */ /* 0x000fc60000011423 */
[----:B------:R2:W-:Y:S04]  /*3c360*/  STL [R1+0x42c], RZ ;  /* 0x00042cff01007387 */ /* 0x0005e80000100800 */
[----:B------:R2:W-:Y:S04]  /*3c370*/  STL [R1+0x440], RZ ;  /* 0x000440ff01007387 */ /* 0x0005e80000100800 */
[----:B------:R2:W-:Y:S04]  /*3c380*/  STL [R1+0x444], RZ ;  /* 0x000444ff01007387 */ /* 0x0005e80000100800 */
[----:B------:R2:W-:Y:S01]  /*3c390*/  STL [R1+0x448], RZ ;  /* 0x000448ff01007387 */ /* 0x0005e20000100800 */
[----:B------:R-:W-:-:S03]  /*3c3a0*/  LEA.HI R2, R2, R35, RZ, 0x7 ;  /* 0x0000002302027211 */ /* 0x000fc600078f38ff */
[----:B------:R2:W-:Y:S04]  /*3c3b0*/  STL [R1+0x44c], RZ ;  /* 0x00044cff01007387 */ /* 0x0005e80000100800 */
[----:B------:R2:W-:Y:S04]  /*3c3c0*/  STL [R1+0x410], RZ ;  /* 0x000410ff01007387 */ /* 0x0005e80000100800 */
[----:B------:R2:W-:Y:S04]  /*3c3d0*/  STL [R1+0x414], RZ ;  /* 0x000414ff01007387 */ /* 0x0005e80000100800 */
[----:B------:R2:W-:Y:S01]  /*3c3e0*/  STL [R1+0x418], RZ ;  /* 0x000418ff01007387 */ /* 0x0005e20000100800 */
[----:B------:R-:W-:-:S03]  /*3c3f0*/  SHF.R.S32.HI R2, RZ, 0x7, R2 ;  /* 0x00000007ff027819 */ /* 0x000fc60000011402 */
[----:B------:R2:W-:Y:S04]  /*3c400*/  STL [R1+0x41c], RZ ;  /* 0x00041cff01007387 */ /* 0x0005e80000100800 */
[----:B------:R2:W-:Y:S04]  /*3c410*/  STL [R1+0x3f0], RZ ;  /* 0x0003f0ff01007387 */ /* 0x0005e80000100800 */
[----:B------:R2:W-:Y:S01]  /*3c420*/  STL [R1+0x3f4], RZ ;  /* 0x0003f4ff01007387 */ /* 0x0005e20000100800 */
[----:B------:R-:W-:-:S03]  /*3c430*/  LOP3.LUT R159, R3, 0x20, RZ, 0x3c, !PT ;  /* 0x00000020039f7812 */ /* 0x000fc600078e3cff */
[----:B------:R2:W-:Y:S01]  /*3c440*/  STL [R1+0x3f8], RZ ;  /* 0x0003f8ff01007387 */ /* 0x0005e20000100800 */
[----:B------:R-:W-:-:S03]  /*3c450*/  LOP3.LUT R158, R3, 0x40, RZ, 0x3c, !PT ;  /* 0x00000040039e7812 */ /* 0x000fc600078e3cff */
[----:B------:R2:W-:Y:S01]  /*3c460*/  STL [R1+0x3fc], RZ ;  /* 0x0003fcff01007387 */ /* 0x0005e20000100800 */
[----:B------:R-:W-:-:S03]  /*3c470*/  LOP3.LUT R157, R3, 0x60, RZ, 0x3c, !PT ;  /* 0x00000060039d7812 */ /* 0x000fc600078e3cff */
[----:B------:R2:W-:Y:S01]  /*3c480*/  STL [R1+0x3e0], RZ ;  /* 0x0003e0ff01007387 */ /* 0x0005e20000100800 */
[----:B------:R-:W-:-:S03]  /*3c490*/  IADD3 R3, R2, -0x2, RZ ;  /* 0xfffffffe02037810 */ /* 0x000fc60007ffe0ff */
[----:B------:R2:W-:Y:S01]  /*3c4a0*/  STL [R1+0x3e4], RZ ;  /* 0x0003e4ff01007387 */ /* 0x0005e20000100800 */
[----:B------:R-:W-:-:S03]  /*3c4b0*/  LOP3.LUT R2, R156, 0x40, RZ, 0x3c, !PT ;  /* 0x000000409c027812 */ /* 0x000fc600078e3cff */
[----:B------:R2:W-:Y:S04]  /*3c4c0*/  STL [R1+0x3e8], RZ ;  /* 0x0003e8ff01007387 */ /* 0x0005e80000100800 */
[----:B------:R2:W-:Y:S04]  /*3c4d0*/  STL [R1+0x3ec], RZ ;  /* 0x0003ecff01007387 */ /* 0x0005e80000100800 */
[----:B------:R2:W-:Y:S04]  /*3c4e0*/  STL [R1+0x1a0], RZ ;  /* 0x0001a0ff01007387 */ /* 0x0005e80000100800 */
[----:B------:R2:W-:Y:S04]  /*3c4f0*/  STL [R1+0x1a4], RZ ;  /* 0x0001a4ff01007387 */ /* 0x0005e80000100800 */
[----:B------:R2:W-:Y:S04]  /*3c500*/  STL [R1+0x1a8], RZ ;  /* 0x0001a8ff01007387 */ /* 0x0005e80000100800 */
[----:B------:R2:W-:Y:S04]  /*3c510*/  STL [R1+0x1ac], RZ ;  /* 0x0001acff01007387 */ /* 0x0005e80000100800 */
[----:B------:R2:W-:Y:S01]  /*3c520*/  STL [R1+0x2234], R2 ;  /* 0x0022340201007387 */ /* 0x0005e20000100800 */
[----:B------:R-:W-:Y:S01]  /*3c530*/  SHF.R.S32.HI R0, RZ, 0x1f, R252 ;  /* 0x0000001fff007819 */ /* 0x000fe200000114fc */
[----:B------:R-:W-:Y:S01]  /*3c540*/  USHF.R.S32.HI UR6, URZ, 0x1f, UR4 ;  /* 0x0000001f3f067899 */ /* 0x000fe20008011404 */
[----:B------:R-:W-:Y:S01]  /*3c550*/  CS2R R16, SRZ ;  /* 0x0000000000107805 */ /* 0x000fe2000001ff00 */
[----:B------:R-:W-:Y:S01]  /*3c560*/  CS2R R18, SRZ ;  /* 0x0000000000127805 */ /* 0x000fe2000001ff00 */
[----:B------:R-:W-:Y:S01]  /*3c570*/  SHF.L.U64.HI R0, R252, 0x2, R0 ;  /* 0x00000002fc007819 */ /* 0x000fe20000010200 */
        /* <DEDUP_REMOVED lines=72> */
[----:B-1----:R-:W-:Y:S01]  /*3ca00*/  CS2R R4, SRZ ;  /* 0x0000000000047805 */ /* 0x002fe2000001ff00 */
        /* <DEDUP_REMOVED lines=17> */
[----:B------:R-:W-:-:S02]  /*3cb20*/  USHF.L.U32 UR7, UR4, 0x2, URZ ;  /* 0x0000000204077899 */ /* 0x000fc4000800063f */
[----:B------:R-:W-:Y:S02]  /*3cb30*/  USHF.L.U64.HI UR6, UR4, 0x2, UR6 ;  /* 0x0000000204067899 */ /* 0x000fe40008010206 */
[----:B------:R-:W-:Y:S02]  /*3cb40*/  UMOV UR5, 0x1 ;  /* 0x0000000100057882 */ /* 0x000fe40000000000 */
[----:B--2---:R-:W-:Y:S02]  /*3cb50*/  UMOV UR4, 0xffffffff ;  /* 0xffffffff00047882 */ /* 0x004fe40000000000 */
.L_x_1:
[----:B------:R-:W2:Y:S01]  /*3cb60*/  LDL R159, [R1+0x222c] ;  /* 0x00222c00019f7983 */ /* 0x000ea20000100800 */
[----:B------:R-:W-:Y:S01]  /*3cb70*/  UIADD3 UR4, UR4, 0x1, URZ ;  /* 0x0000000104047890 */ /* 0x000fe2000fffe03f */
[----:B------:R-:W-:-:S04]  /*3cb80*/  DEPBAR.LE SB0, 0x2 ;  /* 0x000080800000791a */ /* 0x000fc80000000000 */
[----:B------:R-:W-:Y:S01]  /*3cb90*/  STL.64 [R1+0x45a8], R246 ;  /* 0x0045a8f601007387 */ /* 0x000fe20000100a00 */
[----:B------:R-:W-:-:S03]  /*3cba0*/  UISETP.GT.AND UP0, UPT, UR4, 0x1, UPT ;  /* 0x000000010400788c */ /* 0x000fc6000bf04270 */
[----:B------:R1:W-:Y:S01]  /*3cbb0*/  STL.64 [R1+0x45a0], R244 ;  /* 0x0045a0f401007387 */ /* 0x0003e20000100a00 */
[----:B------:R-:W-:-:S03]  /*3cbc0*/  USEL UR4, UR4, URZ, !UP0 ;  /* 0x0000003f04047287 */ /* 0x000fc6000c000000 */
[----:B------:R3:W-:Y:S03]  /*3cbd0*/  STL [R1+0x2ea8], R0 ;  /* 0x002ea80001007387 */ /* 0x0007e60000100800 */
[----:B------:R-:W-:Y:S01]  /*3cbe0*/  IMAD.U32 R2, RZ, RZ, UR4 ;  /* 0x00000004ff027e24 */ /* 0x000fe2000f8e00ff */
[----:B------:R-:W4:Y:S01]  /*3cbf0*/  S2R R156, SR_TID.X ;  /* 0x00000000009c7919 */ /* 0x000f220000002100 */
[----:B------:R-:W-:-:S03]  /*3cc00*/  IMAD.U32 R3, RZ, RZ, UR4 ;  /* 0x00000004ff037e24 */ /* 0x000fc6000f8e00ff */
[----:B-1----:R-:W2:Y:S04]  /*3cc10*/  LDL.LU.64 R244, [R1+0x430] ;  /* 0x0004300001f47983 */ /* 0x002ea80000300a00 */
[----:B------:R-:W2:Y:S04]  /*3cc20*/  LDL.LU.64 R246, [R1+0x438] ;  /* 0x0004380001f67983 */ /* 0x000ea80000300a00 */
[----:B------:R-:W2:Y:S04]  /*3cc30*/  LDL.LU.64 R216, [R1+0x110] ;  /* 0x0001100001d87983 */ /* 0x000ea80000300a00 */
[----:B------:R-:W2:Y:S04]  /*3cc40*/  LDL.LU.64 R218, [R1+0x118] ;  /* 0x0001180001da7983 */ /* 0x000ea80000300a00 */
[----:B------:R-:W2:Y:S04]  /*3cc50*/  LDL.LU.64 R212, [R1+0x50] ;  /* 0x0000500001d47983 */ /* 0x000ea80000300a00 */
[----:B------:R-:W2:Y:S01]  /*3cc60*/  LDL.LU.64 R214, [R1+0x58] ;  /* 0x0000580001d67983 */ /* 0x000ea20000300a00 */
[----:B----4-:R-:W-:-:S02]  /*3cc70*/  LOP3.LUT R161, R156, 0x1c, RZ, 0xc0, !PT ;  /* 0x0000001c9ca17812 */ /* 0x010fc400078ec0ff */
[C---:B------:R-:W-:Y:S01]  /*3cc80*/  LOP3.LUT R160, R156.reuse, 0x3, RZ, 0xc0, !PT ;  /* 0x000000039ca07812 */ /* 0x040fe200078ec0ff */
[----:B------:R-:W4:Y:S01]  /*3cc90*/  LDL.LU.64 R208, [R1+0x480] ;  /* 0x0004800001d07983 */ /* 0x000f220000300a00 */
[C---:B------:R-:W-:Y:S02]  /*3cca0*/  LOP3.LUT R158, R156.reuse, 0x1c, RZ, 0xc0, !PT ;  /* 0x0000001c9c9e7812 */ /* 0x040fe400078ec0ff */
[----:B------:R-:W-:Y:S01]  /*3ccb0*/  LOP3.LUT R157, R156, 0x3, RZ, 0xc0, !PT ;  /* 0x000000039c9d7812 */ /* 0x000fe200078ec0ff */
[----:B------:R-:W4:Y:S01]  /*3ccc0*/  LDL.LU.64 R210, [R1+0x488] ;  /* 0x0004880001d27983 */ /* 0x000f220000300a00 */
[----:B------:R-:W-:Y:S01]  /*3ccd0*/  IMAD R160, R160, 0x220, R161 ;  /* 0x00000220a0a07824 */ /* 0x000fe200078e02a1 */
[----:B------:R-:W-:Y:S02]  /*3cce0*/  LOP3.LUT R163, R156, 0x1c, RZ, 0xc0, !PT ;  /* 0x0000001c9ca37812 */ /* 0x000fe400078ec0ff */
[----:B------:R-:W4:Y:S01]  /*3ccf0*/  LDL.LU.64 R204, [R1+0x1e0] ;  /* 0x0001e00001cc7983 */ /* 0x000f220000300a00 */
[----:B------:R-:W-:Y:S01]  /*3cd00*/  IMAD R2, R2, 0x10000, R160 ;  /* 0x0001000002027824 */ /* 0x000fe200078e02a0 */
[C---:B------:R-:W-:Y:S01]  /*3cd10*/  LOP3.LUT R160, R156.reuse, 0x3, RZ, 0xc0, !PT ;  /* 0x000000039ca07812 */ /* 0x040fe200078ec0ff */
[----:B------:R-:W-:Y:S01]  /*3cd20*/  IMAD R157, R157, 0x220, R158 ;  /* 0x000002209d9d7824 */ /* 0x000fe200078e029e */
[----:B------:R-:W4:Y:S01]  /*3cd30*/  LDL.LU.64 R206, [R1+0x1e8] ;  /* 0x0001e80001ce7983 */ /* 0x000f220000300a00 */
[----:B------:R-:W-:Y:S01]  /*3cd40*/  LOP3.LUT R162, R156, 0x3, RZ, 0xc0, !PT ;  /* 0x000000039ca27812 */ /* 0x000fe200078ec0ff */
[----:B------:R-:W-:-:S02]  /*3cd50*/  IMAD.U32 R156, RZ, RZ, UR4 ;  /* 0x00000004ff9c7e24 */ /* 0x000fc4000f8e00ff */
[----:B------:R-:W4:Y:S01]  /*3cd60*/  LDL.LU.64 R200, [R1+0x40] ;  /* 0x0000400001c87983 */ /* 0x000f220000300a00 */
[----:B------:R-:W-:Y:S01]  /*3cd70*/  IMAD R160, R160, 0x220, R161 ;  /* 0x00000220a0a07824 */ /* 0x000fe200078e02a1 */
[----:B------:R-:W-:Y:S01]  /*3cd80*/  LOP3.LUT R157, R157, 0x20, RZ, 0x3c, !PT ;  /* 0x000000209d9d7812 */ /* 0x000fe200078e3cff */
[----:B------:R-:W-:Y:S01]  /*3cd90*/  IMAD R162, R162, 0x220, R163 ;  /* 0x00000220a2a27824 */ /* 0x000fe200078e02a3 */
[----:B------:R-:W4:Y:S01]  /*3cda0*/  LDL.LU.64 R202, [R1+0x48] ;  /* 0x0000480001ca7983 */ /* 0x000f220000300a00 */
[----:B------:R-:W-:Y:S01]  /*3cdb0*/  IMAD.U32 R158, RZ, RZ, UR4 ;  /* 0x00000004ff9e7e24 */ /* 0x000fe2000f8e00ff */
[----:B------:R-:W-:Y:S01]  /*3cdc0*/  LEA R3, R3, R157, 0x10 ;  /* 0x0000009d03037211 */ /* 0x000fe200078e80ff */
[----:B------:R-:W-:Y:S01]  /*3cdd0*/  IMAD.U32 R157, RZ, RZ, UR4 ;  /* 0x00000004ff9d7e24 */ /* 0x000fe2000f8e00ff */
[----:B------:R-:W-:Y:S01]  /*3cde0*/  BAR.SYNC.DEFER_BLOCKING 0x0 ;  /* 0x0000000000007b1d */ /* 0x000fe20000010000 */
[----:B------:R-:W-:Y:S02]  /*3cdf0*/  LOP3.LUT R162, R162, 0x40, RZ, 0x3c, !PT ;  /* 0x00000040a2a27812 */ /* 0x000fe400078e3cff */
[----:B------:R-:W-:-:S02]  /*3ce00*/  LOP3.LUT R160, R160, 0x60, RZ, 0x3c, !PT ;  /* 0x00000060a0a07812 */ /* 0x000fc400078e3cff */
[----:B------:R-:W-:-:S03]  /*3ce10*/  LEA R252, R158, R162, 0x10 ;  /* 0x000000a29efc7211 */ /* 0x000fc600078e80ff */
[----:B---3--:R-:W-:Y:S01]  /*3ce20*/  IMAD R0, R157, 0x10000, R160 ;  /* 0x000100009d007824 */ /* 0x008fe200078e02a0 */
[----:B------:R-:W-:Y:S04]  /*3ce30*/  LDS R172, [R2+0x40000] ;  /* 0x0400000002ac7984 */ /* 0x000fe80000000800 */
        /* <DEDUP_REMOVED lines=23> */
[----:B------:R-:W-:Y:S04]  /*3cfb0*/  STL [R1+0x510], R0 ;  /* 0x0005100001007387 */ /* 0x000fe80000100800 */
[----:B------:R-:W-:Y:S04]  /*3cfc0*/  LDS R164, [R2+0x40180] ;  /* 0x0401800002a47984 */ /* 0x000fe80000000800 */
[----:B------:R-:W-:Y:S04]  /*3cfd0*/  LDS R166, [R2+0x40980] ;  /* 0x0409800002a67984 */ /* 0x000fe80000000800 */
[----:B------:R-:W-:Y:S04]  /*3cfe0*/  LDS R165, [R3+0x40180] ;  /* 0x0401800003a57984 */ /* 0x000fe80000000800 */
[----:B------:R-:W-:Y:S04]  /*3cff0*/  LDS R167, [R3+0x40980] ;  /* 0x0409800003a77984 */ /* 0x000fe80000000800 */
[----:B------:R-:W-:Y:S04]  /*3d000*/  LDS R192, [R252+0x40180] ;  /* 0x04018000fcc07984 */ /* 0x000fe80000000800 */
[----:B------:R-:W-:Y:S04]  /*3d010*/  LDS R194, [R252+0x40980] ;  /* 0x04098000fcc27984 */ /* 0x000fe80000000800 */
[----:B------:R-:W-:Y:S04]  /*3d020*/  LDS R193, [R0+0x40180] ;  /* 0x0401800000c17984 */ /* 0x000fe80000000800 */
[----:B------:R-:W-:Y:S01]  /*3d030*/  LDS R195, [R0+0x40980] ;  /* 0x0409800000c37984 */ /* 0x000fe20000000800 */
[----:B--2---:R-:W-:-:S05]  /*3d040*/  IMAD R196, R156, 0x20000, R159 ;  /* 0x000200009cc47824 */ /* 0x004fca00078e029f */
[----:B------:R-:W1:Y:S04]  /*3d050*/  LDSM.16.M88.4 R160, [R196] ;  /* 0x00000000c4a0783b */ /* 0x000e680000000200 */
[----:B------:R-:W2:Y:S04]  /*3d060*/  LDSM.16.M88.4 R156, [R196+0x2000] ;  /* 0x00200000c49c783b */ /* 0x000ea80000000200 */
[----:B------:R-:W-:Y:S04]  /*3d070*/  STL [R1+0x514], R196 ;  /* 0x000514c401007387 */ /* 0x000fe80000100800 */
[----:B------:R-:W-:Y:S01]  /*3d080*/  STL [R1+0x4550], R252 ;  /* 0x004550fc01007387 */ /* 0x000fe20000100800 */
[-C--:B-1----:R-:W-:Y:S08]  /*3d090*/  HMMA.1688.F32.TF32 R244, R172, R160.reuse, R244 ;  /* 0x000000a0acf4723c */ /* 0x082ff000000810f4 */
[-C--:B------:R-:W-:Y:S01]  /*3d0a0*/  HMMA.1688.F32.TF32 R216, R176, R160.reuse, R216 ;  /* 0x000000a0b0d8723c */ /* 0x080fe200000810d8 */
[----:B------:R-:W-:Y:S04]  /*3d0b0*/  STL [R1+0x4558], R162 ;  /* 0x004558a201007387 */ /* 0x000fe80000100800 */
[----:B------:R-:W-:Y:S04]  /*3d0c0*/  STL [R1+0x4554], R163 ;  /* 0x004554a301007387 */ /* 0x000fe80000100800 */
[----:B------:R-:W-:Y:S04]  /*3d0d0*/  STL [R1+0x455c], R0 ;  /* 0x00455c0001007387 */ /* 0x000fe80000100800 */
[----:B--2---:R-:W-:Y:S04]  /*3d0e0*/  STL [R1+0x4544], R158 ;  /* 0x0045449e01007387 */ /* 0x004fe80000100800 */
[----:B------:R-:W-:Y:S04]  /*3d0f0*/  STL [R1+0x4540], R159 ;  /* 0x0045409f01007387 */ /* 0x000fe80000100800 */
[----:B------:R-:W-:Y:S04]  /*3d100*/  STL.64 [R1+0x280], R244 ;  /* 0x000280f401007387 */ /* 0x000fe80000100a00 */
[----:B------:R1:W-:Y:S01]  /*3d110*/  STL.64 [R1+0x288], R246 ;  /* 0x000288f601007387 */ /* 0x0003e20000100a00 */
[-C--:B-----5:R-:W-:Y:S03]  /*3d120*/  HMMA.1688.F32.TF32 R16, R184, R160.reuse, R16 ;  /* 0x000000a0b810723c */ /* 0x0a0fe60000081010 */
[----:B-1----:R-:W2:Y:S04]  /*3d130*/  LDL.LU.64 R246, [R1+0x45a8] ;  /* 0x0045a80001f67983 */ /* 0x002ea80000300a00 */
[----:B------:R-:W2:Y:S04]  /*3d140*/  LDL.LU.64 R244, [R1+0x45a0] ;  /* 0x0045a00001f47983 */ /* 0x000ea80000300a00 */
[----:B------:R-:W-:Y:S04]  /*3d150*/  STL.64 [R1+0x270], R216 ;  /* 0x000270d801007387 */ /* 0x000fe80000100a00 */
[----:B------:R1:W-:Y:S02]  /*3d160*/  STL.64 [R1+0x278], R218 ;  /* 0x000278da01007387 */ /* 0x0003e40000100a00 */
[-C--:B-1----:R-:W-:Y:S08]  /*3d170*/  HMMA.1688.F32.TF32 R216, R180, R160.reuse, R212 ;  /* 0x000000a0b4d8723c */ /* 0x082ff000000810d4 */
[-C--:B------:R-:W-:Y:S08]  /*3d180*/  HMMA.1688.F32.TF32 R212, R188, R160.reuse, R68 ;  /* 0x000000a0bcd4723c */ /* 0x080ff00000081044 */
[-C--:B------:R-:W-:Y:S07]  /*3d190*/  HMMA.1688.F32.TF32 R68, R168, R160.reuse, R104 ;  /* 0x000000a0a844723c */ /* 0x080fee0000081068 */
[----:B------:R-:W-:Y:S04]  /*3d1a0*/  STL.64 [R1+0x260], R216 ;  /* 0x000260d801007387 */ /* 0x000fe80000100a00 */
[----:B------:R-:W-:Y:S04]  /*3d1b0*/  STL.64 [R1+0x268], R218 ;  /* 0x000268da01007387 */ /* 0x000fe80000100a00 */
[----:B------:R-:W-:Y:S04]  /*3d1c0*/  STL.64 [R1+0x320], R16 ;  /* 0x0003201001007387 */ /* 0x000fe80000100a00 */
[----:B------:R1:W-:Y:S02]  /*3d1d0*/  STL.64 [R1+0x328], R18 ;  /* 0x0003281201007387 */ /* 0x0003e40000100a00 */
[-C--:B-1----:R-:W-:Y:S02]  /*3d1e0*/  HMMA.1688.F32.TF32 R16, R164, R160.reuse, R100 ;  /* 0x000000a0a410723c */ /* 0x082fe40000081064 */
[----:B------:R-:W-:Y:S04]  /*3d1f0*/  STL.64 [R1+0x3a0], R212 ;  /* 0x0003a0d401007387 */ /* 0x000fe80000100a00 */
[----:B------:R-:W-:Y:S02]  /*3d200*/  STL.64 [R1+0x3a8], R214 ;  /* 0x0003a8d601007387 */ /* 0x000fe40000100a00 */
[----:B------:R-:W-:Y:S02]  /*3d210*/  HMMA.1688.F32.TF32 R8, R192, R160, R8 ;  /* 0x000000a0c008723c */ /* 0x000fe40000081008 */
[----:B------:R-:W-:Y:S04]  /*3d220*/  STL.64 [R1+0x4a0], R68 ;  /* 0x0004a04401007387 */ /* 0x000fe80000100a00 */
[----:B------:R4:W-:Y:S09]  /*3d230*/  STL.64 [R1+0x4a8], R70 ;  /* 0x0004a84601007387 */ /* 0x0009f20000100a00 */
[----:B------:R-:W-:Y:S01]  /*3d240*/  STL.64 [R1+0x5c0], R16 ;  /* 0x0005c01001007387 */ /* 0x000fe20000100a00 */
[-C--:B----4-:R-:W-:Y:S03]  /*3d250*/  HMMA.1688.F32.TF32 R68, R172, R156.reuse, R208 ;  /* 0x0000009cac44723c */ /* 0x090fe600000810d0 */
[----:B------:R1:W-:Y:S05]  /*3d260*/  STL.64 [R1+0x5c8], R18 ;  /* 0x0005c81201007387 */ /* 0x0003ea0000100a00 */
[-C--:B-1----:R-:W-:Y:S01]  /*3d270*/  HMMA.1688.F32.TF32 R16, R176, R156.reuse, R204 ;  /* 0x0000009cb010723c */ /* 0x082fe200000810cc */
[----:B------:R-:W-:Y:S04]  /*3d280*/  STL.64 [R1+0x650], R8 ;  /* 0x0006500801007387 */ /* 0x000fe80000100a00 */
[----:B------:R1:W-:Y:S10]  /*3d290*/  STL.64 [R1+0x658], R10 ;  /* 0x0006580a01007387 */ /* 0x0003f40000100a00 */
[----:B------:R3:W-:Y:S04]  /*3d2a0*/  STL.64 [R1+0x210], R68 ;  /* 0x0002104401007387 */ /* 0x0007e80000100a00 */
[----:B------:R4:W-:Y:S01]  /*3d2b0*/  STL.64 [R1+0x218], R70 ;  /* 0x0002184601007387 */ /* 0x0009e20000100a00 */
[-C--:B-1----:R-:W-:Y:S03]  /*3d2c0*/  HMMA.1688.F32.TF32 R8, R180, R156.reuse, R200 ;  /* 0x0000009cb408723c */ /* 0x082fe600000810c8 */
[----:B------:R-:W2:Y:S04]  /*3d2d0*/  LDL.LU.64 R104, [R1+0x590] ;  /* 0x0005900001687983 */ /* 0x000ea80000300a00 */
[----:B------:R-:W-:Y:S01]  /*3d2e0*/  STL.64 [R1+0x220], R16 ;  /* 0x0002201001007387 */ /* 0x000fe20000100a00 */
[-C--:B------:R-:W-:Y:S03]  /*3d2f0*/  HMMA.1688.F32.TF32 R12, R184, R156.reuse, R12 ;  /* 0x0000009cb80c723c */ /* 0x080fe6000008100c */
[----:B------:R-:W-:Y:S04]  /*3d300*/  STL.64 [R1+0x228], R18 ;  /* 0x0002281201007387 */ /* 0x000fe80000100a00 */
[----:B------:R-:W2:Y:S04]  /*3d310*/  LDL.LU.64 R106, [R1+0x598] ;  /* 0x00059800016a7983 */ /* 0x000ea80000300a00 */
[----:B------:R-:W1:Y:S04]  /*3d320*/  LDSM.16.M88.4 R16, [R196+0x4000] ;  /* 0x00400000c410783b */ /* 0x000e680000000200 */
[----:B------:R-:W-:Y:S04]  /*3d330*/  STL.64 [R1+0x240], R8 ;  /* 0x0002400801007387 */ /* 0x000fe80000100a00 */
[----:B------:R3:W-:Y:S04]  /*3d340*/  STL.64 [R1+0x248], R10 ;  /* 0x0002480a01007387 */ /* 0x0007e80000100a00 */
[----:B------:R-:W2:Y:S04]  /*3d350*/  LDL.LU.64 R100, [R1+0x380] ;  /* 0x0003800001647983 */ /* 0x000ea80000300a00 */
[----:B------:R-:W2:Y:S04]  /*3d360*/  LDL.LU.64 R102, [R1+0x388] ;  /* 0x0003880001667983 */ /* 0x000ea80000300a00 */
[----:B---3--:R-:W3:Y:S04]  /*3d370*/  LDL.LU.64 R68, [R1+0x70] ;  /* 0x0000700001447983 */ /* 0x008ee80000300a00 */
[----:B------:R-:W-:Y:S04]  /*3d380*/  STL.64 [R1+0x250], R12 ;  /* 0x0002500c01007387 */ /* 0x000fe80000100a00 */
[----:B------:R-:W-:Y:S04]  /*3d390*/  STL.64 [R1+0x258], R14 ;  /* 0x0002580e01007387 */ /* 0x000fe80000100a00 */
[----:B----4-:R-:W3:Y:S01]  /*3d3a0*/  LDL.LU.64 R70, [R1+0x78] ;  /* 0x0000780001467983 */ /* 0x010ee20000300a00 */
[-C--:B------:R-:W-:Y:S03]  /*3d3b0*/  HMMA.1688.F32.TF32 R8, R188, R156.reuse, R20 ;  /* 0x0000009cbc08723c */ /* 0x080fe60000081014 */
[----:B------:R-:W4:Y:S11]  /*3d3c0*/  LDSM.16.M88.4 R12, [R196+0x6000] ;  /* 0x00600000c40c783b */ /* 0x000f360000000200 */
[----:B------:R-:W-:Y:S09]  /*3d3d0*/  @!UPT UIADD3 URZ, URZ, URZ, URZ ;  /* 0x0000003f3f3ff290 */ /* 0x000ff2000fffe03f */
[----:B------:R-:W-:Y:S04]  /*3d3e0*/  STL.64 [R1+0x370], R8 ;  /* 0x0003700801007387 */ /* 0x000fe80000100a00 */
[----:B------:R1:W-:Y:S04]  /*3d3f0*/  STL.64 [R1+0x378], R10 ;  /* 0x0003780a01007387 */ /* 0x0003e80000100a00 */
[----:B------:R-:W3:Y:S04]  /*3d400*/  LDL.LU.64 R20, [R1+0x20] ;  /* 0x0000200001147983 */ /* 0x000ee80000300a00 */
[----:B------:R-:W3:Y:S01]  /*3d410*/  LDL.LU.64 R22, [R1+0x28] ;  /* 0x0000280001167983 */ /* 0x000ee20000300a00 */
[-C--:B-1----:R-:W-:Y:S11]  /*3d420*/  HMMA.1688.F32.TF32 R8, R168, R156.reuse, R84 ;  /* 0x0000009ca808723c */ /* 0x082ff60000081054 */
[----:B------:R-:W-:Y:S11]  /*3d430*/  @!UPT UIADD3 URZ, URZ, URZ, URZ ;  /* 0x0000003f3f3ff290 */ /* 0x000ff6000fffe03f */
[----:B------:R-:W-:Y:S01]  /*3d440*/  @!UPT UIADD3 URZ, URZ, URZ, URZ ;  /* 0x0000003f3f3ff290 */ /* 0x000fe2000fffe03f */
[----:B------:R-:W-:Y:S04]  /*3d450*/  STL.64 [R1+0x430], R8 ;  /* 0x0004300801007387 */ /* 0x000fe80000100a00 */
[----:B------:R1:W-:Y:S02]  /*3d460*/  STL.64 [R1+0x438], R10 ;  /* 0x0004380a01007387 */ /* 0x0003e40000100a00 */
[-C--:B-1----:R-:W-:Y:S08]  /*3d470*/  HMMA.1688.F32.TF32 R8, R164, R156.reuse, R152 ;  /* 0x0000009ca408723c */ /* 0x082ff00000081098 */
[----:B------:R-:W-:Y:S11]  /*3d480*/  HMMA.1688.F32.TF32 R4, R192, R156, R4 ;  /* 0x0000009cc004723c */ /* 0x000ff60000081004 */
[----:B------:R-:W-:Y:S04]  /*3d490*/  @!UPT UIADD3 URZ, URZ, URZ, URZ ;  /* 0x0000003f3f3ff290 */ /* 0x000fe8000fffe03f */
[----:B------:R-:W-:Y:S04]  /*3d4a0*/  STL.64 [R1+0x580], R8 ;  /* 0x0005800801007387 */ /* 0x000fe80000100a00 */
[----:B------:R-:W-:Y:S04]  /*3d4b0*/  STL.64 [R1+0x588], R10 ;  /* 0x0005880a01007387 */ /* 0x000fe80000100a00 */
[----:B------:R-:W1:Y:S04]  /*3d4c0*/  LDSM.16.M88.4 R8, [R196+0x8000] ;  /* 0x00800000c408783b */ /* 0x000e680000000200 */
[----:B------:R-:W-:Y:S04]  /*3d4d0*/  STL [R1+0x4564], R18 ;  /* 0x0045641201007387 */ /* 0x000fe80000100800 */
[----:B------:R-:W-:Y:S04]  /*3d4e0*/  STL.64 [R1+0x620], R4 ;  /* 0x0006200401007387 */ /* 0x000fe80000100a00 */
[----:B------:R-:W-:Y:S04]  /*3d4f0*/  STL.64 [R1+0x628], R6 ;  /* 0x0006280601007387 */ /* 0x000fe80000100a00 */
[----:B------:R-:W-:Y:S04]  /*3d500*/  STL [R1+0x4560], R19 ;  /* 0x0045601301007387 */ /* 0x000fe80000100800 */
[----:B----4-:R-:W-:Y:S04]  /*3d510*/  STL [R1+0x456c], R14 ;  /* 0x00456c0e01007387 */ /* 0x010fe80000100800 */
[----:B------:R-:W-:Y:S01]  /*3d520*/  STL [R1+0x4568], R15 ;  /* 0x0045680f01007387 */ /* 0x000fe20000100800 */
[-C--:B--2---:R-:W-:Y:S03]  /*3d530*/  HMMA.1688.F32.TF32 R104, R172, R16.reuse, R104 ;  /* 0x00000010ac68723c */ /* 0x084fe60000081068 */
[----:B-1----:R-:W-:Y:S04]  /*3d540*/  STL [R1+0x4574], R10 ;  /* 0x0045740a01007387 */ /* 0x002fe80000100800 */
[----:B------:R-:W-:Y:S01]  /*3d550*/  STL [R1+0x4570], R11 ;  /* 0x0045700b01007387 */ /* 0x000fe20000100800 */
[-C--:B------:R-:W-:Y:S03]  /*3d560*/  HMMA.1688.F32.TF32 R84, R176, R16.reuse, R100 ;  /* 0x00000010b054723c */ /* 0x080fe60000081064 */
[----:B------:R-:W2:Y:S11]  /*3d570*/  LDL.LU.64 R100, [R1+0x5e0] ;  /* 0x0005e00001647983 */ /* 0x000eb60000300a00 */
[----:B------:R-:W-:Y:S01]  /*3d580*/  @!UPT UIADD3 URZ, URZ, URZ, URZ ;  /* 0x0000003f3f3ff290 */ /* 0x000fe2000fffe03f */
[----:B------:R-:W-:Y:S04]  /*3d590*/  STL.64 [R1+0x1b0], R104 ;  /* 0x0001b06801007387 */ /* 0x000fe80000100a00 */
[----:B------:R-:W-:Y:S04]  /*3d5a0*/  STL.64 [R1+0x1b8], R106 ;  /* 0x0001b86a01007387 */ /* 0x000fe80000100a00 */
[----:B------:R-:W2:Y:S01]  /*3d5b0*/  LDL.LU.64 R102, [R1+0x5e8] ;  /* 0x0005e80001667983 */ /* 0x000ea20000300a00 */
[-C--:B---3--:R-:W-:Y:S03]  /*3d5c0*/  HMMA.1688.F32.TF32 R68, R180, R16.reuse, R68 ;  /* 0x00000010b444723c */ /* 0x088fe60000081044 */
[----:B------:R-:W1:Y:S04]  /*3d5d0*/  LDSM.16.M88.4 R4, [R196+0xa000] ;  /* 0x00a00000c404783b */ /* 0x000e680000000200 */
[----:B------:R3:W-:Y:S04]  /*3d5e0*/  STL.64 [R1+0x1d0], R84 ;  /* 0x0001d05401007387 */ /* 0x0007e80000100a00 */
[----:B------:R4:W-:Y:S04]  /*3d5f0*/  STL.64 [R1+0x1d8], R86 ;  /* 0x0001d85601007387 */ /* 0x0009e80000100a00 */
[----:B---3--:R-:W3:Y:S08]  /*3d600*/  LDL.LU.64 R84, [R1+0x550] ;  /* 0x0005500001547983 */ /* 0x008ef00000300a00 */
[----:B------:R1:W-:Y:S04]  /*3d610*/  STL.64 [R1+0x1c0], R68 ;  /* 0x0001c04401007387 */ /* 0x0003e80000100a00 */
[----:B------:R1:W-:Y:S04]  /*3d620*/  STL.64 [R1+0x1c8], R70 ;  /* 0x0001c84601007387 */ /* 0x0003e80000100a00 */
[----:B----4-:R-:W3:Y:S01]  /*3d630*/  LDL.LU.64 R86, [R1+0x558] ;  /* 0x0005580001567983 */ /* 0x010ee20000300a00 */
[-C--:B------:R-:W-:Y:S11]  /*3d640*/  HMMA.1688.F32.TF32 R20, R184, R16.reuse, R20 ;  /* 0x00000010b814723c */ /* 0x080ff60000081014 */
[----:B------:R-:W-:Y:S11]  /*3d650*/  @!UPT UIADD3 URZ, URZ, URZ, URZ ;  /* 0x0000003f3f3ff290 */ /* 0x000ff6000fffe03f */
[----:B------:R-:W-:Y:S01]  /*3d660*/  @!UPT UIADD3 URZ, URZ, URZ, URZ ;  /* 0x0000003f3f3ff290 */ /* 0x000fe2000fffe03f */
[----:B------:R4:W-:Y:S04]  /*3d670*/  STL.64 [R1+0x200], R20 ;  /* 0x0002001401007387 */ /* 0x0009e80000100a00 */
[----:B------:R4:W-:Y:S04]  /*3d680*/  STL.64 [R1+0x208], R22 ;  /* 0x0002081601007387 */ /* 0x0009e80000100a00 */
[----:B-1----:R-:W3:Y:S04]  /*3d690*/  LDL.LU.64 R68, [R1+0x300] ;  /* 0x0003000001447983 */ /* 0x002ee80000300a00 */
[----:B------:R-:W3:Y:S04]  /*3d6a0*/  LDL.LU.64 R70, [R1+0x308] ;  /* 0x0003080001467983 */ /* 0x000ee80000300a00 */
[----:B----4-:R-:W4:Y:S04]  /*3d6b0*/  LDL.LU.64 R20, [R1] ;  /* 0x0000000001147983 */ /* 0x010f280000300a00 */
[----:B------:R-:W4:Y:S01]  /*3d6c0*/  LDL.LU.64 R22, [R1+0x8] ;  /* 0x0000080001167983 */ /* 0x000f220000300a00 */
[-C--:B------:R-:W-:Y:S08]  /*3d6d0*/  HMMA.1688.F32.TF32 R152, R188, R16.reuse, R56 ;  /* 0x00000010bc98723c */ /* 0x080ff00000081038 */
[-C--:B------:R-:W-:Y:S08]  /*3d6e0*/  HMMA.1688.F32.TF32 R104, R168, R16.reuse, R24 ;  /* 0x00000010a868723c */ /* 0x080ff00000081018 */
[-C--:B------:R-:W-:Y:S08]  /*3d6f0*/  HMMA.1688.F32.TF32 R56, R164, R16.reuse, R116 ;  /* 0x00000010a438723c */ /* 0x080ff00000081074 */
[----:B------:R-:W-:Y:S01]  /*3d700*/  HMMA.1688.F32.TF32 R24, R192, R16, R64 ;  /* 0x00000010c018723c */ /* 0x000fe20000081040 */
[----:B------:R-:W-:Y:S04]  /*3d710*/  STL.64 [R1+0x330], R152 ;  /* 0x0003309801007387 */ /* 0x000fe80000100a00 */
[----:B------:R-:W-:Y:S04]  /*3d720*/  STL.64 [R1+0x338], R154 ;  /* 0x0003389a01007387 */ /* 0x000fe80000100a00 */
[----:B------:R-:W-:Y:S04]  /*3d730*/  STL.64 [R1+0x3c0], R104 ;  /* 0x0003c06801007387 */ /* 0x000fe80000100a00 */
[----:B------:R-:W-:Y:S04]  /*3d740*/  STL.64 [R1+0x3c8], R106 ;  /* 0x0003c86a01007387 */ /* 0x000fe80000100a00 */
[----:B------:R-:W-:Y:S04]  /*3d750*/  STL.64 [R1+0x500], R56 ;  /* 0x0005003801007387 */ /* 0x000fe80000100a00 */
[----:B------:R-:W-:Y:S03]  /*3d760*/  STL.64 [R1+0x508], R58 ;  /* 0x0005083a01007387 */ /* 0x000fe60000100a00 */
[----:B------:R-:W-:Y:S01]  /*3d770*/  IMAD.MOV.U32 R156, RZ, RZ, R24 ;  /* 0x000000ffff9c7224 */ /* 0x000fe200078e0018 */
[----:B------:R2:W-:Y:S01]  /*3d780*/  STL.64 [R1+0x5f8], R26 ;  /* 0x0005f81a01007387 */ /* 0x0005e20000100a00 */
[----:B------:R-:W-:-:S05]  /*3d790*/  MOV R157, R25 ;  /* 0x00000019009d7202 */ /* 0x000fca0000000f00 */
[----:B------:R-:W-:Y:S04]  /*3d7a0*/  STL [R1+0x443c], R157 ;  /* 0x00443c9d01007387 */ /* 0x000fe80000100800 */
[----:B------:R-:W-:Y:S01]  /*3d7b0*/  STL [R1+0x4438], R156 ;  /* 0x0044389c01007387 */ /* 0x000fe20000100800 */
[-C--:B--2---:R-:W-:Y:S03]  /*3d7c0*/  HMMA.1688.F32.TF32 R24, R172, R12.reuse, R100 ;  /* 0x0000000cac18723c */ /* 0x084fe60000081064 */
[----:B------:R-:W-:Y:S11]  /*3d7d0*/  LDSM.16.M88.4 R100, [R196+0x14000] ;  /* 0x01400000c464783b */ /* 0x000ff60000000200 */
[----:B------:R-:W-:Y:S10]  /*3d7e0*/  @!UPT UIADD3 URZ, URZ, URZ, URZ ;  /* 0x0000003f3f3ff290 */ /* 0x000ff4000fffe03f */
[----:B------:R-:W-:Y:S01]  /*3d7f0*/  IMAD.MOV.U32 R14, RZ, RZ, R24 ;  /* 0x000000ffff0e7224 */ /* 0x000fe200078e0018 */
[----:B------:R-:W-:Y:S01]  /*3d800*/  MOV R19, R27 ;  /* 0x0000001b00137202 */ /* 0x000fe20000000f00 */
[----:B------:R-:W-:Y:S02]  /*3d810*/  IMAD.MOV.U32 R15, RZ, RZ, R25 ;  /* 0x000000ffff0f7224 */ /* 0x000fe400078e0019 */
[----:B------:R-:W-:Y:S02]  /*3d820*/  IMAD.MOV.U32 R18, RZ, RZ, R26 ;  /* 0x000000ffff127224 */ /* 0x000fe400078e001a */
[-C--:B---3--:R-:W-:Y:S01]  /*3d830*/  HMMA.1688.F32.TF32 R24, R176, R12.reuse, R84 ;  /* 0x0000000cb018723c */ /* 0x088fe20000081054 */
[----:B------:R-:W-:Y:S04]  /*3d840*/  STL [R1+0x4584], R19 ;  /* 0x0045841301007387 */ /* 0x000fe80000100800 */
[----:B------:R1:W-:Y:S04]  /*3d850*/  STL [R1+0x4580], R18 ;  /* 0x0045801201007387 */ /* 0x0003e80000100800 */
[----:B------:R-:W-:Y:S04]  /*3d860*/  STL [R1+0x457c], R15 ;  /* 0x00457c0f01007387 */ /* 0x000fe80000100800 */
[----:B------:R-:W-:Y:S04]  /*3d870*/  STL [R1+0x4578], R14 ;  /* 0x0045780e01007387 */ /* 0x000fe80000100800 */
[----:B------:R-:W2:Y:S01]  /*3d880*/  LDL.LU.64 R56, [R1+0x690] ;  /* 0x0006900001387983 */ /* 0x000ea20000300a00 */
[-C--:B------:R-:W-:Y:S03]  /*3d890*/  HMMA.1688.F32.TF32 R28, R188, R12.reuse, R28 ;  /* 0x0000000cbc1c723c */ /* 0x080fe6000008101c */
[----:B------:R-:W-:Y:S04]  /*3d8a0*/  LDSM.16.M88.4 R84, [R196+0x1c000] ;  /* 0x01c00000c454783b */ /* 0x000fe80000000200 */
[----:B------:R3:W-:Y:S04]  /*3d8b0*/  STL.64 [R1+0x170], R24 ;  /* 0x0001701801007387 */ /* 0x0007e80000100a00 */
[----:B------:R3:W-:Y:S04]  /*3d8c0*/  STL.64 [R1+0x178], R26 ;  /* 0x0001781a01007387 */ /* 0x0007e80000100a00 */
[----:B------:R-:W2:Y:S01]  /*3d8d0*/  LDL.LU.64 R58, [R1+0x698] ;  /* 0x00069800013a7983 */ /* 0x000ea20000300a00 */
[-C--:B-1----:R-:W-:Y:S11]  /*3d8e0*/  HMMA.1688.F32.TF32 R16, R180, R12.reuse, R68 ;  /* 0x0000000cb410723c */ /* 0x082ff60000081044 */
[----:B------:R-:W-:Y:S11]  /*3d8f0*/  @!UPT UIADD3 URZ, URZ, URZ, URZ ;  /* 0x0000003f3f3ff290 */ /* 0x000ff6000fffe03f */
[----:B------:R-:W-:Y:S01]  /*3d900*/  @!UPT UIADD3 URZ, URZ, URZ, URZ ;  /* 0x0000003f3f3ff290 */ /* 0x000fe2000fffe03f */
[----:B------:R-:W-:Y:S04]  /*3d910*/  STL.64 [R1+0x180], R16 ;  /* 0x0001801001007387 */ /* 0x000fe80000100a00 */
[----:B------:R4:W-:Y:S04]  /*3d920*/  STL.64 [R1+0x188], R18 ;  /* 0x0001881201007387 */ /* 0x0009e80000100a00 */
[----:B---3--:R-:W3:Y:S04]  /*3d930*/  LDL.LU.64 R24, [R1+0x560] ;  /* 0x0005600001187983 */ /* 0x008ee80000300a00 */
[----:B------:R-:W3:Y:S01]  /*3d940*/  LDL.LU.64 R26, [R1+0x568] ;  /* 0x00056800011a7983 */ /* 0x000ee20000300a00 */
[-C--:B----4-:R-:W-:Y:S11]  /*3d950*/  HMMA.1688.F32.TF32 R16, R184, R12.reuse, R20 ;  /* 0x0000000cb810723c */ /* 0x090ff60000081014 */
[----:B------:R-:W-:Y:S11]  /*3d960*/  @!UPT UIADD3 URZ, URZ, URZ, URZ ;  /* 0x0000003f3f3ff290 */ /* 0x000ff6000fffe03f */
[----:B------:R-:W-:Y:S01]  /*3d970*/  @!UPT UIADD3 URZ, URZ, URZ, URZ ;  /* 0x0000003f3f3ff290 */ /* 0x000fe2000fffe03f */
[----:B------:R-:W-:Y:S04]  /*3d980*/  STL.64 [R1+0x190], R16 ;  /* 0x0001901001007387 */ /* 0x000fe80000100a00 */
[----:B------:R1:W-:Y:S04]  /*3d990*/  STL.64 [R1+0x198], R18 ;  /* 0x0001981201007387 */ /* 0x0003e80000100a00 */
[----:B------:R-:W4:Y:S04]  /*3d9a0*/  LDL.LU.64 R20, [R1+0x3b0] ;  /* 0x0003b00001147983 */ /* 0x000f280000300a00 */
[----:B------:R-:W4:Y:S04]  /*3d9b0*/  LDL.LU.64 R22, [R1+0x3b8] ;  /* 0x0003b80001167983 */ /* 0x000f280000300a00 */
[----:B------:R-:W-:Y:S01]  /*3d9c0*/  STL.64 [R1+0x2a0], R28 ;  /* 0x0002a01c01007387 */ /* 0x000fe20000100a00 */
[-C--:B-1----:R-:W-:Y:S03]  /*3d9d0*/  HMMA.1688.F32.TF32 R16, R168, R12.reuse, R88 ;  /* 0x0000000ca810723c */ /* 0x082fe60000081058 */
[----:B------:R1:W-:Y:S04]  /*3d9e0*/  STL.64 [R1+0x2a8], R30 ;  /* 0x0002a81e01007387 */ /* 0x0003e80000100a00 */
[----:B------:R-:W-:Y:S01]  /*3d9f0*/  LDSM.16.M88.4 R88, [R196+0x1a000] ;  /* 0x01a00000c458783b */ /* 0x000fe20000000200 */
[-C--:B------:R-:W-:Y:S08]  /*3da00*/  HMMA.1688.F32.TF32 R64, R164, R12.reuse, R132 ;  /* 0x0000000ca440723c */ /* 0x080ff00000081084 */
[----:B-1----:R-:W-:Y:S07]  /*3da10*/  HMMA.1688.F32.TF32 R28, R192, R12, R60 ;  /* 0x0000000cc01c723c */ /* 0x002fee000008103c */
[----:B------:R1:W-:Y:S04]  /*3da20*/  STL.64 [R1+0x380], R16 ;  /* 0x0003801001007387 */ /* 0x0003e80000100a00 */
[----:B------:R-:W-:Y:S04]  /*3da30*/  STL.64 [R1+0x388], R18 ;  /* 0x0003881201007387 */ /* 0x000fe80000100a00 */
[----:B------:R-:W-:Y:S04]  /*3da40*/  STL.64 [R1+0x4c0], R64 ;  /* 0x0004c04001007387 */ /* 0x000fe80000100a00 */
[----:B------:R-:W-:Y:S05]  /*3da50*/  STL.64 [R1+0x4c8], R66 ;  /* 0x0004c84201007387 */ /* 0x000fea0000100a00 */
[----:B------:R-:W-:Y:S01]  /*3da60*/  MOV R12, R31 ;  /* 0x0000001f000c7202 */ /* 0x000fe20000000f00 */
[----:B------:R-:W-:-:S02]  /*3da70*/  IMAD.MOV.U32 R13, RZ, RZ, R30 ;  /* 0x000000ffff0d7224 */ /* 0x000fc400078e001e */
[----:B-1----:R-:W-:Y:S02]  /*3da80*/  IMAD.MOV.U32 R16, RZ, RZ, R28 ;  /* 0x000000ffff107224 */ /* 0x002fe400078e001c */
[----:B------:R-:W-:Y:S02]  /*3da90*/  IMAD.MOV.U32 R17, RZ, RZ, R29 ;  /* 0x000000ffff117224 */ /* 0x000fe400078e001d */
[----:B------:R-:W4:Y:S04]  /*3daa0*/  LDL.LU.64 R28, [R1+0x6d0] ;  /* 0x0006d000011c7983 */ /* 0x000f280000300a00 */
[----:B------:R-:W4:Y:S04]  /*3dab0*/  LDL.LU.64 R30, [R1+0x6d8] ;  /* 0x0006d800011e7983 */ /* 0x000f280000300a00 */
[----:B------:R-:W-:Y:S04]  /*3dac0*/  STL [R1+0x4444], R12 ;  /* 0x0044440c01007387 */ /* 0x000fe80000100800 */
[----:B------:R-:W-:Y:S04]  /*3dad0*/  STL [R1+0x4440], R13 ;  /* 0x0044400d01007387 */ /* 0x000fe80000100800 */
[----:B------:R-:W-:Y:S04]  /*3dae0*/  STL [R1+0x43f4], R17 ;  /* 0x0043f41101007387 */ /* 0x000fe80000100800 */
[----:B------:R-:W-:Y:S01]  /*3daf0*/  STL [R1+0x43f0], R16 ;  /* 0x0043f01001007387 */ /* 0x000fe20000100800 */
[-C--:B--2---:R-:W-:Y:S11]  /*3db00*/  HMMA.1688.F32.TF32 R56, R172, R8.reuse, R56 ;  /* 0x00000008ac38723c */ /* 0x084ff60000081038 */
[----:B------:R-:W-:Y:S11]  /*3db10*/  @!UPT UIADD3 URZ, URZ, URZ, URZ ;  /* 0x0000003f3f3ff290 */ /* 0x000ff6000fffe03f */
[----:B------:R-:W-:Y:S02]  /*3db20*/  @!UPT UIADD3 URZ, URZ, URZ, URZ ;  /* 0x0000003f3f3ff290 */ /* 0x000fe4000fffe03f */
[----:B------:R-:W-:Y:S02]  /*3db30*/  IMAD.MOV.U32 R14, RZ, RZ, R57 ;  /* 0x000000ffff0e7224 */ /* 0x000fe400078e0039 */
[----:B------:R-:W-:Y:S01]  /*3db40*/  IMAD.MOV.U32 R15, RZ, RZ, R56 ;  /* 0x000000ffff0f7224 */ /* 0x000fe200078e0038 */
[----:B------:R-:W-:Y:S01]  /*3db50*/  MOV R11, R59 ;  /* 0x0000003b000b7202 */ /* 0x000fe20000000f00 */
[----:B------:R-:W-:Y:S01]  /*3db60*/  IMAD.MOV.U32 R10, RZ, RZ, R58 ;  /* 0x000000ffff0a7224 */ /* 0x000fe200078e003a */
[----:B------:R-:W-:Y:S04]  /*3db70*/  STL [R1+0x4594], R14 ;  /* 0x0045940e01007387 */ /* 0x000fe80000100800 */
[----:B------:R3:W-:Y:S04]  /*3db80*/  STL [R1+0x4590], R15 ;  /* 0x0045900f01007387 */ /* 0x0007e80000100800 */
[----:B------:R-:W-:Y:S04]  /*3db90*/  STL [R1+0x458c], R10 ;  /* 0x00458c0a01007387 */ /* 0x000fe80000100800 */
[----:B------:R-:W-:Y:S01]  /*3dba0*/  STL [R1+0x4588], R11 ;  /* 0x0045880b01007387 */ /* 0x000fe20000100800 */
[-C--:B---3--:R-:W-:Y:S03]  /*3dbb0*/  HMMA.1688.F32.TF32 R12, R176, R8.reuse, R24 ;  /* 0x00000008b00c723c */ /* 0x088fe60000081018 */
[----:B------:R-:W2:Y:S04]  /*3dbc0*/  LDL.LU.64 R24, [R1+0x600] ;  /* 0x0006000001187983 */ /* 0x000ea80000300a00 */
[----:B------:R-:W2:Y:S11]  /*3dbd0*/  LDL.LU.64 R26, [R1+0x608] ;  /* 0x00060800011a7983 */ /* 0x000eb60000300a00 */
[----:B------:R-:W-:Y:S05]  /*3dbe0*/  @!UPT UIADD3 URZ, URZ, URZ, URZ ;  /* 0x0000003f3f3ff290 */ /* 0x000fea000fffe03f */
[----:B------:R-:W-:Y:S04]  /*3dbf0*/  STL.64 [R1+0x120], R12 ;  /* 0x0001200c01007387 */ /* 0x000fe80000100a00 */
[----:B------:R4:W-:Y:S02]  /*3dc00*/  STL.64 [R1+0x128], R14 ;  /* 0x0001280e01007387 */ /* 0x0009e40000100a00 */
[-C--:B----4-:R-:W-:Y:S02]  /*3dc10*/  HMMA.1688.F32.TF32 R12, R180, R8.reuse, R20 ;  /* 0x00000008b40c723c */ /* 0x090fe40000081014 */
[----:B------:R-:W3:Y:S04]  /*3dc20*/  LDL.LU.64 R20, [R1+0x3d0] ;  /* 0x0003d00001147983 */ /* 0x000ee80000300a00 */
[----:B------:R-:W3:Y:S11]  /*3dc30*/  LDL.LU.64 R22, [R1+0x3d8] ;  /* 0x0003d80001167983 */ /* 0x000ef60000300a00 */
[----:B------:R-:W-:Y:S06]  /*3dc40*/  @!UPT UIADD3 URZ, URZ, URZ, URZ ;  /* 0x0000003f3f3ff290 */ /* 0x000fec000fffe03f */
[----:B------:R1:W-:Y:S04]  /*3dc50*/  STL.64 [R1+0x110], R12 ;  /* 0x0001100c01007387 */ /* 0x0003e80000100a00 */
[----:B------:R4:W-:Y:S04]  /*3dc60*/  STL.64 [R1+0x118], R14 ;  /* 0x0001180e01007387 */ /* 0x0009e80000100a00 */
[----:B-1----:R-:W3:Y:S04]  /*3dc70*/  LDL.LU.64 R12, [R1+0x100] ;  /* 0x00010000010c7983 */ /* 0x002ee80000300a00 */
[----:B----4-:R-:W4:Y:S01]  /*3dc80*/  LDL.LU.64 R14, [R1+0x108] ;  /* 0x00010800010e7983 */ /* 0x010f220000300a00 */
[-C--:B------:R-:W-:Y:S08]  /*3dc90*/  HMMA.1688.F32.TF32 R56, R184, R8.reuse, R248 ;  /* 0x00000008b838723c */ /* 0x080ff000000810f8 */
[-C--:B------:R-:W-:Y:S08]  /*3dca0*/  HMMA.1688.F32.TF32 R60, R188, R8.reuse, R72 ;  /* 0x00000008bc3c723c */ /* 0x080ff00000081048 */
[-C--:B------:R-:W-:Y:S07]  /*3dcb0*/  HMMA.1688.F32.TF32 R52, R192, R8.reuse, R52 ;  /* 0x00000008c034723c */ /* 0x080fee0000081034 */
[----:B------:R-:W-:Y:S01]  /*3dcc0*/  STL.64 [R1+0x140], R56 ;  /* 0x0001403801007387 */ /* 0x000fe20000100a00 */
[----:B------:R-:W-:Y:S03]  /*3dcd0*/  HMMA.1688.F32.TF32 R16, R168, R8, R92 ;  /* 0x00000008a810723c */ /* 0x000fe6000008105c */
[----:B------:R1:W-:Y:S04]  /*3dce0*/  STL.64 [R1+0x148], R58 ;  /* 0x0001483a01007387 */ /* 0x0003e80000100a00 */
[----:B------:R-:W-:Y:S01]  /*3dcf0*/  LDSM.16.M88.4 R92, [R196+0x18000] ;  /* 0x01800000c45c783b */ /* 0x000fe20000000200 */
[----:B------:R-:W-:Y:S08]  /*3dd00*/  HMMA.1688.F32.TF32 R28, R172, R4, R28 ;  /* 0x00000004ac1c723c */ /* 0x000ff0000008101c */
[----:B-1----:R-:W-:Y:S01]  /*3dd10*/  HMMA.1688.F32.TF32 R56, R164, R8, R120 ;  /* 0x00000008a438723c */ /* 0x002fe20000081078 */
[----:B------:R-:W-:Y:S04]  /*3dd20*/  STL.64 [R1+0x1e0], R60 ;  /* 0x0001e03c01007387 */ /* 0x000fe80000100a00 */
[----:B------:R-:W-:Y:S02]  /*3dd30*/  STL.64 [R1+0x1e8], R62 ;  /* 0x0001e83e01007387 */ /* 0x000fe40000100a00 */
[----:B------:R-:W-:Y:S01]  /*3dd40*/  MOV R8, R55 ;  /* 0x0000003700087202 */ /* 0x000fe20000000f00 */
[----:B------:R-:W-:Y:S01]  /*3dd50*/  IMAD.MOV.U32 R9, RZ, RZ, R54 ;  /* 0x000000ffff097224 */ /* 0x000fe200078e0036 */
[----:B------:R1:W-:Y:S04]  /*3dd60*/  STL.64 [R1+0x360], R16 ;  /* 0x0003601001007387 */ /* 0x0003e80000100a00 */
[----:B------:R-:W-:Y:S03]  /*3dd70*/  STL.64 [R1+0x368], R18 ;  /* 0x0003681201007387 */ /* 0x000fe60000100a00 */
[----:B------:R-:W-:-:S02]  /*3dd80*/  IMAD.MOV.U32 R10, RZ, RZ, R28 ;  /* 0x000000ffff0a7224 */ /* 0x000fc400078e001c */
[----:B-1----:R-:W-:Y:S02]  /*3dd90*/  IMAD.MOV.U32 R16, RZ, RZ, R53 ;  /* 0x000000ffff107224 */ /* 0x002fe400078e0035 */
[----:B------:R-:W-:-:S03]  /*3dda0*/  IMAD.MOV.U32 R17, RZ, RZ, R52 ;  /* 0x000000ffff117224 */ /* 0x000fc600078e0034 */
[----:B------:R1:W-:Y:S04]  /*3ddb0*/  STL.64 [R1+0x460], R56 ;  /* 0x0004603801007387 */ /* 0x0003e80000100a00 */
[----:B------:R1:W-:Y:S04]  /*3ddc0*/  STL.64 [R1+0x468], R58 ;  /* 0x0004683a01007387 */ /* 0x0003e80000100a00 */
[----:B------:R-:W-:Y:S04]  /*3ddd0*/  STL [R1+0x4454], R8 ;  /* 0x0044540801007387 */ /* 0x000fe80000100800 */
[----:B------:R-:W-:Y:S04]  /*3dde0*/  STL [R1+0x4450], R9 ;  /* 0x0044500901007387 */ /* 0x000fe80000100800 */
[----:B------:R-:W-:Y:S04]  /*3ddf0*/  STL [R1+0x444c], R16 ;  /* 0x00444c1001007387 */ /* 0x000fe80000100800 */
[----:B------:R-:W-:Y:S04]  /*3de00*/  STL [R1+0x4448], R17 ;  /* 0x0044481101007387 */ /* 0x000fe80000100800 */
[----:B------:R-:W-:Y:S04]  /*3de10*/  STL [R1+0x4598], R10 ;  /* 0x0045980a01007387 */ /* 0x000fe80000100800 */
[----:B-1----:R-:W4:Y:S04]  /*3de20*/  LDL.LU.64 R56, [R1+0x760] ;  /* 0x0007600001387983 */ /* 0x002f280000300a00 */
[----:B------:R-:W4:Y:S01]  /*3de30*/  LDL.LU.64 R58, [R1+0x768] ;  /* 0x00076800013a7983 */ /* 0x000f220000300a00 */
[-C--:B--2---:R-:W-:Y:S11]  /*3de40*/  HMMA.1688.F32.TF32 R24, R176, R4.reuse, R24 ;  /* 0x00000004b018723c */ /* 0x084ff60000081018 */
[----:B------:R-:W-:Y:S11]  /*3de50*/  @!UPT UIADD3 URZ, URZ, URZ, URZ ;  /* 0x0000003f3f3ff290 */ /* 0x000ff6000fffe03f */
[----:B------:R-:W-:Y:S01]  /*3de60*/  @!UPT UIADD3 URZ, URZ, URZ, URZ ;  /* 0x0000003f3f3ff290 */ /* 0x000fe2000fffe03f */
[----:B------:R-:W-:Y:S04]  /*3de70*/  STL.64 [R1+0xd0], R24 ;  /* 0x0000d01801007387 */ /* 0x000fe80000100a00 */
[----:B------:R-:W-:Y:S04]  /*3de80*/  STL.64 [R1+0xd8], R26 ;  /* 0x0000d81a01007387 */ /* 0x000fe80000100a00 */
[----:B------:R-:W2:Y:S04]  /*3de90*/  LDL.LU.64 R52, [R1+0x6a0] ;  /* 0x0006a00001347983 */ /* 0x000ea80000300a00 */
[----:B------:R-:W2:Y:S01]  /*3dea0*/  LDL.LU.64 R54, [R1+0x6a8] ;  /* 0x0006a80001367983 */ /* 0x000ea20000300a00 */
[-C--:B---3--:R-:W-:Y:S11]  /*3deb0*/  HMMA.1688.F32.TF32 R20, R180, R4.reuse, R20 ;  /* 0x00000004b414723c */ /* 0x088ff60000081014 */
[----:B------:R-:W-:Y:S11]  /*3dec0*/  @!UPT UIADD3 URZ, URZ, URZ, URZ ;  /* 0x0000003f3f3ff290 */ /* 0x000ff6000fffe03f */
[----:B------:R-:W-:Y:S01]  /*3ded0*/  @!UPT UIADD3 URZ, URZ, URZ, URZ ;  /* 0x0000003f3f3ff290 */ /* 0x000fe2000fffe03f */
[----:B------:R-:W-:Y:S04]  /*3dee0*/  STL.64 [R1+0xc0], R20 ;  /* 0x0000c01401007387 */ /* 0x000fe80000100a00 */
[----:B------:R4:W-:Y:S02]  /*3def0*/  STL.64 [R1+0xc8], R22 ;  /* 0x0000c81601007387 */ /* 0x0009e40000100a00 */
[-C--:B----4-:R-:W-:Y:S02]  /*3df00*/  HMMA.1688.F32.TF32 R20, R184, R4.reuse, R12 ;  /* 0x00000004b814723c */ /* 0x090fe4000008100c */
[----:B------:R-:W3:Y:S04]  /*3df10*/  LDL.LU.64 R12, [R1+0x570] ;  /* 0x00057000010c7983 */ /* 0x000ee80000300a00 */
[----:B------:R-:W3:Y:S11]  /*3df20*/  LDL.LU.64 R14, [R1+0x578] ;  /* 0x00057800010e7983 */ /* 0x000ef60000300a00 */
[----:B------:R-:W-:Y:S06]  /*3df30*/  @!UPT UIADD3 URZ, URZ, URZ, URZ ;  /* 0x0000003f3f3ff290 */ /* 0x000fec000fffe03f */
[----:B------:R-:W-:Y:S04]  /*3df40*/  STL.64 [R1+0x100], R20 ;  /* 0x0001001401007387 */ /* 0x000fe80000100a00 */
[----:B------:R1:W-:Y:S04]  /*3df50*/  STL.64 [R1+0x108], R22 ;  /* 0x0001081601007387 */ /* 0x0003e80000100a00 */
[----:B------:R-:W4:Y:S04]  /*3df60*/  LDL.LU.64 R64, [R1+0x130] ;  /* 0x0001300001407983 */ /* 0x000f280000300a00 */
[----:B------:R-:W4:Y:S01]  /*3df70*/  LDL.LU.64 R66, [R1+0x138] ;  /* 0x0001380001427983 */ /* 0x000f220000300a00 */
[-C--:B-1----:R-:W-:Y:S03]  /*3df80*/  HMMA.1688.F32.TF32 R20, R188, R4.reuse, R80 ;  /* 0x00000004bc14723c */ /* 0x082fe60000081050 */
[----:B------:R-:W4:Y:S04]  /*3df90*/  LDL.LU.64 R60, [R1+0x7d0] ;  /* 0x0007d000013c7983 */ /* 0x000f280000300a00 */
[----:B------:R-:W4:Y:S01]  /*3dfa0*/  LDL.LU.64 R62, [R1+0x7d8] ;  /* 0x0007d800013e7983 */ /* 0x000f220000300a00 */
[----:B------:R-:W-:Y:S01]  /*3dfb0*/  IMAD.MOV.U32 R11, RZ, RZ, R29 ;  /* 0x000000ffff0b7224 */ /* 0x000fe200078e001d */
[----:B------:R-:W-:Y:S01]  /*3dfc0*/  MOV R18, R31 ;  /* 0x0000001f00127202 */ /* 0x000fe20000000f00 */
[----:B------:R-:W-:Y:S01]  /*3dfd0*/  IMAD.MOV.U32 R19, RZ, RZ, R30 ;  /* 0x000000ffff137224 */ /* 0x000fe200078e001e */
[-C--:B------:R-:W-:Y:S01]  /*3dfe0*/  HMMA.1688.F32.TF32 R24, R164, R4.reuse, R136 ;  /* 0x00000004a418723c */ /* 0x080fe20000081088 */
[----:B------:R-:W-:Y:S11]  /*3dff0*/  LDSM.16.M88.4 R80, [R196+0x1e000] ;  /* 0x01e00000c450783b */ /* 0x000ff60000000200 */
[----:B------:R-:W-:Y:S04]  /*3e000*/  STL.64 [R1+0x160], R20 ;  /* 0x0001601401007387 */ /* 0x000fe80000100a00 */
[----:B------:R1:W-:Y:S02]  /*3e010*/  STL.64 [R1+0x168], R22 ;  /* 0x0001681601007387 */ /* 0x0003e40000100a00 */
[-C--:B-1----:R-:W-:Y:S02]  /*3e020*/  HMMA.1688.F32.TF32 R20, R192, R4.reuse, R48 ;  /* 0x00000004c014723c */ /* 0x082fe40000081030 */
[----:B------:R-:W1:Y:S06]  /*3e030*/  LDSM.16.M88.4 R48, [R196+0xc000] ;  /* 0x00c00000c430783b */ /* 0x000e6c0000000200 */
[----:B------:R-:W-:Y:S11]  /*3e040*/  HMMA.1688.F32.TF32 R28, R168, R4, R108 ;  /* 0x00000004a81c723c */ /* 0x000ff6000008106c */
[----:B------:R-:W-:Y:S11]  /*3e050*/  @!UPT UIADD3 URZ, URZ, URZ, URZ ;  /* 0x0000003f3f3ff290 */ /* 0x000ff6000fffe03f */
[----:B------:R-:W-:Y:S01]  /*3e060*/  @!UPT UIADD3 URZ, URZ, URZ, URZ ;  /* 0x0000003f3f3ff290 */ /* 0x000fe2000fffe03f */
[----:B------:R-:W-:Y:S04]  /*3e070*/  STL.64 [R1+0x340], R28 ;  /* 0x0003401c01007387 */ /* 0x000fe80000100a00 */
[----:B------:R-:W-:Y:S01]  /*3e080*/  STL.64 [R1+0x348], R30 ;  /* 0x0003481e01007387 */ /* 0x000fe20000100a00 */
[-C--:B-1----:R-:W-:Y:S03]  /*3e090*/  HMMA.1688.F32.TF32 R56, R172, R48.reuse, R56 ;  /* 0x00000030ac38723c */ /* 0x082fe60000081038 */
[----:B------:R2:W-:Y:S04]  /*3e0a0*/  STL.64 [R1+0x4548], R6 ;  /* 0x0045480601007387 */ /* 0x0005e80000100a00 */
[----:B------:R-:W-:Y:S04]  /*3e0b0*/  STL.64 [R1+0x400], R24 ;  /* 0x0004001801007387 */ /* 0x000fe80000100a00 */
[----:B------:R-:W-:Y:S04]  /*3e0c0*/  STL.64 [R1+0x408], R26 ;  /* 0x0004081a01007387 */ /* 0x000fe80000100a00 */
[----:B------:R-:W-:Y:S04]  /*3e0d0*/  STL.64 [R1+0x550], R20 ;  /* 0x0005501401007387 */ /* 0x000fe80000100a00 */
[----:B------:R-:W-:Y:S01]  /*3e0e0*/  STL.64 [R1+0x558], R22 ;  /* 0x0005581601007387 */ /* 0x000fe20000100a00 */
[----:B------:R-:W-:Y:S03]  /*3e0f0*/  HMMA.1688.F32.TF32 R68, R188, R48, R76 ;  /* 0x00000030bc44723c */ /* 0x000fe6000008104c */
[----:B------:R-:W1:Y:S01]  /*3e100*/  LDSM.16.M88.4 R28, [R196+0xe000] ;  /* 0x00e00000c41c783b */ /* 0x000e620000000200 */
[----:B------:R-:W-:Y:S01]  /*3e110*/  IMAD.MOV.U32 R0, RZ, RZ, R56 ;  /* 0x000000ffff007224 */ /* 0x000fe200078e0038 */
[----:B------:R-:W-:Y:S01]  /*3e120*/  MOV R252, R59 ;  /* 0x0000003b00fc7202 */ /* 0x000fe20000000f00 */
[----:B------:R-:W-:-:S02]  /*3e130*/  IMAD.MOV.U32 R162, RZ, RZ, R57 ;  /* 0x000000ffffa27224 */ /* 0x000fc400078e0039 */
[-C--:B------:R-:W-:Y:S01]  /*3e140*/  HMMA.1688.F32.TF32 R44, R192, R48.reuse, R44 ;  /* 0x00000030c02c723c */ /* 0x080fe2000008102c */
[----:B------:R-:W-:Y:S01]  /*3e150*/  IMAD.MOV.U32 R163, RZ, RZ, R58 ;  /* 0x000000ffffa37224 */ /* 0x000fe200078e003a */
[----:B------:R-:W1:Y:S04]  /*3e160*/  LDL.LU.64 R56, [R1+0x730] ;  /* 0x0007300001387983 */ /* 0x000e680000300a00 */
[----:B------:R-:W1:Y:S04]  /*3e170*/  LDL.LU.64 R58, [R1+0x738] ;  /* 0x00073800013a7983 */ /* 0x000e680000300a00 */
[----:B------:R-:W1:Y:S04]  /*3e180*/  LDSM.16.M88.4 R24, [R196+0x10000] ;  /* 0x01000000c418783b */ /* 0x000e680000000200 */
[----:B------:R-:W1:Y:S01]  /*3e190*/  LDSM.16.M88.4 R20, [R196+0x12000] ;  /* 0x01200000c414783b */ /* 0x000e620000000200 */
[-C--:B--2---:R-:W-:Y:S11]  /*3e1a0*/  HMMA.1688.F32.TF32 R4, R176, R48.reuse, R52 ;  /* 0x00000030b004723c */ /* 0x084ff60000081034 */
[----:B------:R-:W-:Y:S11]  /*3e1b0*/  @!UPT UIADD3 URZ, URZ, URZ, URZ ;  /* 0x0000003f3f3ff290 */ /* 0x000ff6000fffe03f */
[----:B------:R-:W-:Y:S01]  /*3e1c0*/  @!UPT UIADD3 URZ, URZ, URZ, URZ ;  /* 0x0000003f3f3ff290 */ /* 0x000fe2000fffe03f */
[----:B------:R-:W-:Y:S04]  /*3e1d0*/  STL.64 [R1+0x70], R4 ;  /* 0x0000700401007387 */ /* 0x000fe80000100a00 */
[----:B------:R3:W-:Y:S04]  /*3e1e0*/  STL.64 [R1+0x78], R6 ;  /* 0x0000780601007387 */ /* 0x0007e80000100a00 */
[----:B------:R-:W2:Y:S04]  /*3e1f0*/  LDL.LU.64 R52, [R1+0x610] ;  /* 0x0006100001347983 */ /* 0x000ea80000300a00 */
[----:B------:R-:W2:Y:S01]  /*3e200*/  LDL.LU.64 R54, [R1+0x618] ;  /* 0x0006180001367983 */ /* 0x000ea20000300a00 */
[-C--:B---3--:R-:W-:Y:S03]  /*3e210*/  HMMA.1688.F32.TF32 R4, R180, R48.reuse, R12 ;  /* 0x00000030b404723c */ /* 0x088fe6000008100c */
[----:B------:R-:W3:Y:S04]  /*3e220*/  LDL.LU.64 R12, [R1+0x2f0] ;  /* 0x0002f000010c7983 */ /* 0x000ee80000300a00 */
[----:B------:R-:W3:Y:S01]  /*3e230*/  LDL.LU.64 R14, [R1+0x2f8] ;  /* 0x0002f800010e7983 */ /* 0x000ee20000300a00 */
[-C--:B----4-:R-:W-:Y:S11]  /*3e240*/  HMMA.1688.F32.TF32 R64, R184, R48.reuse, R64 ;  /* 0x00000030b840723c */ /* 0x090ff60000081040 */
[----:B------:R-:W-:Y:S04]  /*3e250*/  @!UPT UIADD3 URZ, URZ, URZ, URZ ;  /* 0x0000003f3f3ff290 */ /* 0x000fe8000fffe03f */
[----:B------:R-:W-:Y:S04]  /*3e260*/  STL.64 [R1+0x60], R4 ;  /* 0x0000600401007387 */ /* 0x000fe80000100a00 */
[----:B------:R4:W-:Y:S02]  /*3e270*/  STL.64 [R1+0x68], R6 ;  /* 0x0000680601007387 */ /* 0x0009e40000100a00 */
[-C--:B----4-:R-:W-:Y:S02]  /*3e280*/  HMMA.1688.F32.TF32 R4, R168, R48.reuse, R96 ;  /* 0x00000030a804723c */ /* 0x090fe40000081060 */
[----:B------:R-:W4:Y:S04]  /*3e290*/  LDSM.16.M88.4 R96, [R196+0x16000] ;  /* 0x01600000c460783b */ /* 0x000f280000000200 */
[----:B------:R-:W-:Y:S04]  /*3e2a0*/  STL.64 [R1+0xa0], R64 ;  /* 0x0000a04001007387 */ /* 0x000fe80000100a00 */
[----:B------:R4:W-:Y:S02]  /*3e2b0*/  STL.64 [R1+0xa8], R66 ;  /* 0x0000a84201007387 */ /* 0x0009e40000100a00 */
[----:B----4-:R-:W-:Y:S02]  /*3e2c0*/  HMMA.1688.F32.TF32 R64, R164, R48, R124 ;  /* 0x00000030a440723c */ /* 0x010fe4000008107c */
[----:B------:R-:W-:Y:S04]  /*3e2d0*/  STL.64 [R1+0x130], R68 ;  /* 0x0001304401007387 */ /* 0x000fe80000100a00 */
[----:B------:R-:W-:Y:S05]  /*3e2e0*/  STL.64 [R1+0x138], R70 ;  /* 0x0001384601007387 */ /* 0x000fea0000100a00 */
[----:B------:R4:W-:Y:S04]  /*3e2f0*/  STL.64 [R1+0x310], R4 ;  /* 0x0003100401007387 */ /* 0x0009e80000100a00 */
[----:B------:R4:W-:Y:S04]  /*3e300*/  STL.64 [R1+0x318], R6 ;  /* 0x0003180601007387 */ /* 0x0009e80000100a00 */
[----:B----4-:R-:W4:Y:S04]  /*3e310*/  LDL.LU.64 R4, [R1+0x840] ;  /* 0x0008400001047983 */ /* 0x010f280000300a00 */
[----:B------:R-:W-:Y:S04]  /*3e320*/  STL.64 [R1+0x3d0], R64 ;  /* 0x0003d04001007387 */ /* 0x000fe80000100a00 */
[----:B------:R-:W-:Y:S04]  /*3e330*/  STL.64 [R1+0x3d8], R66 ;  /* 0x0003d84201007387 */ /* 0x000fe80000100a00 */
[----:B------:R-:W4:Y:S04]  /*3e340*/  LDL.LU.64 R6, [R1+0x848] ;  /* 0x0008480001067983 */ /* 0x000f280000300a00 */
[----:B------:R-:W-:Y:S04]  /*3e350*/  STL.64 [R1+0x530], R44 ;  /* 0x0005302c01007387 */ /* 0x000fe80000100a00 */
[----:B------:R2:W-:Y:S04]  /*3e360*/  STL.64 [R1+0x538], R46 ;  /* 0x0005382e01007387 */ /* 0x0005e80000100a00 */
[----:B------:R-:W4:Y:S01]  /*3e370*/  LDL.LU.64 R68, [R1+0x740] ;  /* 0x0007400001447983 */ /* 0x000f220000300a00 */
[-C--:B-1----:R-:W-:Y:S08]  /*3e380*/  HMMA.1688.F32.TF32 R56, R176, R28.reuse, R56 ;  /* 0x0000001cb038723c */ /* 0x082ff00000081038 */
[----:B------:R-:W-:Y:S11]  /*3e390*/  HMMA.1688.F32.TF32 R60, R172, R28, R60 ;  /* 0x0000001cac3c723c */ /* 0x000ff6000008103c */
[----:B------:R-:W-:Y:S04]  /*3e3a0*/  @!UPT UIADD3 URZ, URZ, URZ, URZ ;  /* 0x0000003f3f3ff290 */ /* 0x000fe8000fffe03f */
[----:B------:R-:W-:Y:S04]  /*3e3b0*/  STL.64 [R1+0x40], R56 ;  /* 0x0000403801007387 */ /* 0x000fe80000100a00 */
[----:B------:R-:W-:Y:S04]  /*3e3c0*/  STL.64 [R1+0x48], R58 ;  /* 0x0000483a01007387 */ /* 0x000fe80000100a00 */
[----:B------:R-:W4:Y:S01]  /*3e3d0*/  LDL.LU.64 R70, [R1+0x748] ;  /* 0x0007480001467983 */ /* 0x000f220000300a00 */
[----:B------:R-:W-:Y:S01]  /*3e3e0*/  IMAD.MOV.U32 R158, RZ, RZ, R60 ;  /* 0x000000ffff9e7224 */ /* 0x000fe200078e003c */
[----:B------:R-:W-:Y:S01]  /*3e3f0*/  MOV R160, R63 ;  /* 0x0000003f00a07202 */ /* 0x000fe20000000f00 */
[----:B------:R-:W-:-:S02]  /*3e400*/  IMAD.MOV.U32 R159, RZ, RZ, R61 ;  /* 0x000000ffff9f7224 */ /* 0x000fc400078e003d */
[----:B------:R-:W-:Y:S01]  /*3e410*/  IMAD.MOV.U32 R161, RZ, RZ, R62 ;  /* 0x000000ffffa17224 */ /* 0x000fe200078e003e */
[-C--:B--2---:R-:W-:Y:S08]  /*3e420*/  HMMA.1688.F32.TF32 R44, R180, R28.reuse, R52 ;  /* 0x0000001cb42c723c */ /* 0x084ff00000081034 */
[-C--:B---3--:R-:W-:Y:S11]  /*3e430*/  HMMA.1688.F32.TF32 R52, R184, R28.reuse, R12 ;  /* 0x0000001cb834723c */ /* 0x088ff6000008100c */
[----:B------:R-:W-:Y:S04]  /*3e440*/  @!UPT UIADD3 URZ, URZ, URZ, URZ ;  /* 0x0000003f3f3ff290 */ /* 0x000fe8000fffe03f */
[----:B------:R-:W-:Y:S04]  /*3e450*/  STL.64 [R1+0x30], R44 ;  /* 0x0000302c01007387 */ /* 0x000fe80000100a00 */
[----:B------:R1:W-:Y:S01]  /*3e460*/  STL.64 [R1+0x38], R46 ;  /* 0x0000382e01007387 */ /* 0x0003e20000100a00 */
[-C--:B------:R-:W-:Y:S08]  /*3e470*/  HMMA.1688.F32.TF32 R12, R168, R28.reuse, R128 ;  /* 0x0000001ca80c723c */ /* 0x080ff00000081080 */
[-C--:B-1----:R-:W-:Y:S01]  /*3e480*/  HMMA.1688.F32.TF32 R44, R188, R28.reuse, R224 ;  /* 0x0000001cbc2c723c */ /* 0x082fe200000810e0 */
[----:B------:R-:W-:Y:S04]  /*3e490*/  STL.64 [R1+0x20], R52 ;  /* 0x0000203401007387 */ /* 0x000fe80000100a00 */
[----:B------:R-:W-:Y:S04]  /*3e4a0*/  STL.64 [R1+0x28], R54 ;  /* 0x0000283601007387 */ /* 0x000fe80000100a00 */
[----:B------:R-:W2:Y:S11]  /*3e4b0*/  LDL.LU.64 R64, [R1+0x680] ;  /* 0x0006800001407983 */ /* 0x000eb60000300a00 */
[----:B------:R-:W-:Y:S03]  /*3e4c0*/  @!UPT UIADD3 URZ, URZ, URZ, URZ ;  /* 0x0000003f3f3ff290 */ /* 0x000fe6000fffe03f */
[----:B------:R-:W-:Y:S04]  /*3e4d0*/  STL.64 [R1+0xe0], R44 ;  /* 0x0000e02c01007387 */ /* 0x000fe80000100a00 */
[----:B------:R-:W-:Y:S04]  /*3e4e0*/  STL.64 [R1+0xe8], R46 ;  /* 0x0000e82e01007387 */ /* 0x000fe80000100a00 */
[----:B------:R-:W2:Y:S04]  /*3e4f0*/  LDL.LU.64 R66, [R1+0x688] ;  /* 0x0006880001427983 */ /* 0x000ea80000300a00 */
[----:B------:R-:W-:Y:S04]  /*3e500*/  STL.64 [R1+0x290], R12 ;  /* 0x0002900c01007387 */ /* 0x000fe80000100a00 */
[----:B------:R1:W-:Y:S04]  /*3e510*/  STL.64 [R1+0x298], R14 ;  /* 0x0002980e01007387 */ /* 0x0003e80000100a00 */
[----:B------:R-:W3:Y:S04]  /*3e520*/  LDL.LU.64 R60, [R1+0x470] ;  /* 0x00047000013c7983 */ /* 0x000ee80000300a00 */
[----:B------:R-:W3:Y:S01]  /*3e530*/  LDL.LU.64 R62, [R1+0x478] ;  /* 0x00047800013e7983 */ /* 0x000ee20000300a00 */
[----:B-1----:R-:W-:Y:S11]  /*3e540*/  HMMA.1688.F32.TF32 R12, R164, R28, R144 ;  /* 0x0000001ca40c723c */ /* 0x002ff60000081090 */
[----:B------:R-:W-:Y:S11]  /*3e550*/  @!UPT UIADD3 URZ, URZ, URZ, URZ ;  /* 0x0000003f3f3ff290 */ /* 0x000ff6000fffe03f */
[----:B------:R-:W-:Y:S01]  /*3e560*/  @!UPT UIADD3 URZ, URZ, URZ, URZ ;  /* 0x0000003f3f3ff290 */ /* 0x000fe2000fffe03f */
[----:B------:R-:W-:Y:S04]  /*3e570*/  STL.64 [R1+0x3b0], R12 ;  /* 0x0003b00c01007387 */ /* 0x000fe80000100a00 */
[----:B------:R1:W-:Y:S01]  /*3e580*/  STL.64 [R1+0x3b8], R14 ;  /* 0x0003b80e01007387 */ /* 0x0003e20000100a00 */
[----:B----4-:R-:W-:Y:S03]  /*3e590*/  HMMA.1688.F32.TF32 R4, R172, R24, R4 ;  /* 0x00000018ac04723c */ /* 0x010fe60000081004 */
[----:B------:R-:W4:Y:S04]  /*3e5a0*/  LDL.LU.64 R56, [R1+0x850] ;  /* 0x0008500001387983 */ /* 0x000f280000300a00 */
[----:B------:R-:W4:Y:S01]  /*3e5b0*/  LDL.LU.64 R58, [R1+0x858] ;  /* 0x00085800013a7983 */ /* 0x000f220000300a00 */
[----:B-1----:R-:W-:Y:S03]  /*3e5c0*/  HMMA.1688.F32.TF32 R12, R192, R28, R40 ;  /* 0x0000001cc00c723c */ /* 0x002fe60000081028 */
[----:B------:R-:W4:Y:S04]  /*3e5d0*/  LDL.LU.64 R52, [R1+0x7c0] ;  /* 0x0007c00001347983 */ /* 0x000f280000300a00 */
[----:B------:R-:W4:Y:S09]  /*3e5e0*/  LDL.LU.64 R54, [R1+0x7c8] ;  /* 0x0007c80001367983 */ /* 0x000f320000300a00 */
[----:B------:R-:W-:-:S08]  /*3e5f0*/  IMAD.MOV.U32 R10, RZ, RZ, R4 ;  /* 0x000000ffff0a7224 */ /* 0x000fd000078e0004 */
[----:B------:R-:W-:Y:S01]  /*3e600*/  IMAD.MOV.U32 R9, RZ, RZ, R12 ;  /* 0x000000ffff097224 */ /* 0x000fe200078e000c */
[----:B------:R-:W-:Y:S01]  /*3e610*/  MOV R12, R15 ;  /* 0x0000000f000c7202 */ /* 0x000fe20000000f00 */
[----:B------:R-:W-:Y:S02]  /*3e620*/  IMAD.MOV.U32 R17, RZ, RZ, R14 ;  /* 0x000000ffff117224 */ /* 0x000fe400078e000e */
[----:B------:R-:W-:Y:S02]  /*3e630*/  IMAD.MOV.U32 R16, RZ, RZ, R13 ;  /* 0x000000ffff107224 */ /* 0x000fe400078e000d */
[----:B------:R-:W-:Y:S04]  /*3e640*/  STL [R1+0x4464], R12 ;  /* 0x0044640c01007387 */ /* 0x000fe80000100800 */
[----:B------:R-:W-:Y:S01]  /*3e650*/  STL [R1+0x4460], R17 ;  /* 0x0044601101007387 */ /* 0x000fe20000100800 */
[----:B------:R-:W-:-:S03]  /*3e660*/  IMAD.MOV.U32 R14, RZ, RZ, R5 ;  /* 0x000000ffff0e7224 */ /* 0x000fc600078e0005 */
[----:B------:R-:W-:Y:S01]  /*3e670*/  STL [R1+0x445c], R16 ;  /* 0x00445c1001007387 */ /* 0x000fe20000100800 */
[----:B------:R-:W-:-:S03]  /*3e680*/  IMAD.MOV.U32 R15, RZ, RZ, R6 ;  /* 0x000000ffff0f7224 */ /* 0x000fc600078e0006 */
[----:B------:R-:W-:Y:S01]  /*3e690*/  STL [R1+0x4458], R9 ;  /* 0x0044580901007387 */ /* 0x000fe20000100800 */
[----:B------:R-:W-:-:S03]  /*3e6a0*/  MOV R48, R7 ;  /* 0x0000000700307202 */ /* 0x000fc60000000f00 */
[----:B------:R-:W4:Y:S04]  /*3e6b0*/  LDL.LU.64 R44, [R1+0x6c0] ;  /* 0x0006c000012c7983 */ /* 0x000f280000300a00 */
[----:B------:R-:W4:Y:S04]  /*3e6c0*/  LDL.LU.64 R46, [R1+0x6c8] ;  /* 0x0006c800012e7983 */ /* 0x000f280000300a00 */
[----:B------:R-:W4:Y:S04]  /*3e6d0*/  LDL.LU.64 R4, [R1+0x5d0] ;  /* 0x0005d00001047983 */ /* 0x000f280000300a00 */
[----:B------:R-:W4:Y:S01]  /*3e6e0*/  LDL.LU.64 R6, [R1+0x5d8] ;  /* 0x0005d80001067983 */ /* 0x000f220000300a00 */
[-C--:B------:R-:W-:Y:S11]  /*3e6f0*/  HMMA.1688.F32.TF32 R40, R176, R24.reuse, R68 ;  /* 0x00000018b028723c */ /* 0x080ff60000081044 */
[----:B------:R-:W-:Y:S11]  /*3e700*/  @!UPT UIADD3 URZ, URZ, URZ, URZ ;  /* 0x0000003f3f3ff290 */ /* 0x000ff6000fffe03f */
[----:B------:R-:W-:Y:S01]  /*3e710*/  @!UPT UIADD3 URZ, URZ, URZ, URZ ;  /* 0x0000003f3f3ff290 */ /* 0x000fe2000fffe03f */
[----:B------:R-:W-:Y:S01]  /*3e720*/  STL.64 [R1], R40 ;  /* 0x0000002801007387 */ /* 0x000fe20000100a00 */
[----:B------:R-:W-:Y:S02]  /*3e730*/  IMAD.MOV.U32 R29, RZ, RZ, R42 ;  /* 0x000000ffff1d7224 */ /* 0x000fe400078e002a */
[----:B------:R-:W-:Y:S01]  /*3e740*/  IMAD.MOV.U32 R28, RZ, RZ, R43 ;  /* 0x000000ffff1c7224 */ /* 0x000fe200078e002b */
[----:B------:R-:W-:Y:S04]  /*3e750*/  STL.64 [R1+0x44e0], R30 ;  /* 0x0044e01e01007387 */ /* 0x000fe80000100a00 */
[----:B------:R1:W-:Y:S02]  /*3e760*/  STL.64 [R1+0x44d8], R28 ;  /* 0x0044d81c01007387 */ /* 0x0003e40000100a00 */
[-C--:B-1----:R-:W-:Y:S11]  /*3e770*/  HMMA.1688.F32.TF32 R28, R164, R24.reuse, R148 ;  /* 0x00000018a41c723c */ /* 0x082ff60000081094 */
[----:B------:R-:W-:Y:S11]  /*3e780*/  @!UPT UIADD3 URZ, URZ, URZ, URZ ;  /* 0x0000003f3f3ff290 */ /* 0x000ff6000fffe03f */
[----:B------:R-:W-:Y:S02]  /*3e790*/  @!UPT UIADD3 URZ, URZ, URZ, URZ ;  /* 0x0000003f3f3ff290 */ /* 0x000fe4000fffe03f */
[----:B------:R-:W-:Y:S01]  /*3e7a0*/  IMAD.MOV.U32 R12, RZ, RZ, R31 ;  /* 0x000000ffff0c7224 */ /* 0x000fe200078e001f */
[-C--:B--2---:R-:W-:Y:S08]  /*3e7b0*/  HMMA.1688.F32.TF32 R248, R180, R24.reuse, R64 ;  /* 0x00000018b4f8723c */ /* 0x084ff00000081040 */
[-C--:B---3--:R-:W-:Y:S11]  /*3e7c0*/  HMMA.1688.F32.TF32 R40, R184, R24.reuse, R60 ;  /* 0x00000018b828723c */ /* 0x088ff6000008103c */
[----:B------:R-:W-:Y:S04]  /*3e7d0*/  @!UPT UIADD3 URZ, URZ, URZ, URZ ;  /* 0x0000003f3f3ff290 */ /* 0x000fe8000fffe03f */
[----:B------:R-:W-:Y:S01]  /*3e7e0*/  STL.64 [R1+0x44d0], R250 ;  /* 0x0044d0fa01007387 */ /* 0x000fe20000100a00 */
[-C--:B------:R-:W-:Y:S03]  /*3e7f0*/  HMMA.1688.F32.TF32 R60, R188, R24.reuse, R228 ;  /* 0x00000018bc3c723c */ /* 0x080fe600000810e4 */
[----:B------:R-:W-:Y:S04]  /*3e800*/  STL.64 [R1+0x44c8], R248 ;  /* 0x0044c8f801007387 */ /* 0x000fe80000100a00 */
[----:B------:R-:W-:Y:S04]  /*3e810*/  STL.64 [R1+0x44f0], R42 ;  /* 0x0044f02a01007387 */ /* 0x000fe80000100a00 */
[----:B------:R1:W-:Y:S02]  /*3e820*/  STL.64 [R1+0x44e8], R40 ;  /* 0x0044e82801007387 */ /* 0x0003e40000100a00 */
[----:B-1----:R-:W-:Y:S10]  /*3e830*/  HMMA.1688.F32.TF32 R40, R168, R24, R112 ;  /* 0x00000018a828723c */ /* 0x002ff40000081070 */
[----:B------:R-:W-:Y:S04]  /*3e840*/  STL.64 [R1+0x90], R60 ;  /* 0x0000903c01007387 */ /* 0x000fe80000100a00 */
[----:B------:R4:W-:Y:S04]  /*3e850*/  STL.64 [R1+0x98], R62 ;  /* 0x0000983e01007387 */ /* 0x0009e80000100a00 */
[----:B------:R-:W-:Y:S01]  /*3e860*/  STL.64 [R1+0x390], R28 ;  /* 0x0003901c01007387 */ /* 0x000fe20000100a00 */
[----:B----4-:R-:W-:Y:S04]  /*3e870*/  HMMA.1688.F32.TF32 R60, R172, R20, R56 ;  /* 0x00000014ac3c723c */ /* 0x010fe80000081038 */
[----:B------:R-:W-:Y:S04]  /*3e880*/  STL.64 [R1+0x230], R40 ;  /* 0x0002302801007387 */ /* 0x000fe80000100a00 */
[----:B------:R-:W-:Y:S04]  /*3e890*/  STL.64 [R1+0x238], R42 ;  /* 0x0002382a01007387 */ /* 0x000fe80000100a00 */
[----:B------:R1:W-:Y:S02]  /*3e8a0*/  STL [R1+0x398], R30 ;  /* 0x0003981e01007387 */ /* 0x0003e40000100800 */
[----:B-1----:R-:W-:Y:S02]  /*3e8b0*/  HMMA.1688.F32.TF32 R28, R192, R24, R36 ;  /* 0x00000018c01c723c */ /* 0x002fe40000081024 */
[----:B------:R-:W-:Y:S06]  /*3e8c0*/  STL [R1+0x4468], R12 ;  /* 0x0044680c01007387 */ /* 0x000fec0000100800 */
[-C--:B------:R-:W-:Y:S01]  /*3e8d0*/  HMMA.1688.F32.TF32 R36, R176, R20.reuse, R52 ;  /* 0x00000014b024723c */ /* 0x080fe20000081034 */
[----:B------:R1:W-:Y:S07]  /*3e8e0*/  STL.64 [R1+0x44f8], R26 ;  /* 0x0044f81a01007387 */ /* 0x0003ee0000100a00 */
[-C--:B------:R-:W-:Y:S08]  /*3e8f0*/  HMMA.1688.F32.TF32 R44, R180, R20.reuse, R44 ;  /* 0x00000014b42c723c */ /* 0x080ff0000008102c */
[-C--:B------:R-:W-:Y:S08]  /*3e900*/  HMMA.1688.F32.TF32 R52, R184, R20.reuse, R4 ;  /* 0x00000014b834723c */ /* 0x080ff00000081004 */
[-C--:B------:R-:W-:Y:S08]  /*3e910*/  HMMA.1688.F32.TF32 R4, R164, R20.reuse, R140 ;  /* 0x00000014a404723c */ /* 0x080ff0000008108c */
[----:B-1----:R-:W-:Y:S01]  /*3e920*/  HMMA.1688.F32.TF32 R24, R168, R20, R220 ;  /* 0x00000014a818723c */ /* 0x002fe200000810dc */
[----:B------:R-:W-:Y:S04]  /*3e930*/  STL.64 [R1+0x4e0], R28 ;  /* 0x0004e01c01007387 */ /* 0x000fe80000100a00 */
        /* <DEDUP_REMOVED lines=8> */
[----:B------:R-:W-:Y:S01]  /*3e9c0*/  STL.64 [R1+0x4530], R52 ;  /* 0x0045303401007387 */ /* 0x000fe20000100a00 */
[----:B------:R-:W-:-:S03]  /*3e9d0*/  MOV R12, R7 ;  /* 0x00000007000c7202 */ /* 0x000fc60000000f00 */
[----:B------:R-:W-:Y:S04]  /*3e9e0*/  STL.64 [R1+0x350], R4 ;  /* 0x0003500401007387 */ /* 0x000fe80000100a00 */
[----:B------:R-:W-:Y:S04]  /*3e9f0*/  STL.64 [R1+0x1f0], R24 ;  /* 0x0001f01801007387 */ /* 0x000fe80000100a00 */
[----:B------:R-:W-:Y:S04]  /*3ea00*/  STL.64 [R1+0x1f8], R26 ;  /* 0x0001f81a01007387 */ /* 0x000fe80000100a00 */
[----:B------:R1:W-:Y:S02]  /*3ea10*/  STL [R1+0x358], R6 ;  /* 0x0003580601007387 */ /* 0x0003e40000100800 */
[----:B-1----:R-:W-:Y:S02]  /*3ea20*/  HMMA.1688.F32.TF32 R4, R192, R20, R32 ;  /* 0x00000014c004723c */ /* 0x002fe40000081020 */
[----:B------:R-:W-:Y:S04]  /*3ea30*/  STL [R1+0x446c], R12 ;  /* 0x00446c0c01007387 */ /* 0x000fe80000100800 */
[----:B------:R-:W2:Y:S04]  /*3ea40*/  LDL.LU.64 R52, [R1+0x910] ;  /* 0x0009100001347983 */ /* 0x000ea80000300a00 */
[----:B------:R-:W2:Y:S11]  /*3ea50*/  LDL.LU.64 R54, [R1+0x918] ;  /* 0x0009180001367983 */ /* 0x000eb60000300a00 */
[----:B------:R-:W-:Y:S02]  /*3ea60*/  @!UPT UIADD3 URZ, URZ, URZ, URZ ;  /* 0x0000003f3f3ff290 */ /* 0x000fe4000fffe03f */
[----:B------:R1:W-:Y:S04]  /*3ea70*/  STL.64 [R1+0x4b0], R4 ;  /* 0x0004b00401007387 */ /* 0x0003e80000100a00 */
[----:B------:R3:W-:Y:S04]  /*3ea80*/  STL.64 [R1+0x4b8], R6 ;  /* 0x0004b80601007387 */ /* 0x0007e80000100a00 */
        /* <DEDUP_REMOVED lines=18> */
[----:B-1----:R-:W4:Y:S04]  /*3ebb0*/  LDL.LU.64 R4, [R1+0x870] ;  /* 0x0008700001047983 */ /* 0x002f280000300a00 */
[----:B---3--:R-:W3:Y:S04]  /*3ebc0*/  LDL.LU.64 R6, [R1+0x878] ;  /* 0x0008780001067983 */ /* 0x008ee80000300a00 */
[----:B------:R-:W3:Y:S04]  /*3ebd0*/  LDL.LU.64 R136, [R1+0x860] ;  /* 0x0008600001887983 */ /* 0x000ee80000300a00 */
        /* <DEDUP_REMOVED lines=8> */
[----:B------:R-:W3:Y:S01]  /*3ec60*/  LDL.LU.64 R62, [R1+0x808] ;  /* 0x00080800013e7983 */ /* 0x000ee20000300a00 */
[C---:B--2---:R-:W-:Y:S03]  /*3ec70*/  HMMA.1688.F32.TF32 R72, R172.reuse, R100, R52 ;  /* 0x00000064ac48723c */ /* 0x044fe60000081034 */
[----:B------:R-:W2:Y:S04]  /*3ec80*/  LDL.LU.64 R52, [R1+0x7f0] ;  /* 0x0007f00001347983 */ /* 0x000ea80000300a00 */
[----:B------:R-:W2:Y:S01]  /*3ec90*/  LDL.LU.64 R54, [R1+0x7f8] ;  /* 0x0007f80001367983 */ /* 0x000ea20000300a00 */
[C---:B----4-:R-:W-:Y:S08]  /*3eca0*/  HMMA.1688.F32.TF32 R76, R172.reuse, R96, R68 ;  /* 0x00000060ac4c723c */ /* 0x050ff00000081044 */
[C---:B------:R-:W-:Y:S01]  /*3ecb0*/  HMMA.1688.F32.TF32 R32, R172.reuse, R92, R44 ;  /* 0x0000005cac20723c */ /* 0x040fe2000008102c */
[----:B------:R-:W4:Y:S04]  /*3ecc0*/  LDL.LU.64 R44, [R1+0x7e0] ;  /* 0x0007e000012c7983 */ /* 0x000f280000300a00 */
[----:B------:R-:W4:Y:S03]  /*3ecd0*/  LDL.LU.64 R46, [R1+0x7e8] ;  /* 0x0007e800012e7983 */ /* 0x000f260000300a00 */
[C---:B------:R-:W-:Y:S01]  /*3ece0*/  HMMA.1688.F32.TF32 R68, R172.reuse, R84, R36 ;  /* 0x00000054ac44723c */ /* 0x040fe20000081024 */
[----:B------:R-:W4:Y:S04]  /*3ecf0*/  LDL.LU.64 R36, [R1+0x7b0] ;  /* 0x0007b00001247983 */ /* 0x000f280000300a00 */
[----:B------:R-:W4:Y:S03]  /*3ed00*/  LDL.LU.64 R38, [R1+0x7b8] ;  /* 0x0007b80001267983 */ /* 0x000f260000300a00 */
[----:B------:R-:W-:Y:S08]  /*3ed10*/  HMMA.1688.F32.TF32 R64, R172, R88, R64 ;  /* 0x00000058ac40723c */ /* 0x000ff00000081040 */
[----:B------:R-:W-:Y:S01]  /*3ed20*/  HMMA.1688.F32.TF32 R120, R176, R100, R40 ;  /* 0x00000064b078723c */ /* 0x000fe20000081028 */
[----:B------:R-:W4:Y:S04]  /*3ed30*/  LDL.LU.64 R40, [R1+0x7a0] ;  /* 0x0007a00001287983 */ /* 0x000f280000300a00 */
[----:B------:R-:W4:Y:S03]  /*3ed40*/  LDL.LU.64 R42, [R1+0x7a8] ;  /* 0x0007a800012a7983 */ /* 0x000f260000300a00 */
[----:B------:R-:W-:Y:S08]  /*3ed50*/  HMMA.1688.F32.TF32 R172, R172, R80, R108 ;  /* 0x00000050acac723c */ /* 0x000ff0000008106c */
[C---:B------:R-:W-:Y:S01]  /*3ed60*/  HMMA.1688.F32.TF32 R108, R176.reuse, R96, R24 ;  /* 0x00000060b06c723c */ /* 0x040fe20000081018 */
[----:B------:R-:W4:Y:S04]  /*3ed70*/  LDL.LU.64 R24, [R1+0x790] ;  /* 0x0007900001187983 */ /* 0x000f280000300a00 */
[----:B------:R-:W4:Y:S03]  /*3ed80*/  LDL.LU.64 R26, [R1+0x798] ;  /* 0x00079800011a7983 */ /* 0x000f260000300a00 */
[C---:B------:R-:W-:Y:S01]  /*3ed90*/  HMMA.1688.F32.TF32 R112, R176.reuse, R88, R28 ;  /* 0x00000058b070723c */ /* 0x040fe2000008101c */
[----:B------:R-:W4:Y:S04]  /*3eda0*/  LDL.LU.64 R28, [R1+0x780] ;  /* 0x00078000011c7983 */ /* 0x000f280000300a00 */
[----:B------:R-:W4:Y:S03]  /*3edb0*/  LDL.LU.64 R30, [R1+0x788] ;  /* 0x00078800011e7983 */ /* 0x000f260000300a00 */
[C---:B------:R-:W-:Y:S08]  /*3edc0*/  HMMA.1688.F32.TF32 R116, R176.reuse, R92, R104 ;  /* 0x0000005cb074723c */ /* 0x040ff00000081068 */
[C---:B---3--:R-:W-:Y:S01]  /*3edd0*/  HMMA.1688.F32.TF32 R104, R176.reuse, R84, R4 ;  /* 0x00000054b068723c */ /* 0x048fe20000081004 */
[----:B------:R-:W3:Y:S04]  /*3ede0*/  LDL.LU.64 R4, [R1+0x770] ;  /* 0x0007700001047983 */ /* 0x000ee80000300a00 */
[----:B------:R-:W3:Y:S03]  /*3edf0*/  LDL.LU.64 R6, [R1+0x778] ;  /* 0x0007780001067983 */ /* 0x000ee60000300a00 */
[----:B------:R-:W-:Y:S01]  /*3ee00*/  HMMA.1688.F32.TF32 R176, R176, R80, R136 ;  /* 0x00000050b0b0723c */ /* 0x000fe20000081088 */
[----:B------:R-:W3:Y:S04]  /*3ee10*/  LDL.LU.64 R208, [R1+0x750] ;  /* 0x0007500001d07983 */ /* 0x000ee80000300a00 */
[----:B------:R-:W3:Y:S04]  /*3ee20*/  LDL.LU.64 R210, [R1+0x758] ;  /* 0x0007580001d27983 */ /* 0x000ee80000300a00 */
[----:B------:R-:W3:Y:S01]  /*3ee30*/  LDL.LU.64 R204, [R1+0x720] ;  /* 0x0007200001cc7983 */ /* 0x000ee20000300a00 */
[C---:B------:R-:W-:Y:S03]  /*3ee40*/  HMMA.1688.F32.TF32 R140, R180.reuse, R96, R128 ;  /* 0x00000060b48c723c */ /* 0x040fe60000081080 */
[----:B------:R-:W3:Y:S05]  /*3ee50*/  LDL.LU.64 R206, [R1+0x728] ;  /* 0x0007280001ce7983 */ /* 0x000eea0000300a00 */
[C---:B------:R-:W-:Y:S08]  /*3ee60*/  HMMA.1688.F32.TF32 R136, R180.reuse, R92, R124 ;  /* 0x0000005cb488723c */ /* 0x040ff0000008107c */
[C---:B------:R-:W-:Y:S01]  /*3ee70*/  HMMA.1688.F32.TF32 R124, R180.reuse, R88, R60 ;  /* 0x00000058b47c723c */ /* 0x040fe2000008103c */
[----:B------:R-:W3:Y:S04]  /*3ee80*/  LDL.LU.64 R60, [R1+0x710] ;  /* 0x00071000013c7983 */ /* 0x000ee80000300a00 */
[----:B------:R-:W3:Y:S03]  /*3ee90*/  LDL.LU.64 R62, [R1+0x718] ;  /* 0x00071800013e7983 */ /* 0x000ee60000300a00 */
[----:B--2---:R-:W-:Y:S01]  /*3eea0*/  HMMA.1688.F32.TF32 R128, R180, R84, R52 ;  /* 0x00000054b480723c */ /* 0x004fe20000081034 */
[----:B------:R-:W2:Y:S04]  /*3eeb0*/  LDL.LU.64 R52, [R1+0x700] ;  /* 0x0007000001347983 */ /* 0x000ea80000300a00 */
[----:B------:R-:W2:Y:S03]  /*3eec0*/  LDL.LU.64 R54, [R1+0x708] ;  /* 0x0007080001367983 */ /* 0x000ea60000300a00 */
[C---:B----4-:R-:W-:Y:S01]  /*3eed0*/  HMMA.1688.F32.TF32 R200, R184.reuse, R100, R36 ;  /* 0x00000064b8c8723c */ /* 0x050fe20000081024 */
[----:B------:R-:W4:Y:S04]  /*3eee0*/  LDL.LU.64 R36, [R1+0x6f0] ;  /* 0x0006f00001247983 */ /* 0x000f280000300a00 */
[----:B------:R-:W4:Y:S03]  /*3eef0*/  LDL.LU.64 R38, [R1+0x6f8] ;  /* 0x0006f80001267983 */ /* 0x000f260000300a00 */
[----:B------:R-:W-:Y:S01]  /*3ef00*/  HMMA.1688.F32.TF32 R144, R184, R92, R24 ;  /* 0x0000005cb890723c */ /* 0x000fe20000081018 */
[----:B------:R-:W2:Y:S04]  /*3ef10*/  LDL.LU.64 R24, [R1+0x6e0] ;  /* 0x0006e00001187983 */ /* 0x000ea80000300a00 */
[----:B------:R-:W2:Y:S03]  /*3ef20*/  LDL.LU.64 R26, [R1+0x6e8] ;  /* 0x0006e800011a7983 */ /* 0x000ea60000300a00 */
[C---:B------:R-:W-:Y:S08]  /*3ef30*/  HMMA.1688.F32.TF32 R132, R180.reuse, R100, R132 ;  /* 0x00000064b484723c */ /* 0x040ff00000081084 */
[----:B------:R-:W-:Y:S01]  /*3ef40*/  HMMA.1688.F32.TF32 R180, R180, R80, R44 ;  /* 0x00000050b4b4723c */ /* 0x000fe2000008102c */
[----:B------:R-:W2:Y:S04]  /*3ef50*/  LDL.LU.64 R44, [R1+0x6b0] ;  /* 0x0006b000012c7983 */ /* 0x000ea80000300a00 */
[----:B------:R-:W2:Y:S03]  /*3ef60*/  LDL.LU.64 R46, [R1+0x6b8] ;  /* 0x0006b800012e7983 */ /* 0x000ea60000300a00 */
[C---:B---3--:R-:W-:Y:S01]  /*3ef70*/  HMMA.1688.F32.TF32 R196, R184.reuse, R84, R4 ;  /* 0x00000054b8c4723c */ /* 0x048fe20000081004 */
[----:B------:R-:W3:Y:S04]  /*3ef80*/  LDL.LU.64 R4, [R1+0x670] ;  /* 0x0006700001047983 */ /* 0x000ee80000300a00 */
[----:B------:R-:W3:Y:S03]  /*3ef90*/  LDL.LU.64 R6, [R1+0x678] ;  /* 0x0006780001067983 */ /* 0x000ee60000300a00 */
[C---:B------:R-:W-:Y:S01]  /*3efa0*/  HMMA.1688.F32.TF32 R148, R184.reuse, R96, R40 ;  /* 0x00000060b894723c */ /* 0x040fe20000081028 */
[----:B------:R-:W3:Y:S04]  /*3efb0*/  LDL.LU.64 R40, [R1+0x660] ;  /* 0x0006600001287983 */ /* 0x000ee80000300a00 */
[----:B------:R-:W3:Y:S03]  /*3efc0*/  LDL.LU.64 R42, [R1+0x668] ;  /* 0x00066800012a7983 */ /* 0x000ee60000300a00 */
[C---:B------:R-:W-:Y:S01]  /*3efd0*/  HMMA.1688.F32.TF32 R152, R184.reuse, R88, R28 ;  /* 0x00000058b898723c */ /* 0x040fe2000008101c */
[----:B------:R-:W3:Y:S04]  /*3efe0*/  LDL.LU.64 R28, [R1+0x630] ;  /* 0x00063000011c7983 */ /* 0x000ee80000300a00 */
[----:B------:R-:W3:Y:S03]  /*3eff0*/  LDL.LU.64 R30, [R1+0x638] ;  /* 0x00063800011e7983 */ /* 0x000ee60000300a00 */
[----:B------:R-:W-:Y:S08]  /*3f000*/  HMMA.1688.F32.TF32 R212, R184, R80, R208 ;  /* 0x00000050b8d4723c */ /* 0x000ff000000810d0 */
[C---:B------:R-:W-:Y:S08]  /*3f010*/  HMMA.1688.F32.TF32 R208, R188.reuse, R100, R204 ;  /* 0x00000064bcd0723c */ /* 0x040ff000000810cc */
[C---:B----4-:R-:W-:Y:S01]  /*3f020*/  HMMA.1688.F32.TF32 R220, R188.reuse, R88, R36 ;  /* 0x00000058bcdc723c */ /* 0x050fe20000081024 */
[----:B------:R-:W4:Y:S04]  /*3f030*/  LDL.LU.64 R36, [R1+0x2c0] ;  /* 0x0002c00001247983 */ /* 0x000f280000300a00 */
[----:B------:R-:W4:Y:S03]  /*3f040*/  LDL.LU.64 R38, [R1+0x2c8] ;  /* 0x0002c80001267983 */ /* 0x000f260000300a00 */
[C---:B--2---:R-:W-:Y:S01]  /*3f050*/  HMMA.1688.F32.TF32 R204, R188.reuse, R84, R24 ;  /* 0x00000054bccc723c */ /* 0x044fe20000081018 */
[----:B------:R-:W2:Y:S04]  /*3f060*/  LDL.LU.64 R24, [R1+0x4d0] ;  /* 0x0004d00001187983 */ /* 0x000ea80000300a00 */
[----:B------:R-:W2:Y:S03]  /*3f070*/  LDL.LU.64 R26, [R1+0x4d8] ;  /* 0x0004d800011a7983 */ /* 0x000ea60000300a00 */
[C---:B------:R-:W-:Y:S08]  /*3f080*/  HMMA.1688.F32.TF32 R56, R188.reuse, R20, R232 ;  /* 0x00000014bc38723c */ /* 0x040ff000000810e8 */
[C---:B------:R-:W-:Y:S08]  /*3f090*/  HMMA.1688.F32.TF32 R184, R188.reuse, R96, R60 ;  /* 0x00000060bcb8723c */ /* 0x040ff0000008103c */
[C---:B------:R-:W-:Y:S08]  /*3f0a0*/  HMMA.1688.F32.TF32 R216, R188.reuse, R92, R52 ;  /* 0x0000005cbcd8723c */ /* 0x040ff00000081034 */
[----:B------:R-:W-:Y:S08]  /*3f0b0*/  HMMA.1688.F32.TF32 R224, R188, R80, R44 ;  /* 0x00000050bce0723c */ /* 0x000ff0000008102c */
[C---:B---3--:R-:W-:Y:S01]  /*3f0c0*/  HMMA.1688.F32.TF32 R188, R168.reuse, R96, R4 ;  /* 0x00000060a8bc723c */ /* 0x048fe20000081004 */
[----:B------:R-:W3:Y:S04]  /*3f0d0*/  LDL.LU.64 R4, [R1+0x490] ;  /* 0x0004900001047983 */ /* 0x000ee80000300a00 */
[----:B------:R-:W3:Y:S03]  /*3f0e0*/  LDL.LU.64 R6, [R1+0x498] ;  /* 0x0004980001067983 */ /* 0x000ee60000300a00 */
[----:B------:R-:W-:Y:S01]  /*3f0f0*/  HMMA.1688.F32.TF32 R232, R168, R88, R28 ;  /* 0x00000058a8e8723c */ /* 0x000fe2000008101c */
[----:B------:R-:W3:Y:S04]  /*3f100*/  LDL.LU.64 R28, [R1+0x2e0] ;  /* 0x0002e000011c7983 */ /* 0x000ee80000300a00 */
[----:B------:R-:W3:Y:S03]  /*3f110*/  LDL.LU.64 R30, [R1+0x2e8] ;  /* 0x0002e800011e7983 */ /* 0x000ee60000300a00 */
[C---:B----4-:R-:W-:Y:S11]  /*3f120*/  HMMA.1688.F32.TF32 R36, R164.reuse, R100, R36 ;  /* 0x00000064a424723c */ /* 0x050ff60000081024 */
[----:B------:R-:W-:Y:S11]  /*3f130*/  @!UPT UIADD3 URZ, URZ, URZ, URZ ;  /* 0x0000003f3f3ff290 */ /* 0x000ff6000fffe03f */
[----:B------:R-:W-:Y:S02]  /*3f140*/  @!UPT UIADD3 URZ, URZ, URZ, URZ ;  /* 0x0000003f3f3ff290 */ /* 0x000fe4000fffe03f */
[----:B------:R-:W-:Y:S01]  /*3f150*/  IMAD.MOV.U32 R12, RZ, RZ, R37 ;  /* 0x000000ffff0c7224 */ /* 0x000fe200078e0025 */
[----:B------:R-:W-:Y:S04]  /*3f160*/  STL [R1+0x2c0], R36 ;  /* 0x0002c02401007387 */ /* 0x000fe80000100800 */
[----:B------:R2:W-:Y:S04]  /*3f170*/  STL.64 [R1+0x2c8], R38 ;  /* 0x0002c82601007387 */ /* 0x0005e80000100a00 */
[----:B------:R-:W-:Y:S01]  /*3f180*/  STL [R1+0x4470], R12 ;  /* 0x0044700c01007387 */ /* 0x000fe20000100800 */
[C---:B--2---:R-:W-:Y:S03]  /*3f190*/  HMMA.1688.F32.TF32 R36, R164.reuse, R96, R24 ;  /* 0x00000060a424723c */ /* 0x044fe60000081018 */
[----:B------:R-:W2:Y:S04]  /*3f1a0*/  LDL.LU.64 R24, [R1+0x2d0] ;  /* 0x0002d00001187983 */ /* 0x000ea80000300a00 */
[----:B------:R-:W2:Y:S01]  /*3f1b0*/  LDL.LU.64 R26, [R1+0x2d8] ;  /* 0x0002d800011a7983 */ /* 0x000ea20000300a00 */
[C---:B---3--:R-:W-:Y:S08]  /*3f1c0*/  HMMA.1688.F32.TF32 R4, R164.reuse, R92, R4 ;  /* 0x0000005ca404723c */ /* 0x048ff00000081004 */
[----:B------:R-:W-:Y:S07]  /*3f1d0*/  HMMA.1688.F32.TF32 R28, R164, R88, R28 ;  /* 0x00000058a41c723c */ /* 0x000fee000008101c */
[----:B------:R1:W-:Y:S04]  /*3f1e0*/  STL.64 [R1+0x300], R36 ;  /* 0x0003002401007387 */ /* 0x0003e80000100a00 */
[----:B------:R3:W-:Y:S05]  /*3f1f0*/  STL.64 [R1+0x308], R38 ;  /* 0x0003082601007387 */ /* 0x0007ea0000100a00 */
[----:B------:R-:W-:Y:S01]  /*3f200*/  IMAD.MOV.U32 R17, RZ, RZ, R4 ;  /* 0x000000ffff117224 */ /* 0x000fe200078e0004 */
[----:B------:R-:W-:Y:S01]  /*3f210*/  MOV R9, R6 ;  /* 0x0000000600097202 */ /* 0x000fe20000000f00 */
[----:B------:R-:W-:-:S02]  /*3f220*/  IMAD.MOV.U32 R16, RZ, RZ, R5 ;  /* 0x000000ffff107224 */ /* 0x000fc400078e0005 */
[----:B------:R-:W-:Y:S01]  /*3f230*/  IMAD.MOV.U32 R8, RZ, RZ, R7 ;  /* 0x000000ffff087224 */ /* 0x000fe200078e0007 */
[----:B------:R-:W4:Y:S04]  /*3f240*/  LDL.LU.64 R4, [R1+0x450] ;  /* 0x0004500001047983 */ /* 0x000f280000300a00 */
[----:B------:R-:W4:Y:S04]  /*3f250*/  LDL.LU.64 R6, [R1+0x458] ;  /* 0x0004580001067983 */ /* 0x000f280000300a00 */
[----:B------:R-:W-:Y:S04]  /*3f260*/  STL [R1+0x4480], R8 ;  /* 0x0044800801007387 */ /* 0x000fe80000100800 */
[----:B------:R-:W-:Y:S04]  /*3f270*/  STL [R1+0x447c], R9 ;  /* 0x00447c0901007387 */ /* 0x000fe80000100800 */
[----:B------:R-:W-:Y:S04]  /*3f280*/  STL [R1+0x4478], R16 ;  /* 0x0044781001007387 */ /* 0x000fe80000100800 */
[----:B------:R-:W-:Y:S04]  /*3f290*/  STL [R1+0x4474], R17 ;  /* 0x0044741101007387 */ /* 0x000fe80000100800 */
[----:B------:R3:W-:Y:S04]  /*3f2a0*/  STL.64 [R1+0x2e0], R28 ;  /* 0x0002e01c01007387 */ /* 0x0007e80000100a00 */
[----:B------:R3:W-:Y:S04]  /*3f2b0*/  STL [R1+0x2e8], R30 ;  /* 0x0002e81e01007387 */ /* 0x0007e80000100800 */
[----:B-1----:R-:W4:Y:S01]  /*3f2c0*/  LDL.LU.64 R36, [R1+0x420] ;  /* 0x0004200001247983 */ /* 0x002f220000300a00 */
[----:B------:R-:W-:-:S03]  /*3f2d0*/  IMAD.MOV.U32 R12, RZ, RZ, R31 ;  /* 0x000000ffff0c7224 */ /* 0x000fc600078e001f */
[----:B---3--:R-:W3:Y:S04]  /*3f2e0*/  LDL.LU.64 R38, [R1+0x428] ;  /* 0x0004280001267983 */ /* 0x008ee80000300a00 */
[----:B------:R-:W3:Y:S04]  /*3f2f0*/  LDL.LU.64 R28, [R1+0x440] ;  /* 0x00044000011c7983 */ /* 0x000ee80000300a00 */
[----:B------:R-:W3:Y:S04]  /*3f300*/  LDL.LU.64 R30, [R1+0x448] ;  /* 0x00044800011e7983 */ /* 0x000ee80000300a00 */
[----:B------:R1:W-:Y:S01]  /*3f310*/  STL [R1+0x4484], R12 ;  /* 0x0044840c01007387 */ /* 0x0003e20000100800 */
[----:B--2---:R-:W-:Y:S11]  /*3f320*/  HMMA.1688.F32.TF32 R24, R164, R84, R24 ;  /* 0x00000054a418723c */ /* 0x004ff60000081018 */
[----:B------:R-:W-:Y:S11]  /*3f330*/  @!UPT UIADD3 URZ, URZ, URZ, URZ ;  /* 0x0000003f3f3ff290 */ /* 0x000ff6000fffe03f */
[----:B------:R-:W-:Y:S02]  /*3f340*/  @!UPT UIADD3 URZ, URZ, URZ, URZ ;  /* 0x0000003f3f3ff290 */ /* 0x000fe4000fffe03f */
[----:B------:R-:W-:Y:S01]  /*3f350*/  IMAD.MOV.U32 R8, RZ, RZ, R24 ;  /* 0x000000ffff087224 */ /* 0x000fe200078e0018 */
[----:B------:R-:W-:Y:S01]  /*3f360*/  MOV R9, R25 ;  /* 0x0000001900097202 */ /* 0x000fe20000000f00 */
[----:B------:R-:W-:Y:S01]  /*3f370*/  IMAD.MOV.U32 R16, RZ, RZ, R26 ;  /* 0x000000ffff107224 */ /* 0x000fe200078e001a */
[----:B------:R-:W2:Y:S01]  /*3f380*/  LDL.LU.64 R24, [R1+0x410] ;  /* 0x0004100001187983 */ /* 0x000ea20000300a00 */
[----:B------:R-:W-:-:S03]  /*3f390*/  IMAD.MOV.U32 R17, RZ, RZ, R27 ;  /* 0x000000ffff117224 */ /* 0x000fc600078e001b */
[----:B------:R-:W2:Y:S04]  /*3f3a0*/  LDL.LU.64 R26, [R1+0x418] ;  /* 0x00041800011a7983 */ /* 0x000ea80000300a00 */
[----:B------:R-:W-:Y:S04]  /*3f3b0*/  STL [R1+0x4494], R17 ;  /* 0x0044941101007387 */ /* 0x000fe80000100800 */
[----:B------:R-:W-:Y:S01]  /*3f3c0*/  STL [R1+0x4490], R16 ;  /* 0x0044901001007387 */ /* 0x000fe20000100800 */
[----:B----4-:R-:W-:Y:S03]  /*3f3d0*/  HMMA.1688.F32.TF32 R4, R164, R80, R4 ;  /* 0x00000050a404723c */ /* 0x010fe60000081004 */
[----:B------:R-:W-:Y:S04]  /*3f3e0*/  STL [R1+0x448c], R9 ;  /* 0x00448c0901007387 */ /* 0x000fe80000100800 */
[----:B------:R-:W-:Y:S11]  /*3f3f0*/  STL [R1+0x4488], R8 ;  /* 0x0044880801007387 */ /* 0x000ff60000100800 */
[----:B------:R-:W-:Y:S05]  /*3f400*/  @!UPT UIADD3 URZ, URZ, URZ, URZ ;  /* 0x0000003f3f3ff290 */ /* 0x000fea000fffe03f */
[----:B------:R4:W-:Y:S01]  /*3f410*/  STL.64 [R1+0x2b0], R4 ;  /* 0x0002b00401007387 */ /* 0x0009e20000100a00 */
[C---:B---3--:R-:W-:Y:S03]  /*3f420*/  HMMA.1688.F32.TF32 R36, R192.reuse, R100, R36 ;  /* 0x00000064c024723c */ /* 0x048fe60000081024 */
[----:B------:R3:W-:Y:S05]  /*3f430*/  STL [R1+0x2b8], R6 ;  /* 0x0002b80601007387 */ /* 0x0007ea0000100800 */
[----:B------:R-:W-:Y:S01]  /*3f440*/  HMMA.1688.F32.TF32 R28, R192, R96, R28 ;  /* 0x00000060c01c723c */ /* 0x000fe2000008101c */
[----:B-1----:R-:W-:Y:S01]  /*3f450*/  IMAD.MOV.U32 R12, RZ, RZ, R7 ;  /* 0x000000ffff0c7224 */ /* 0x002fe200078e0007 */
[----:B----4-:R-:W4:Y:S04]  /*3f460*/  LDL.LU.64 R4, [R1+0x3f0] ;  /* 0x0003f00001047983 */ /* 0x010f280000300a00 */
[----:B---3--:R-:W4:Y:S04]  /*3f470*/  LDL.LU.64 R6, [R1+0x3f8] ;  /* 0x0003f80001067983 */ /* 0x008f280000300a00 */
[----:B------:R-:W-:Y:S06]  /*3f480*/  STL [R1+0x4498], R12 ;  /* 0x0044980c01007387 */ /* 0x000fec0000100800 */
[----:B------:R-:W-:Y:S01]  /*3f490*/  MOV R17, R36 ;  /* 0x0000002400117202 */ /* 0x000fe20000000f00 */
[----:B------:R-:W-:-:S02]  /*3f4a0*/  IMAD.MOV.U32 R16, RZ, RZ, R37 ;  /* 0x000000ffff107224 */ /* 0x000fc400078e0025 */
[----:B------:R-:W-:Y:S02]  /*3f4b0*/  IMAD.MOV.U32 R9, RZ, RZ, R38 ;  /* 0x000000ffff097224 */ /* 0x000fe400078e0026 */
[----:B------:R-:W-:Y:S01]  /*3f4c0*/  IMAD.MOV.U32 R8, RZ, RZ, R39 ;  /* 0x000000ffff087224 */ /* 0x000fe200078e0027 */
[----:B------:R-:W-:Y:S02]  /*3f4d0*/  STL [R1+0x44a8], R17 ;  /* 0x0044a81101007387 */ /* 0x000fe40000100800 */
[----:B------:R-:W-:Y:S02]  /*3f4e0*/  IMAD.MOV.U32 R49, RZ, RZ, R31 ;  /* 0x000000ffff317224 */ /* 0x000fe400078e001f */
[----:B------:R-:W-:Y:S01]  /*3f4f0*/  IMAD.MOV.U32 R156, RZ, RZ, R30 ;  /* 0x000000ffff9c7224 */ /* 0x000fe200078e001e */
[----:B------:R-:W-:Y:S01]  /*3f500*/  STL [R1+0x44a4], R16 ;  /* 0x0044a41001007387 */ /* 0x000fe20000100800 */
[----:B------:R-:W-:Y:S01]  /*3f510*/  IMAD.MOV.U32 R157, RZ, RZ, R29 ;  /* 0x000000ffff9d7224 */ /* 0x000fe200078e001d */
[----:B------:R-:W-:-:S02]  /*3f520*/  MOV R13, R28 ;  /* 0x0000001c000d7202 */ /* 0x000fc40000000f00 */
[----:B------:R-:W-:Y:S04]  /*3f530*/  STL [R1+0x44a0], R9 ;  /* 0x0044a00901007387 */ /* 0x000fe80000100800 */
[----:B------:R1:W-:Y:S04]  /*3f540*/  STL [R1+0x449c], R8 ;  /* 0x00449c0801007387 */ /* 0x0003e80000100800 */
[----:B------:R-:W-:Y:S01]  /*3f550*/  STL [R1+0x44b8], R49 ;  /* 0x0044b83101007387 */ /* 0x000fe20000100800 */
[----:B------:R-:W-:-:S03]  /*3f560*/  IMAD.MOV.U32 R248, RZ, RZ, R10 ;  /* 0x000000fffff87224 */ /* 0x000fc600078e000a */
[----:B------:R-:W-:Y:S04]  /*3f570*/  STL [R1+0x44b4], R156 ;  /* 0x0044b49c01007387 */ /* 0x000fe80000100800 */
[----:B------:R3:W-:Y:S04]  /*3f580*/  STL [R1+0x44b0], R157 ;  /* 0x0044b09d01007387 */ /* 0x0007e80000100800 */
[----:B------:R1:W-:Y:S01]  /*3f590*/  STL [R1+0x44ac], R13 ;  /* 0x0044ac0d01007387 */ /* 0x0003e20000100800 */
[-C--:B--2---:R-:W-:Y:S11]  /*3f5a0*/  HMMA.1688.F32.TF32 R24, R192, R92.reuse, R24 ;  /* 0x0000005cc018723c */ /* 0x084ff60000081018 */
[----:B------:R-:W-:Y:S11]  /*3f5b0*/  @!UPT UIADD3 URZ, URZ, URZ, URZ ;  /* 0x0000003f3f3ff290 */ /* 0x000ff6000fffe03f */
[----:B------:R-:W-:Y:S01]  /*3f5c0*/  @!UPT UIADD3 URZ, URZ, URZ, URZ ;  /* 0x0000003f3f3ff290 */ /* 0x000fe2000fffe03f */
[----:B------:R2:W-:Y:S04]  /*3f5d0*/  STL [R1+0x458], R26 ;  /* 0x0004581a01007387 */ /* 0x0005e80000100800 */
[----:B------:R-:W2:Y:S01]  /*3f5e0*/  LDL.LU R10, [R1+0x4598] ;  /* 0x00459800010a7983 */ /* 0x000ea20000300800 */
[----:B-1----:R-:W-:Y:S01]  /*3f5f0*/  IMAD.MOV.U32 R8, RZ, RZ, R25 ;  /* 0x000000ffff087224 */ /* 0x002fe200078e0019 */
[----:B------:R-:W-:Y:S01]  /*3f600*/  MOV R9, R24 ;  /* 0x0000001800097202 */ /* 0x000fe20000000f00 */
[----:B------:R-:W-:Y:S01]  /*3f610*/  IMAD.MOV.U32 R250, RZ, RZ, R15 ;  /* 0x000000fffffa7224 */ /* 0x000fe200078e000f */
[----:B------:R-:W-:Y:S02]  /*3f620*/  MOV R249, R14 ;  /* 0x0000000e00f97202 */ /* 0x000fe40000000f00 */
[----:B------:R-:W2:Y:S01]  /*3f630*/  LDL.LU R14, [R1+0x4594] ;  /* 0x00459400010e7983 */ /* 0x000ea20000300800 */
[----:B------:R-:W-:Y:S03]  /*3f640*/  HMMA.1688.F32.TF32 R228, R168, R92, R40 ;  /* 0x0000005ca8e4723c */ /* 0x000fe60000081028 */
[----:B------:R-:W2:Y:S04]  /*3f650*/  LDL.LU R15, [R1+0x4590] ;  /* 0x00459000010f7983 */ /* 0x000ea80000300800 */
[----:B------:R-:W-:Y:S01]  /*3f660*/  STL [R1+0x44c0], R8 ;  /* 0x0044c00801007387 */ /* 0x000fe20000100800 */
[----:B------:R-:W-:-:S03]  /*3f670*/  MOV R41, R11 ;  /* 0x0000000b00297202 */ /* 0x000fc60000000f00 */
[----:B------:R-:W-:Y:S01]  /*3f680*/  STL [R1+0x44bc], R9 ;  /* 0x0044bc0901007387 */ /* 0x000fe20000100800 */
[----:B----4-:R-:W-:Y:S11]  /*3f690*/  HMMA.1688.F32.TF32 R4, R192, R88, R4 ;  /* 0x00000058c004723c */ /* 0x010ff60000081004 */
[----:B------:R-:W-:Y:S11]  /*3f6a0*/  @!UPT UIADD3 URZ, URZ, URZ, URZ ;  /* 0x0000003f3f3ff290 */ /* 0x000ff6000fffe03f */
[----:B------:R-:W-:Y:S02]  /*3f6b0*/  @!UPT UIADD3 URZ, URZ, URZ, URZ ;  /* 0x0000003f3f3ff290 */ /* 0x000fe4000fffe03f */
[----:B---3--:R-:W-:Y:S01]  /*3f6c0*/  IMAD.MOV.U32 R157, RZ, RZ, R4 ;  /* 0x000000ffff9d7224 */ /* 0x008fe200078e0004 */
[----:B------:R-:W-:Y:S01]  /*3f6d0*/  MOV R13, R5 ;  /* 0x00000005000d7202 */ /* 0x000fe20000000f00 */
[----:B------:R-:W-:Y:S01]  /*3f6e0*/  IMAD.MOV.U32 R17, RZ, RZ, R6 ;  /* 0x000000ffff117224 */ /* 0x000fe200078e0006 */
[----:B------:R-:W3:Y:S01]  /*3f6f0*/  LDL.LU.64 R4, [R1+0x3e0] ;  /* 0x0003e00001047983 */ /* 0x000ee20000300a00 */
[----:B------:R-:W-:-:S03]  /*3f700*/  IMAD.MOV.U32 R16, RZ, RZ, R7 ;  /* 0x000000ffff107224 */ /* 0x000fc600078e0007 */
[----:B------:R-:W3:Y:S01]  /*3f710*/  LDL.LU.64 R6, [R1+0x3e8] ;  /* 0x0003e80001067983 */ /* 0x000ee20000300a00 */
[----:B--2---:R-:W-:-:S03]  /*3f720*/  IMAD.MOV.U32 R40, RZ, RZ, R10 ;  /* 0x000000ffff287224 */ /* 0x004fc600078e000a */
[----:B------:R-:W2:Y:S04]  /*3f730*/  LDL.LU R10, [R1+0x458c] ;  /* 0x00458c00010a7983 */ /* 0x000ea80000300800 */
[----:B------:R-:W4:Y:S01]  /*3f740*/  LDL.LU R11, [R1+0x4588] ;  /* 0x00458800010b7983 */ /* 0x000f220000300800 */
[----:B------:R-:W-:Y:S02]  /*3f750*/  IMAD.MOV.U32 R42, RZ, RZ, R19 ;  /* 0x000000ffff2a7224 */ /* 0x000fe400078e0013 */
[----:B------:R-:W-:Y:S01]  /*3f760*/  IMAD.MOV.U32 R43, RZ, RZ, R18 ;  /* 0x000000ffff2b7224 */ /* 0x000fe200078e0012 */
[----:B------:R-:W3:Y:S01]  /*3f770*/  LDL.LU R19, [R1+0x4584] ;  /* 0x0045840001137983 */ /* 0x000ee20000300800 */
[----:B------:R-:W-:Y:S01]  /*3f780*/  IMAD.MOV.U32 R24, RZ, RZ, R15 ;  /* 0x000000ffff187224 */ /* 0x000fe200078e000f */
[----:B------:R-:W-:-:S02]  /*3f790*/  MOV R25, R14 ;  /* 0x0000000e00197202 */ /* 0x000fc40000000f00 */
[----:B------:R-:W3:Y:S01]  /*3f7a0*/  LDL.LU R18, [R1+0x4580] ;  /* 0x0045800001127983 */ /* 0x000ee20000300800 */
[----:B------:R-:W-:-:S03]  /*3f7b0*/  IMAD.MOV.U32 R12, RZ, RZ, R27 ;  /* 0x000000ffff0c7224 */ /* 0x000fc600078e001b */
[----:B------:R-:W3:Y:S04]  /*3f7c0*/  LDL.LU R15, [R1+0x457c] ;  /* 0x00457c00010f7983 */ /* 0x000ee80000300800 */
[----:B------:R-:W3:Y:S01]  /*3f7d0*/  LDL.LU R14, [R1+0x4578] ;  /* 0x00457800010e7983 */ /* 0x000ee20000300800 */
[----:B--2---:R-:W-:-:S03]  /*3f7e0*/  IMAD.MOV.U32 R26, RZ, RZ, R10 ;  /* 0x000000ffff1a7224 */ /* 0x004fc600078e000a */
[----:B------:R-:W2:Y:S01]  /*3f7f0*/  LDL.LU R10, [R1+0x4574] ;  /* 0x00457400010a7983 */ /* 0x000ea20000300800 */
[----:B----4-:R-:W-:-:S03]  /*3f800*/  IMAD.MOV.U32 R27, RZ, RZ, R11 ;  /* 0x000000ffff1b7224 */ /* 0x010fc600078e000b */
[----:B------:R-:W2:Y:S04]  /*3f810*/  LDL.LU R11, [R1+0x4570] ;  /* 0x00457000010b7983 */ /* 0x000ea80000300800 */
[----:B------:R-:W4:Y:S04]  /*3f820*/  LDL.LU R36, [R1+0x1b0] ;  /* 0x0001b00001247983 */ /* 0x000f280000300800 */
[----:B------:R-:W4:Y:S04]  /*3f830*/  LDL.LU R37, [R1+0x1b4] ;  /* 0x0001b40001257983 */ /* 0x000f280000300800 */
[----:B------:R-:W4:Y:S04]  /*3f840*/  LDL.LU R38, [R1+0x1b8] ;  /* 0x0001b80001267983 */ /* 0x000f280000300800 */
[----:B------:R-:W4:Y:S04]  /*3f850*/  LDL.LU R39, [R1+0x1bc] ;  /* 0x0001bc0001277983 */ /* 0x000f280000300800 */
[----:B------:R-:W2:Y:S04]  /*3f860*/  LDL.LU R52, [R1+0x280] ;  /* 0x0002800001347983 */ /* 0x000ea80000300800 */
[----:B------:R-:W2:Y:S04]  /*3f870*/  LDL.LU R53, [R1+0x284] ;  /* 0x0002840001357983 */ /* 0x000ea80000300800 */
[----:B------:R-:W2:Y:S04]  /*3f880*/  LDL.LU R54, [R1+0x288] ;  /* 0x0002880001367983 */ /* 0x000ea80000300800 */
[----:B------:R-:W2:Y:S04]  /*3f890*/  LDL.LU R55, [R1+0x28c] ;  /* 0x00028c0001377983 */ /* 0x000ea80000300800 */
[----:B------:R-:W2:Y:S04]  /*3f8a0*/  LDL.LU.64 R164, [R1+0x1a0] ;  /* 0x0001a00001a47983 */ /* 0x000ea80000300a00 */
[----:B------:R-:W2:Y:S01]  /*3f8b0*/  LDL.LU.64 R166, [R1+0x1a8] ;  /* 0x0001a80001a67983 */ /* 0x000ea20000300a00 */
[----:B---3--:R-:W-:Y:S03]  /*3f8c0*/  HMMA.1688.F32.TF32 R4, R192, R84, R4 ;  /* 0x00000054c004723c */ /* 0x008fe60000081004 */
[----:B------:R-:W3:Y:S01]  /*3f8d0*/  LDL.LU R44, [R1+0x210] ;  /* 0x00021000012c7983 */ /* 0x000ee20000300800 */
[----:B------:R-:W-:-:S03]  /*3f8e0*/  IMAD.MOV.U32 R60, RZ, RZ, R14 ;  /* 0x000000ffff3c7224 */ /* 0x000fc600078e000e */
[----:B------:R-:W3:Y:S01]  /*3f8f0*/  LDL.LU R45, [R1+0x214] ;  /* 0x00021400012d7983 */ /* 0x000ee20000300800 */
[----:B------:R-:W-:-:S03]  /*3f900*/  MOV R61, R15 ;  /* 0x0000000f003d7202 */ /* 0x000fc60000000f00 */
[----:B------:R-:W3:Y:S01]  /*3f910*/  LDL.LU R46, [R1+0x218] ;  /* 0x00021800012e7983 */ /* 0x000ee20000300800 */
[----:B------:R-:W-:-:S03]  /*3f920*/  IMAD.MOV.U32 R62, RZ, RZ, R18 ;  /* 0x000000ffff3e7224 */ /* 0x000fc600078e0012 */
[----:B------:R-:W3:Y:S01]  /*3f930*/  LDL.LU R47, [R1+0x21c] ;  /* 0x00021c00012f7983 */ /* 0x000ee20000300800 */
[----:B------:R-:W-:-:S03]  /*3f940*/  IMAD.MOV.U32 R63, RZ, RZ, R19 ;  /* 0x000000ffff3f7224 */ /* 0x000fc600078e0013 */
[----:B------:R-:W3:Y:S01]  /*3f950*/  LDL.LU R14, [R1+0x456c] ;  /* 0x00456c00010e7983 */ /* 0x000ee20000300800 */
[----:B------:R-:W-:-:S03]  /*3f960*/  IMAD.MOV.U32 R28, RZ, RZ, R0 ;  /* 0x000000ffff1c7224 */ /* 0x000fc600078e0000 */
[----:B------:R-:W3:Y:S01]  /*3f970*/  LDL.LU R15, [R1+0x4568] ;  /* 0x00456800010f7983 */ /* 0x000ee20000300800 */
[----:B------:R-:W-:-:S03]  /*3f980*/  MOV R29, R162 ;  /* 0x000000a2001d7202 */ /* 0x000fc60000000f00 */
[----:B------:R-:W4:Y:S01]  /*3f990*/  LDL.LU R18, [R1+0x4564] ;  /* 0x0045640001127983 */ /* 0x000f220000300800 */
[----:B------:R-:W-:-:S03]  /*3f9a0*/  IMAD.MOV.U32 R30, RZ, RZ, R163 ;  /* 0x000000ffff1e7224 */ /* 0x000fc600078e00a3 */
[----:B------:R-:W4:Y:S01]  /*3f9b0*/  LDL.LU R19, [R1+0x4560] ;  /* 0x0045600001137983 */ /* 0x000f220000300800 */
[----:B------:R-:W-:-:S03]  /*3f9c0*/  IMAD.MOV.U32 R31, RZ, RZ, R252 ;  /* 0x000000ffff1f7224 */ /* 0x000fc600078e00fc */
[----:B------:R-:W3:Y:S01]  /*3f9d0*/  LDL.LU R0, [R1+0x455c] ;  /* 0x00455c0001007983 */ /* 0x000ee20000300800 */
[----:B------:R-:W-:-:S03]  /*3f9e0*/  IMAD.MOV.U32 R49, RZ, RZ, R6 ;  /* 0x000000ffff317224 */ /* 0x000fc600078e0006 */
[----:B------:R-:W3:Y:S01]  /*3f9f0*/  LDL.LU R162, [R1+0x4558] ;  /* 0x0045580001a27983 */ /* 0x000ee20000300800 */
[----:B------:R-:W-:-:S03]  /*3fa00*/  IMAD.MOV.U32 R156, RZ, RZ, R7 ;  /* 0x000000ffff9c7224 */ /* 0x000fc600078e0007 */
[----:B------:R-:W3:Y:S04]  /*3fa10*/  LDL.LU R163, [R1+0x4554] ;  /* 0x0045540001a37983 */ /* 0x000ee80000300800 */
[----:B------:R-:W3:Y:S04]  /*3fa20*/  LDL.LU R252, [R1+0x4550] ;  /* 0x0045500001fc7983 */ /* 0x000ee80000300800 */
[----:B------:R-:W3:Y:S01]  /*3fa30*/  LDL.LU.64 R6, [R1+0x4548] ;  /* 0x0045480001067983 */ /* 0x000ee20000300a00 */
[----:B--2---:R-:W-:Y:S07]  /*3fa40*/  HMMA.1688.F32.TF32 R164, R192, R80, R164 ;  /* 0x00000050c0a4723c */ /* 0x004fee00000810a4 */
[----:B------:R-:W-:Y:S01]  /*3fa50*/  IMAD.MOV.U32 R192, RZ, RZ, R158 ;  /* 0x000000ffffc07224 */ /* 0x000fe200078e009e */
[----:B------:R-:W-:Y:S01]  /*3fa60*/  MOV R193, R159 ;  /* 0x0000009f00c17202 */ /* 0x000fe20000000f00 */
[----:B------:R-:W2:Y:S04]  /*3fa70*/  LDL.LU R158, [R1+0x4544] ;  /* 0x00454400019e7983 */ /* 0x000ea80000300800 */
[----:B------:R-:W2:Y:S01]  /*3fa80*/  LDL.LU R159, [R1+0x4540] ;  /* 0x00454000019f7983 */ /* 0x000ea20000300800 */
[C---:B------:R-:W-:Y:S08]  /*3fa90*/  HMMA.1688.F32.TF32 R240, R168.reuse, R100, R240 ;  /* 0x00000064a8f0723c */ /* 0x040ff000000810f0 */
[C---:B------:R-:W-:Y:S08]  /*3faa0*/  HMMA.1688.F32.TF32 R236, R168.reuse, R84, R236 ;  /* 0x00000054a8ec723c */ /* 0x040ff000000810ec */
[----:B------:R-:W-:Y:S01]  /*3fab0*/  HMMA.1688.F32.TF32 R168, R168, R80, R244 ;  /* 0x00000050a8a8723c */ /* 0x000fe200000810f4 */
[----:B------:R-:W-:Y:S04]  /*3fac0*/  LDS R244, [R2+0x41000] ;  /* 0x0410000002f47984 */ /* 0x000fe80000000800 */
[----:B------:R-:W-:Y:S04]  /*3fad0*/  LDS R246, [R2+0x41800] ;  /* 0x0418000002f67984 */ /* 0x000fe80000000800 */
[----:B------:R-:W-:Y:S04]  /*3fae0*/  LDS R245, [R3+0x41000] ;  /* 0x0410000003f57984 */ /* 0x000fe80000000800 */
[----:B------:R-:W3:Y:S01]  /*3faf0*/  LDS R247, [R3+0x41800] ;  /* 0x0418000003f77984 */ /* 0x000ee20000000800 */
[----:B------:R-:W-:-:S02]  /*3fb00*/  IMAD.MOV.U32 R194, RZ, RZ, R161 ;  /* 0x000000ffffc27224 */ /* 0x000fc400078e00a1 */
[----:B------:R-:W-:Y:S01]  /*3fb10*/  IMAD.MOV.U32 R195, RZ, RZ, R160 ;  /* 0x000000ffffc37224 */ /* 0x000fe200078e00a0 */
[C---:B---3--:R-:W-:Y:S08]  /*3fb20*/  HMMA.1688.F32.TF32 R52, R244.reuse, R162, R52 ;  /* 0x000000a2f434723c */ /* 0x048ff00000081034 */
[C---:B----4-:R-:W-:Y:S08]  /*3fb30*/  HMMA.1688.F32.TF32 R36, R244.reuse, R18, R36 ;  /* 0x00000012f424723c */ /* 0x050ff00000081024 */
[C---:B------:R-:W-:Y:S08]  /*3fb40*/  HMMA.1688.F32.TF32 R60, R244.reuse, R14, R60 ;  /* 0x0000000ef43c723c */ /* 0x040ff0000008103c */
[----:B------:R-:W-:Y:S01]  /*3fb50*/  HMMA.1688.F32.TF32 R24, R244, R10, R24 ;  /* 0x0000000af418723c */ /* 0x000fe20000081018 */
[----:B------:R-:W-:Y:S01]  /*3fb60*/  IMAD.MOV.U32 R97, RZ, RZ, R54 ;  /* 0x000000ffff617224 */ /* 0x000fe200078e0036 */
[----:B------:R-:W-:Y:S01]  /*3fb70*/  MOV R160, R53 ;  /* 0x0000003500a07202 */ /* 0x000fe20000000f00 */
[----:B------:R-:W-:-:S05]  /*3fb80*/  IMAD.MOV.U32 R96, RZ, RZ, R55 ;  /* 0x000000ffff607224 */ /* 0x000fca00078e0037 */
[C---:B------:R-:W-:Y:S01]  /*3fb90*/  HMMA.1688.F32.TF32 R40, R244.reuse, R6, R40 ;  /* 0x00000006f428723c */ /* 0x040fe20000081028 */
[----:B------:R-:W-:Y:S01]  /*3fba0*/  IMAD.MOV.U32 R161, RZ, RZ, R52 ;  /* 0x000000ffffa17224 */ /* 0x000fe200078e0034 */
[----:B------:R-:W3:Y:S04]  /*3fbb0*/  LDL.LU.64 R54, [R1+0x4538] ;  /* 0x0045380001367983 */ /* 0x000ee80000300a00 */
[----:B------:R-:W3:Y:S02]  /*3fbc0*/  LDL.LU.64 R52, [R1+0x4530] ;  /* 0x0045300001347983 */ /* 0x000ee40000300a00 */
[----:B------:R-:W-:Y:S01]  /*3fbd0*/  HMMA.1688.F32.TF32 R28, R244, R50, R28 ;  /* 0x00000032f41c723c */ /* 0x000fe2000008101c */
[----:B------:R-:W-:-:S07]  /*3fbe0*/  IMAD.MOV.U32 R21, RZ, RZ, R37 ;  /* 0x000000ffff157224 */ /* 0x000fce00078e0025 */
[----:B--2---:R-:W-:Y:S11]  /*3fbf0*/  HMMA.1688.F32.TF32 R44, R244, R158, R44 ;  /* 0x0000009ef42c723c */ /* 0x004ff6000008102c */
[----:B------:R-:W-:Y:S11]  /*3fc00*/  @!UPT UIADD3 URZ, URZ, URZ, URZ ;  /* 0x0000003f3f3ff290 */ /* 0x000ff6000fffe03f */
[----:B------:R-:W-:Y:S01]  /*3fc10*/  @!UPT UIADD3 URZ, URZ, URZ, URZ ;  /* 0x0000003f3f3ff290 */ /* 0x000fe2000fffe03f */
[----:B------:R-:W-:Y:S04]  /*3fc20*/  STL.64 [R1+0x590], R44 ;  /* 0x0005902c01007387 */ /* 0x000fe80000100a00 */
[----:B------:R1:W-:Y:S04]  /*3fc30*/  STL.64 [R1+0x598], R46 ;  /* 0x0005982e01007387 */ /* 0x0003e80000100a00 */
[----:B-1----:R-:W2:Y:S04]  /*3fc40*/  LDL.LU.64 R46, [R1+0x4528] ;  /* 0x00452800012e7983 */ /* 0x002ea80000300a00 */
[----:B------:R-:W2:Y:S04]  /*3fc50*/  LDL.LU.64 R44, [R1+0x4520] ;  /* 0x00452000012c7983 */ /* 0x000ea80000300a00 */
[----:B------:R-:W-:Y:S04]  /*3fc60*/  STL [R1+0x5b0], R36 ;  /* 0x0005b02401007387 */ /* 0x000fe80000100800 */
[----:B------:R1:W-:Y:S04]  /*3fc70*/  STL.64 [R1+0x5b8], R38 ;  /* 0x0005b82601007387 */ /* 0x0003e80000100a00 */
[----:B-1----:R-:W4:Y:S04]  /*3fc80*/  LDL.LU.64 R38, [R1+0x4518] ;  /* 0x0045180001267983 */ /* 0x002f280000300a00 */
[----:B------:R-:W4:Y:S04]  /*3fc90*/  LDL.LU.64 R36, [R1+0x4510] ;  /* 0x0045100001247983 */ /* 0x000f280000300a00 */
[----:B------:R-:W-:Y:S04]  /*3fca0*/  STL [R1+0x43c0], R21 ;  /* 0x0043c01501007387 */ /* 0x000fe80000100800 */
[----:B------:R-:W-:Y:S04]  /*3fcb0*/  STL.64 [R1+0x610], R60 ;  /* 0x0006103c01007387 */ /* 0x000fe80000100a00 */
[----:B------:R1:W-:Y:S04]  /*3fcc0*/  STL.64 [R1+0x618], R62 ;  /* 0x0006183e01007387 */ /* 0x0003e80000100a00 */
[----:B-1----:R-:W2:Y:S04]  /*3fcd0*/  LDL.LU.64 R62, [R1+0x4508] ;  /* 0x00450800013e7983 */ /* 0x002ea80000300a00 */
[----:B------:R-:W2:Y:S04]  /*3fce0*/  LDL.LU.64 R60, [R1+0x4500] ;  /* 0x00450000013c7983 */ /* 0x000ea80000300a00 */
[----:B------:R-:W-:Y:S04]  /*3fcf0*/  STL.64 [R1+0x630], R24 ;  /* 0x0006301801007387 */ /* 0x000fe80000100a00 */
[----:B------:R1:W-:Y:S04]  /*3fd00*/  STL.64 [R1+0x638], R26 ;  /* 0x0006381a01007387 */ /* 0x0003e80000100a00 */
[----:B-1----:R-:W2:Y:S04]  /*3fd10*/  LDL.LU.64 R26, [R1+0x44f8] ;  /* 0x0044f800011a7983 */ /* 0x002ea80000300a00 */
[----:B------:R-:W-:Y:S04]  /*3fd20*/  STL.64 [R1+0x660], R40 ;  /* 0x0006602801007387 */ /* 0x000fe80000100a00 */
[----:B------:R1:W-:Y:S04]  /*3fd30*/  STL.64 [R1+0x668], R42 ;  /* 0x0006682a01007387 */ /* 0x0003e80000100a00 */
[----:B-1----:R-:W3:Y:S04]  /*3fd40*/  LDL.LU.64 R42, [R1+0x44f0] ;  /* 0x0044f000012a7983 */ /* 0x002ee80000300a00 */
[----:B------:R-:W3:Y:S04]  /*3fd50*/  LDL.LU.64 R40, [R1+0x44e8] ;  /* 0x0044e80001287983 */ /* 0x000ee80000300a00 */
[----:B------:R-:W-:Y:S04]  /*3fd60*/  STL.64 [R1+0x690], R28 ;  /* 0x0006901c01007387 */ /* 0x000fe80000100a00 */
[----:B------:R1:W-:Y:S04]  /*3fd70*/  STL.64 [R1+0x698], R30 ;  /* 0x0006981e01007387 */ /* 0x0003e80000100a00 */
[----:B-1----:R-:W3:Y:S01]  /*3fd80*/  LDL.LU.64 R30, [R1+0x44e0] ;  /* 0x0044e000011e7983 */ /* 0x002ee20000300a00 */
[----:B------:R-:W-:-:S03]  /*3fd90*/  IMAD.MOV.U32 R251, RZ, RZ, R48 ;  /* 0x000000fffffb7224 */ /* 0x000fc600078e0030 */
[----:B------:R-:W4:Y:S01]  /*3fda0*/  LDL.LU.64 R28, [R1+0x44d8] ;  /* 0x0044d800011c7983 */ /* 0x000f220000300a00 */
[C---:B------:R-:W-:Y:S08]  /*3fdb0*/  HMMA.1688.F32.TF32 R72, R244.reuse, R102, R72 ;  /* 0x00000066f448723c */ /* 0x040ff00000081048 */
[C---:B------:R-:W-:Y:S08]  /*3fdc0*/  HMMA.1688.F32.TF32 R32, R244.reuse, R94, R32 ;  /* 0x0000005ef420723c */ /* 0x040ff00000081020 */
[C---:B------:R-:W-:Y:S08]  /*3fdd0*/  HMMA.1688.F32.TF32 R64, R244.reuse, R90, R64 ;  /* 0x0000005af440723c */ /* 0x040ff00000081040 */
[C---:B--2---:R-:W-:Y:S08]  /*3fde0*/  HMMA.1688.F32.TF32 R248, R244.reuse, R26, R248 ;  /* 0x0000001af4f8723c */ /* 0x044ff000000810f8 */
[C---:B---3--:R-:W-:Y:S11]  /*3fdf0*/  HMMA.1688.F32.TF32 R192, R244.reuse, R30, R192 ;  /* 0x0000001ef4c0723c */ /* 0x048ff600000810c0 */
[----:B------:R-:W-:Y:S11]  /*3fe00*/  @!UPT UIADD3 URZ, URZ, URZ, URZ ;  /* 0x0000003f3f3ff290 */ /* 0x000ff6000fffe03f */
[----:B------:R-:W-:Y:S01]  /*3fe10*/  @!UPT UIADD3 URZ, URZ, URZ, URZ ;  /* 0x0000003f3f3ff290 */ /* 0x000fe2000fffe03f */
[----:B------:R-:W-:Y:S04]  /*3fe20*/  STL.64 [R1+0x710], R192 ;  /* 0x000710c001007387 */ /* 0x000fe80000100a00 */
[----:B------:R1:W-:Y:S02]  /*3fe30*/  STL.64 [R1+0x718], R194 ;  /* 0x000718c201007387 */ /* 0x0003e40000100a00 */
[C---:B-1----:R-:W-:Y:S08]  /*3fe40*/  HMMA.1688.F32.TF32 R192, R244.reuse, R22, R60 ;  /* 0x00000016f4c0723c */ /* 0x042ff0000008103c */
[C---:B------:R-:W-:Y:S01]  /*3fe50*/  HMMA.1688.F32.TF32 R60, R244.reuse, R98, R76 ;  /* 0x00000062f43c723c */ /* 0x040fe2000008104c */
[----:B------:R-:W-:Y:S04]  /*3fe60*/  STL.64 [R1+0x740], R248 ;  /* 0x000740f801007387 */ /* 0x000fe80000100a00 */
[----:B------:R-:W-:Y:S10]  /*3fe70*/  STL.64 [R1+0x748], R250 ;  /* 0x000748fa01007387 */ /* 0x000ff40000100a00 */
[----:B------:R-:W-:Y:S04]  /*3fe80*/  STL.64 [R1+0x7e0], R192 ;  /* 0x0007e0c001007387 */ /* 0x000fe80000100a00 */
[----:B------:R-:W-:Y:S04]  /*3fe90*/  STL.64 [R1+0x7e8], R194 ;  /* 0x0007e8c201007387 */ /* 0x000fe80000100a00 */
[----:B------:R-:W-:Y:S04]  /*3fea0*/  STL.64 [R1+0x850], R72 ;  /* 0x0008504801007387 */ /* 0x000fe80000100a00 */
[----:B------:R-:W-:Y:S04]  /*3feb0*/  STL.64 [R1+0x858], R74 ;  /* 0x0008584a01007387 */ /* 0x000fe80000100a00 */
[----:B------:R-:W-:Y:S04]  /*3fec0*/  STL.64 [R1+0x8f0], R60 ;  /* 0x0008f03c01007387 */ /* 0x000fe80000100a00 */
[----:B------:R1:W-:Y:S04]  /*3fed0*/  STL.64 [R1+0x8f8], R62 ;  /* 0x0008f83e01007387 */ /* 0x0003e80000100a00 */
[----:B------:R-:W-:Y:S04]  /*3fee0*/  STL.64 [R1+0x8e0], R32 ;  /* 0x0008e02001007387 */ /* 0x000fe80000100a00 */
[----:B------:R2:W-:Y:S01]  /*3fef0*/  STL.64 [R1+0x8e8], R34 ;  /* 0x0008e82201007387 */ /* 0x0005e20000100a00 */
[C---:B-1----:R-:W-:Y:S08]  /*3ff00*/  HMMA.1688.F32.TF32 R60, R244.reuse, R86, R68 ;  /* 0x00000056f43c723c */ /* 0x042ff00000081044 */
[----:B--2---:R-:W-:Y:S01]  /*3ff10*/  HMMA.1688.F32.TF32 R32, R244, R82, R172 ;  /* 0x00000052f420723c */ /* 0x004fe200000810ac */
[----:B------:R-:W-:Y:S04]  /*3ff20*/  STL.64 [R1+0x8d0], R64 ;  /* 0x0008d04001007387 */ /* 0x000fe80000100a00 */
[----:B------:R-:W-:Y:S04]  /*3ff30*/  STL.64 [R1+0x8d8], R66 ;  /* 0x0008d84201007387 */ /* 0x000fe80000100a00 */
[----:B------:R-:W2:Y:S06]  /*3ff40*/  LDL.LU R248, [R1+0x270] ;  /* 0x0002700001f87983 */ /* 0x000eac0000300800 */
[----:B------:R1:W-:Y:S04]  /*3ff50*/  STL.64 [R1+0x890], R60 ;  /* 0x0008903c01007387 */ /* 0x0003e80000100a00 */
[----:B------:R3:W-:Y:S04]  /*3ff60*/  STL.64 [R1+0x898], R62 ;  /* 0x0008983e01007387 */ /* 0x0007e80000100a00 */
[----:B------:R-:W-:Y:S04]  /*3ff70*/  STL.64 [R1+0x880], R32 ;  /* 0x0008802001007387 */ /* 0x000fe80000100a00 */
[----:B------:R-:W-:Y:S04]  /*3ff80*/  STL.64 [R1+0x888], R34 ;  /* 0x0008882201007387 */ /* 0x000fe80000100a00 */
[----:B------:R-:W2:Y:S04]  /*3ff90*/  LDL.LU R249, [R1+0x274] ;  /* 0x0002740001f97983 */ /* 0x000ea80000300800 */
[----:B------:R-:W2:Y:S04]  /*3ffa0*/  LDL.LU R250, [R1+0x278] ;  /* 0x0002780001fa7983 */ /* 0x000ea80000300800 */
[----:B------:R-:W2:Y:S01]  /*3ffb0*/  LDL.LU R251, [R1+0x27c] ;  /* 0x00027c0001fb7983 */ /* 0x000ea20000300800 */
[----:B------:R-:W-:Y:S01]  /*3ffc0*/  IMAD.MOV.U32 R8, RZ, RZ, R4 ;  /* 0x000000ffff087224 */ /* 0x000fe200078e0004 */
[----:B------:R-:W-:Y:S01]  /*3ffd0*/  MOV R9, R5 ;  /* 0x0000000500097202 */ /* 0x000fe20000000f00 */
[----:B------:R-:W-:Y:S01]  /*3ffe0*/  IMAD.MOV.U32 R48, RZ, RZ, R164 ;  /* 0x000000ffff307224 */ /* 0x000fe200078e00a4 */
[----:B------:R-:W-:Y:S01]  /*3fff0*/  MOV R20, R165 ;  /* 0x000000a500147202 */ /* 0x000fe20000000f00 */
[----:B------:R-:W-:Y:S01]  /*40000*/  IMAD.MOV.U32 R5, RZ, RZ, R166 ;  /* 0x000000ffff057224 */ /* 0x000fe200078e00a6 */
[----:B------:R-:W-:Y:S01]  /*40010*/  LDS R164, [R252+0x41000] ;  /* 0x04100000fca47984 */ /* 0x000fe20000000800 */
[----:B------:R-:W-:-:S03]  /*40020*/  IMAD.MOV.U32 R4, RZ, RZ, R167 ;  /* 0x000000ffff047224 */ /* 0x000fc600078e00a7 */
[----:B------:R-:W-:Y:S04]  /*40030*/  LDS R166, [R252+0x41800] ;  /* 0x04180000fca67984 */ /* 0x000fe80000000800 */
[----:B------:R-:W-:Y:S04]  /*40040*/  LDS R165, [R0+0x41000] ;  /* 0x0410000000a57984 */ /* 0x000fe80000000800 */
[----:B------:R-:W2:Y:S04]  /*40050*/  LDS R167, [R0+0x41800] ;  /* 0x0418000000a77984 */ /* 0x000ea80000000800 */
[----:B------:R-:W2:Y:S04]  /*40060*/  LDL.LU R76, [R1+0xd0] ;  /* 0x0000d000014c7983 */ /* 0x000ea80000300800 */
        /* <DEDUP_REMOVED lines=19> */
[----:B-1----:R-:W2:Y:S04]  /*401a0*/  LDL.LU R60, [R1+0x40] ;  /* 0x00004000013c7983 */ /* 0x002ea80000300800 */
[----:B------:R-:W2:Y:S04]  /*401b0*/  LDL.LU R61, [R1+0x44] ;  /* 0x00004400013d7983 */ /* 0x000ea80000300800 */
[----:B---3--:R-:W3:Y:S04]  /*401c0*/  LDL.LU R62, [R1+0x48] ;  /* 0x00004800013e7983 */ /* 0x008ee80000300800 */
[----:B------:R-:W3:Y:S04]  /*401d0*/  LDL.LU R63, [R1+0x4c] ;  /* 0x00004c00013f7983 */ /* 0x000ee80000300800 */
[----:B------:R-:W3:Y:S04]  /*401e0*/  LDL.LU R192, [R1] ;  /* 0x0000000001c07983 */ /* 0x000ee80000300800 */
[----:B------:R-:W3:Y:S01]  /*401f0*/  LDL.LU R193, [R1+0x4] ;  /* 0x0000040001c17983 */ /* 0x000ee20000300800 */
[----:B----4-:R-:W-:Y:S01]  /*40200*/  MOV R194, R29 ;  /* 0x0000001d00c27202 */ /* 0x010fe20000000f00 */
[----:B------:R-:W-:-:S02]  /*40210*/  IMAD.MOV.U32 R195, RZ, RZ, R28 ;  /* 0x000000ffffc37224 */ /* 0x000fc400078e001c */
[----:B------:R-:W-:Y:S04]  /*40220*/  LDS R32, [R2+0x41080] ;  /* 0x0410800002207984 */ /* 0x000fe80000000800 */
[----:B------:R-:W-:Y:S04]  /*40230*/  LDS R34, [R2+0x41880] ;  /* 0x0418800002227984 */ /* 0x000fe80000000800 */
[----:B------:R-:W-:Y:S04]  /*40240*/  LDS R33, [R3+0x41080] ;  /* 0x0410800003217984 */ /* 0x000fe80000000800 */
[----:B------:R-:W1:Y:S01]  /*40250*/  LDS R35, [R3+0x41880] ;  /* 0x0418800003237984 */ /* 0x000e620000000800 */
[C---:B--2---:R-:W-:Y:S11]  /*40260*/  HMMA.1688.F32.TF32 R248, R164.reuse, R162, R248 ;  /* 0x000000a2a4f8723c */ /* 0x044ff600000810f8 */
[----:B------:R-:W-:Y:S11]  /*40270*/  @!UPT UIADD3 URZ, URZ, URZ, URZ ;  /* 0x0000003f3f3ff290 */ /* 0x000ff6000fffe03f */
[----:B------:R-:W-:Y:S02]  /*40280*/  @!UPT UIADD3 URZ, URZ, URZ, URZ ;  /* 0x0000003f3f3ff290 */ /* 0x000fe4000fffe03f */
[----:B------:R-:W-:Y:S01]  /*40290*/  IMAD.MOV.U32 R67, RZ, RZ, R248 ;  /* 0x000000ffff437224 */ /* 0x000fe200078e00f8 */
[----:B------:R-:W-:Y:S01]  /*402a0*/  MOV R65, R250 ;  /* 0x000000fa00417202 */ /* 0x000fe20000000f00 */
[----:B------:R-:W-:Y:S02]  /*402b0*/  IMAD.MOV.U32 R66, RZ, RZ, R249 ;  /* 0x000000ffff427224 */ /* 0x000fe400078e00f9 */
[----:B------:R-:W-:Y:S02]  /*402c0*/  IMAD.MOV.U32 R64, RZ, RZ, R251 ;  /* 0x000000ffff407224 */ /* 0x000fe400078e00fb */
[----:B------:R-:W2:Y:S04]  /*402d0*/  LDL.LU.64 R250, [R1+0x44d0] ;  /* 0x0044d00001fa7983 */ /* 0x000ea80000300a00 */
[----:B------:R-:W2:Y:S04]  /*402e0*/  LDL.LU.64 R248, [R1+0x44c8] ;  /* 0x0044c80001f87983 */ /* 0x000ea80000300a00 */
[----:B------:R-:W-:Y:S04]  /*402f0*/  STL.64 [R1+0x4400], R66 ;  /* 0x0044004201007387 */ /* 0x000fe80000100a00 */
[----:B------:R4:W-:Y:S04]  /*40300*/  STL.64 [R1+0x43f8], R64 ;  /* 0x0043f84001007387 */ /* 0x0009e80000100a00 */
[----:B----4-:R-:W4:Y:S04]  /*40310*/  LDL.LU R64, [R1+0x220] ;  /* 0x0002200001407983 */ /* 0x010f280000300800 */
[----:B------:R-:W4:Y:S04]  /*40320*/  LDL.LU R65, [R1+0x224] ;  /* 0x0002240001417983 */ /* 0x000f280000300800 */
[----:B------:R-:W4:Y:S04]  /*40330*/  LDL.LU R66, [R1+0x228] ;  /* 0x0002280001427983 */ /* 0x000f280000300800 */
[----:B------:R-:W4:Y:S01]  /*40340*/  LDL.LU R67, [R1+0x22c] ;  /* 0x00022c0001437983 */ /* 0x000f220000300800 */
[C---:B------:R-:W-:Y:S08]  /*40350*/  HMMA.1688.F32.TF32 R172, R164.reuse, R14, R172 ;  /* 0x0000000ea4ac723c */ /* 0x040ff000000810ac */
[C---:B------:R-:W-:Y:S08]  /*40360*/  HMMA.1688.F32.TF32 R68, R164.reuse, R10, R68 ;  /* 0x0000000aa444723c */ /* 0x040ff00000081044 */
[C---:B---3--:R-:W-:Y:S11]  /*40370*/  HMMA.1688.F32.TF32 R60, R164.reuse, R30, R60 ;  /* 0x0000001ea43c723c */ /* 0x048ff6000008103c */
[----:B------:R-:W-:Y:S11]  /*40380*/  @!UPT UIADD3 URZ, URZ, URZ, URZ ;  /* 0x0000003f3f3ff290 */ /* 0x000ff6000fffe03f */
[----:B------:R-:W-:Y:S02]  /*40390*/  @!UPT UIADD3 URZ, URZ, URZ, URZ ;  /* 0x0000003f3f3ff290 */ /* 0x000fe4000fffe03f */
[----:B------:R-:W-:Y:S01]  /*403a0*/  MOV R100, R60 ;  /* 0x0000003c00647202 */ /* 0x000fe20000000f00 */
[----:B------:R-:W-:Y:S01]  /*403b0*/  IMAD.MOV.U32 R101, RZ, RZ, R61 ;  /* 0x000000ffff657224 */ /* 0x000fe200078e003d */
[C---:B----4-:R-:W-:Y:S11]  /*403c0*/  HMMA.1688.F32.TF32 R64, R164.reuse, R158, R64 ;  /* 0x0000009ea440723c */ /* 0x050ff60000081040 */
[----:B------:R-:W-:Y:S11]  /*403d0*/  @!UPT UIADD3 URZ, URZ, URZ, URZ ;  /* 0x0000003f3f3ff290 */ /* 0x000ff6000fffe03f */
[----:B------:R-:W-:Y:S01]  /*403e0*/  @!UPT UIADD3 URZ, URZ, URZ, URZ ;  /* 0x0000003f3f3ff290 */ /* 0x000fe2000fffe03f */
[----:B------:R-:W-:Y:S04]  /*403f0*/  STL.64 [R1+0x3f0], R64 ;  /* 0x0003f04001007387 */ /* 0x000fe80000100a00 */
[----:B------:R3:W-:Y:S02]  /*40400*/  STL.64 [R1+0x3f8], R66 ;  /* 0x0003f84201007387 */ /* 0x0007e40000100a00 */
[C---:B---3--:R-:W-:Y:S11]  /*40410*/  HMMA.1688.F32.TF32 R64, R164.reuse, R18, R244 ;  /* 0x00000012a440723c */ /* 0x048ff600000810f4 */
[----:B------:R-:W-:Y:S11]  /*40420*/  @!UPT UIADD3 URZ, URZ, URZ, URZ ;  /* 0x0000003f3f3ff290 */ /* 0x000ff6000fffe03f */
[----:B------:R-:W-:Y:S01]  /*40430*/  @!UPT UIADD3 URZ, URZ, URZ, URZ ;  /* 0x0000003f3f3ff290 */ /* 0x000fe2000fffe03f */
[----:B------:R3:W-:Y:S01]  /*40440*/  STL.64 [R1+0x418], R66 ;  /* 0x0004184201007387 */ /* 0x0007e20000100a00 */
[----:B------:R-:W-:Y:S02]  /*40450*/  IMAD.MOV.U32 R24, RZ, RZ, R64 ;  /* 0x000000ffff187224 */ /* 0x000fe400078e0040 */
[----:B------:R-:W-:Y:S02]  /*40460*/  IMAD.MOV.U32 R25, RZ, RZ, R65 ;  /* 0x000000ffff197224 */ /* 0x000fe400078e0041 */
[----:B---3--:R-:W-:Y:S03]  /*40470*/  HMMA.1688.F32.TF32 R64, R164, R6, R76 ;  /* 0x00000006a440723c */ /* 0x008fe6000008104c */
[----:B------:R-:W-:Y:S04]  /*40480*/  STL [R1+0x43c8], R25 ;  /* 0x0043c81901007387 */ /* 0x000fe80000100800 */
[----:B------:R-:W-:Y:S04]  /*40490*/  STL [R1+0x43c4], R24 ;  /* 0x0043c41801007387 */ /* 0x000fe80000100800 */
[----:B------:R-:W-:Y:S04]  /*404a0*/  STL.64 [R1+0x4d0], R172 ;  /* 0x0004d0ac01007387 */ /* 0x000fe80000100a00 */
[----:B------:R-:W-:Y:S04]  /*404b0*/  STL.64 [R1+0x4d8], R174 ;  /* 0x0004d8ae01007387 */ /* 0x000fe80000100a00 */
[----:B------:R-:W-:Y:S04]  /*404c0*/  STL.64 [R1+0x520], R68 ;  /* 0x0005204401007387 */ /* 0x000fe80000100a00 */
[----:B------:R-:W-:Y:S01]  /*404d0*/  STL.64 [R1+0x528], R70 ;  /* 0x0005284601007387 */ /* 0x000fe20000100a00 */
[----:B------:R-:W-:-:S03]  /*404e0*/  MOV R80, R64 ;  /* 0x0000004000507202 */ /* 0x000fc60000000f00 */
[----:B------:R3:W-:Y:S01]  /*404f0*/  STL.64 [R1+0x578], R66 ;  /* 0x0005784201007387 */ /* 0x0007e20000100a00 */
[----:B------:R-:W-:Y:S02]  /*40500*/  IMAD.MOV.U32 R81, RZ, RZ, R65 ;  /* 0x000000ffff517224 */ /* 0x000fe400078e0041 */
[C---:B---3--:R-:W-:Y:S03]  /*40510*/  HMMA.1688.F32.TF32 R64, R164.reuse, R50, R72 ;  /* 0x00000032a440723c */ /* 0x048fe60000081048 */
[----:B------:R-:W-:Y:S04]  /*40520*/  STL [R1+0x43b4], R81 ;  /* 0x0043b45101007387 */ /* 0x000fe80000100800 */
[----:B------:R-:W-:Y:S11]  /*40530*/  STL [R1+0x43b0], R80 ;  /* 0x0043b05001007387 */ /* 0x000ff60000100800 */
[----:B------:R-:W-:Y:S06]  /*40540*/  @!UPT UIADD3 URZ, URZ, URZ, URZ ;  /* 0x0000003f3f3ff290 */ /* 0x000fec000fffe03f */
[----:B------:R-:W-:Y:S02]  /*40550*/  IMAD.MOV.U32 R85, RZ, RZ, R65 ;  /* 0x000000ffff557224 */ /* 0x000fe400078e0041 */
[----:B------:R-:W-:Y:S01]  /*40560*/  IMAD.MOV.U32 R84, RZ, RZ, R64 ;  /* 0x000000ffff547224 */ /* 0x000fe200078e0040 */
[----:B------:R3:W-:Y:S04]  /*40570*/  STL.64 [R1+0x5d8], R66 ;  /* 0x0005d84201007387 */ /* 0x0007e80000100a00 */
[----:B------:R-:W-:Y:S04]  /*40580*/  STL [R1+0x43bc], R85 ;  /* 0x0043bc5501007387 */ /* 0x000fe80000100800 */
[----:B------:R-:W-:Y:S01]  /*40590*/  STL [R1+0x43b8], R84 ;  /* 0x0043b85401007387 */ /* 0x000fe20000100800 */
[C---:B---3--:R-:W-:Y:S03]  /*405a0*/  HMMA.1688.F32.TF32 R64, R164.reuse, R26, R192 ;  /* 0x0000001aa440723c */ /* 0x048fe600000810c0 */
[----:B------:R3:W-:Y:S05]  /*405b0*/  STL.64 [R1+0x648], R62 ;  /* 0x0006483e01007387 */ /* 0x0007ea0000100a00 */
[C---:B---3--:R-:W-:Y:S08]  /*405c0*/  HMMA.1688.F32.TF32 R60, R164.reuse, R22, R36 ;  /* 0x00000016a43c723c */ /* 0x048ff00000081024 */
[C---:B------:R-:W-:Y:S01]  /*405d0*/  HMMA.1688.F32.TF32 R36, R164.reuse, R102, R120 ;  /* 0x00000066a424723c */ /* 0x040fe20000081078 */
[----:B------:R-:W-:Y:S04]  /*405e0*/  STL [R1+0x4370], R101 ;  /* 0x0043706501007387 */ /* 0x000fe80000100800 */
[----:B------:R-:W-:Y:S04]  /*405f0*/  STL [R1+0x436c], R100 ;  /* 0x00436c6401007387 */ /* 0x000fe80000100800 */
[----:B------:R-:W-:Y:S04]  /*40600*/  STL.64 [R1+0x680], R64 ;  /* 0x0006804001007387 */ /* 0x000fe80000100a00 */
[----:B------:R3:W-:Y:S04]  /*40610*/  STL.64 [R1+0x688], R66 ;  /* 0x0006884201007387 */ /* 0x0007e80000100a00 */
[----:B------:R-:W-:Y:S04]  /*40620*/  STL.64 [R1+0x700], R60 ;  /* 0x0007003c01007387 */ /* 0x000fe80000100a00 */
[----:B------:R4:W-:Y:S01]  /*40630*/  STL.64 [R1+0x708], R62 ;  /* 0x0007083e01007387 */ /* 0x0009e20000100a00 */
[C---:B---3--:R-:W-:Y:S03]  /*40640*/  HMMA.1688.F32.TF32 R64, R164.reuse, R98, R108 ;  /* 0x00000062a440723c */ /* 0x048fe6000008106c */
[----:B------:R-:W-:Y:S04]  /*40650*/  STL.64 [R1+0x730], R36 ;  /* 0x0007302401007387 */ /* 0x000fe80000100a00 */
[----:B------:R3:W-:Y:S01]  /*40660*/  STL.64 [R1+0x738], R38 ;  /* 0x0007382601007387 */ /* 0x0007e20000100a00 */
[C---:B----4-:R-:W-:Y:S08]  /*40670*/  HMMA.1688.F32.TF32 R60, R164.reuse, R94, R116 ;  /* 0x0000005ea43c723c */ /* 0x050ff00000081074 */
[----:B---3--:R-:W-:Y:S07]  /*40680*/  HMMA.1688.F32.TF32 R36, R164, R90, R112 ;  /* 0x0000005aa424723c */ /* 0x008fee0000081070 */
[----:B------:R-:W-:Y:S04]  /*40690*/  STL.64 [R1+0x840], R64 ;  /* 0x0008404001007387 */ /* 0x000fe80000100a00 */
[----:B------:R-:W-:Y:S04]  /*406a0*/  STL.64 [R1+0x848], R66 ;  /* 0x0008484201007387 */ /* 0x000fe80000100a00 */
[----:B------:R3:W-:Y:S04]  /*406b0*/  STL.64 [R1+0x830], R60 ;  /* 0x0008303c01007387 */ /* 0x0007e80000100a00 */
[----:B------:R4:W-:Y:S04]  /*406c0*/  STL.64 [R1+0x838], R62 ;  /* 0x0008383e01007387 */ /* 0x0009e80000100a00 */
[----:B------:R1:W-:Y:S04]  /*406d0*/  STL.64 [R1+0x828], R38 ;  /* 0x0008282601007387 */ /* 0x0003e80000100a00 */
[----:B------:R-:W2:Y:S04]  /*406e0*/  LDL.LU R192, [R1+0x30] ;  /* 0x0000300001c07983 */ /* 0x000ea80000300800 */
[----:B------:R-:W2:Y:S04]  /*406f0*/  LDL.LU R193, [R1+0x34] ;  /* 0x0000340001c17983 */ /* 0x000ea80000300800 */
[----:B------:R-:W2:Y:S04]  /*40700*/  LDL.LU R194, [R1+0x38] ;  /* 0x0000380001c27983 */ /* 0x000ea80000300800 */
[----:B------:R-:W2:Y:S04]  /*40710*/  LDL.LU R195, [R1+0x3c] ;  /* 0x00003c0001c37983 */ /* 0x000ea80000300800 */
[----:B---3--:R-:W3:Y:S04]  /*40720*/  LDL.LU R60, [R1+0x60] ;  /* 0x00006000013c7983 */ /* 0x008ee80000300800 */
[----:B------:R-:W3:Y:S04]  /*40730*/  LDL.LU R61, [R1+0x64] ;  /* 0x00006400013d7983 */ /* 0x000ee80000300800 */
[----:B----4-:R-:W3:Y:S04]  /*40740*/  LDL.LU R62, [R1+0x68] ;  /* 0x00006800013e7983 */ /* 0x010ee80000300800 */
[----:B------:R-:W3:Y:S04]  /*40750*/  LDL.LU R63, [R1+0x6c] ;  /* 0x00006c00013f7983 */ /* 0x000ee80000300800 */
        /* <DEDUP_REMOVED lines=12> */
[----:B------:R-:W3:Y:S04]  /*40820*/  LDL.LU R244, [R1+0x1c0] ;  /* 0x0001c00001f47983 */ /* 0x000ee80000300800 */
        /* <DEDUP_REMOVED lines=10> */
[----:B------:R-:W3:Y:S01]  /*408d0*/  LDL.LU R75, [R1+0xcc] ;  /* 0x0000cc00014b7983 */ /* 0x000ee20000300800 */
[----:B------:R-:W-:-:S02]  /*408e0*/  IMAD.MOV.U32 R88, RZ, RZ, R36 ;  /* 0x000000ffff587224 */ /* 0x000fc400078e0024 */
[----:B------:R-:W-:Y:S02]  /*408f0*/  IMAD.MOV.U32 R89, RZ, RZ, R37 ;  /* 0x000000ffff597224 */ /* 0x000fe400078e0025 */
[C---:B-1----:R-:W-:Y:S08]  /*40900*/  HMMA.1688.F32.TF32 R36, R164.reuse, R86, R104 ;  /* 0x00000056a424723c */ /* 0x042ff00000081068 */
[----:B------:R-:W-:Y:S01]  /*40910*/  HMMA.1688.F32.TF32 R104, R164, R82, R176 ;  /* 0x00000052a468723c */ /* 0x000fe200000810b0 */
[----:B------:R-:W-:Y:S04]  /*40920*/  STL [R1+0x4334], R89 ;  /* 0x0043345901007387 */ /* 0x000fe80000100800 */
[----:B------:R-:W-:Y:S11]  /*40930*/  STL [R1+0x4330], R88 ;  /* 0x0043305801007387 */ /* 0x000ff60000100800 */
[----:B------:R-:W-:Y:S01]  /*40940*/  IMAD.MOV.U32 R93, RZ, RZ, R37 ;  /* 0x000000ffff5d7224 */ /* 0x000fe200078e0025 */
[----:B------:R-:W-:Y:S01]  /*40950*/  MOV R92, R36 ;  /* 0x00000024005c7202 */ /* 0x000fe20000000f00 */
[----:B------:R-:W-:Y:S04]  /*40960*/  STL.64 [R1+0x818], R38 ;  /* 0x0008182601007387 */ /* 0x000fe80000100a00 */
[----:B------:R-:W-:Y:S04]  /*40970*/  STL [R1+0x433c], R93 ;  /* 0x00433c5d01007387 */ /* 0x000fe80000100800 */
[----:B------:R-:W-:Y:S04]  /*40980*/  STL [R1+0x4338], R92 ;  /* 0x0043385c01007387 */ /* 0x000fe80000100800 */
[----:B------:R-:W-:Y:S04]  /*40990*/  STL.64 [R1+0x800], R104 ;  /* 0x0008006801007387 */ /* 0x000fe80000100a00 */
[----:B------:R4:W-:Y:S04]  /*409a0*/  STL.64 [R1+0x808], R106 ;  /* 0x0008086a01007387 */ /* 0x0009e80000100a00 */
[----:B------:R-:W-:Y:S04]  /*409b0*/  LDS R36, [R252+0x41080] ;  /* 0x04108000fc247984 */ /* 0x000fe80000000800 */
[----:B------:R-:W-:Y:S04]  /*409c0*/  LDS R38, [R252+0x41880] ;  /* 0x04188000fc267984 */ /* 0x000fe80000000800 */
[----:B------:R-:W-:Y:S04]  /*409d0*/  LDS R37, [R0+0x41080] ;  /* 0x0410800000257984 */ /* 0x000fe80000000800 */
[----:B------:R-:W1:Y:S01]  /*409e0*/  LDS R39, [R0+0x41880] ;  /* 0x0418800000277984 */ /* 0x000e620000000800 */
[C---:B----4-:R-:W-:Y:S08]  /*409f0*/  HMMA.1688.F32.TF32 R104, R32.reuse, R162, R172 ;  /* 0x000000a22068723c */ /* 0x050ff000000810ac */
[----:B--2---:R-:W-:Y:S11]  /*40a00*/  HMMA.1688.F32.TF32 R64, R32, R158, R64 ;  /* 0x0000009e2040723c */ /* 0x004ff60000081040 */
[----:B------:R-:W-:Y:S05]  /*40a10*/  @!UPT UIADD3 URZ, URZ, URZ, URZ ;  /* 0x0000003f3f3ff290 */ /* 0x000fea000fffe03f */
[----:B------:R-:W-:Y:S01]  /*40a20*/  IMAD.MOV.U32 R175, RZ, RZ, R104 ;  /* 0x000000ffffaf7224 */ /* 0x000fe200078e0068 */
[----:B------:R-:W-:Y:S01]  /*40a30*/  MOV R173, R106 ;  /* 0x0000006a00ad7202 */ /* 0x000fe20000000f00 */
[----:B------:R-:W-:Y:S02]  /*40a40*/  IMAD.MOV.U32 R174, RZ, RZ, R105 ;  /* 0x000000ffffae7224 */ /* 0x000fe400078e0069 */
[----:B------:R-:W-:-:S03]  /*40a50*/  IMAD.MOV.U32 R172, RZ, RZ, R107 ;  /* 0x000000ffffac7224 */ /* 0x000fc600078e006b */
[----:B------:R-:W-:Y:S04]  /*40a60*/  STL.64 [R1+0x4410], R174 ;  /* 0x004410ae01007387 */ /* 0x000fe80000100a00 */
[----:B------:R-:W-:Y:S04]  /*40a70*/  STL.64 [R1+0x4408], R172 ;  /* 0x004408ac01007387 */ /* 0x000fe80000100a00 */
[----:B------:R3:W-:Y:S01]  /*40a80*/  STL [R1+0x120], R64 ;  /* 0x0001204001007387 */ /* 0x0007e20000100800 */
[----:B------:R-:W-:Y:S01]  /*40a90*/  IMAD.MOV.U32 R25, RZ, RZ, R65 ;  /* 0x000000ffff197224 */ /* 0x000fe200078e0041 */
[----:B------:R-:W-:Y:S01]  /*40aa0*/  MOV R21, R67 ;  /* 0x0000004300157202 */ /* 0x000fe20000000f00 */
[----:B------:R-:W-:-:S02]  /*40ab0*/  IMAD.MOV.U32 R24, RZ, RZ, R66 ;  /* 0x000000ffff187224 */ /* 0x000fc400078e0042 */
[C---:B---3--:R-:W-:Y:S11]  /*40ac0*/  HMMA.1688.F32.TF32 R64, R32.reuse, R18, R244 ;  /* 0x000000122040723c */ /* 0x048ff600000810f4 */
[----:B------:R-:W-:Y:S11]  /*40ad0*/  @!UPT UIADD3 URZ, URZ, URZ, URZ ;  /* 0x0000003f3f3ff290 */ /* 0x000ff6000fffe03f */
[----:B------:R-:W-:Y:S01]  /*40ae0*/  @!UPT UIADD3 URZ, URZ, URZ, URZ ;  /* 0x0000003f3f3ff290 */ /* 0x000fe2000fffe03f */
[----:B------:R2:W-:Y:S01]  /*40af0*/  STL.64 [R1+0x158], R66 ;  /* 0x0001584201007387 */ /* 0x0005e20000100a00 */
[----:B------:R-:W-:Y:S02]  /*40b00*/  IMAD.MOV.U32 R28, RZ, RZ, R64 ;  /* 0x000000ffff1c7224 */ /* 0x000fe400078e0040 */
[----:B------:R-:W-:Y:S02]  /*40b10*/  IMAD.MOV.U32 R29, RZ, RZ, R65 ;  /* 0x000000ffff1d7224 */ /* 0x000fe400078e0041 */
[C---:B--2---:R-:W-:Y:S08]  /*40b20*/  HMMA.1688.F32.TF32 R64, R32.reuse, R14, R68 ;  /* 0x0000000e2040723c */ /* 0x044ff00000081044 */
[C---:B------:R-:W-:Y:S08]  /*40b30*/  HMMA.1688.F32.TF32 R76, R32.reuse, R10, R76 ;  /* 0x0000000a204c723c */ /* 0x040ff0000008104c */
[----:B------:R-:W-:Y:S07]  /*40b40*/  HMMA.1688.F32.TF32 R68, R32, R6, R72 ;  /* 0x000000062044723c */ /* 0x000fee0000081048 */
[----:B------:R2:W-:Y:S01]  /*40b50*/  STL.64 [R1+0x180], R64 ;  /* 0x0001804001007387 */ /* 0x0005e20000100a00 */
[----:B------:R-:W-:Y:S01]  /*40b60*/  IMAD.MOV.U32 R85, RZ, RZ, R66 ;  /* 0x000000ffff557224 */ /* 0x000fe200078e0042 */
[----:B------:R-:W-:-:S02]  /*40b70*/  MOV R84, R67 ;  /* 0x0000004300547202 */ /* 0x000fc40000000f00 */
[C---:B--2---:R-:W-:Y:S08]  /*40b80*/  HMMA.1688.F32.TF32 R64, R32.reuse, R50, R60 ;  /* 0x000000322040723c */ /* 0x044ff0000008103c */
[C---:B------:R-:W-:Y:S01]  /*40b90*/  HMMA.1688.F32.TF32 R60, R32.reuse, R30, R192 ;  /* 0x0000001e203c723c */ /* 0x040fe200000810c0 */
[----:B------:R-:W-:Y:S04]  /*40ba0*/  STL.64 [R1+0x1a0], R76 ;  /* 0x0001a04c01007387 */ /* 0x000fe80000100a00 */
[----:B------:R-:W-:Y:S04]  /*40bb0*/  STL.64 [R1+0x1a8], R78 ;  /* 0x0001a84e01007387 */ /* 0x000fe80000100a00 */
[----:B------:R-:W-:Y:S04]  /*40bc0*/  STL.64 [R1+0x1b0], R68 ;  /* 0x0001b04401007387 */ /* 0x000fe80000100a00 */
[----:B------:R2:W-:Y:S04]  /*40bd0*/  STL.64 [R1+0x1b8], R70 ;  /* 0x0001b84601007387 */ /* 0x0005e80000100a00 */
[----:B------:R-:W-:Y:S04]  /*40be0*/  STL.64 [R1+0x240], R64 ;  /* 0x0002404001007387 */ /* 0x000fe80000100a00 */
[----:B------:R3:W-:Y:S01]  /*40bf0*/  STL.64 [R1+0x248], R66 ;  /* 0x0002484201007387 */ /* 0x0007e20000100a00 */
[C---:B--2---:R-:W-:Y:S03]  /*40c00*/  HMMA.1688.F32.TF32 R68, R32.reuse, R26, R248 ;  /* 0x0000001a2044723c */ /* 0x044fe600000810f8 */
[----:B------:R-:W-:Y:S04]  /*40c10*/  STL.64 [R1+0x260], R60 ;  /* 0x0002603c01007387 */ /* 0x000fe80000100a00 */
[----:B------:R2:W-:Y:S01]  /*40c20*/  STL.64 [R1+0x268], R62 ;  /* 0x0002683e01007387 */ /* 0x0005e20000100a00 */
[C---:B---3--:R-:W-:Y:S08]  /*40c30*/  HMMA.1688.F32.TF32 R64, R32.reuse, R22, R44 ;  /* 0x000000162040723c */ /* 0x048ff0000008102c */
[C---:B------:R-:W-:Y:S08]  /*40c40*/  HMMA.1688.F32.TF32 R44, R32.reuse, R98, R140 ;  /* 0x00000062202c723c */ /* 0x040ff0000008108c */
[----:B--2---:R-:W-:Y:S01]  /*40c50*/  HMMA.1688.F32.TF32 R60, R32, R102, R132 ;  /* 0x00000066203c723c */ /* 0x004fe20000081084 */
[----:B------:R-:W-:Y:S04]  /*40c60*/  STL.64 [R1+0x560], R68 ;  /* 0x0005604401007387 */ /* 0x000fe80000100a00 */
[----:B------:R-:W-:Y:S04]  /*40c70*/  STL.64 [R1+0x568], R70 ;  /* 0x0005684601007387 */ /* 0x000fe80000100a00 */
[----:B------:R-:W-:Y:S04]  /*40c80*/  STL.64 [R1+0x600], R64 ;  /* 0x0006004001007387 */ /* 0x000fe80000100a00 */
[----:B------:R-:W-:Y:S03]  /*40c90*/  STL.64 [R1+0x608], R66 ;  /* 0x0006084201007387 */ /* 0x000fe60000100a00 */
[----:B------:R-:W-:-:S02]  /*40ca0*/  IMAD.MOV.U32 R89, RZ, RZ, R44 ;  /* 0x000000ffff597224 */ /* 0x000fc400078e002c */
[----:B------:R-:W-:-:S05]  /*40cb0*/  IMAD.MOV.U32 R88, RZ, RZ, R45 ;  /* 0x000000ffff587224 */ /* 0x000fca00078e002d */
[----:B------:R-:W-:Y:S04]  /*40cc0*/  STL.64 [R1+0x670], R60 ;  /* 0x0006703c01007387 */ /* 0x000fe80000100a00 */
[----:B------:R-:W-:Y:S04]  /*40cd0*/  STL.64 [R1+0x678], R62 ;  /* 0x0006783e01007387 */ /* 0x000fe80000100a00 */
[----:B------:R2:W-:Y:S02]  /*40ce0*/  STL.64 [R1+0x7b8], R46 ;  /* 0x0007b82e01007387 */ /* 0x0005e40000100a00 */
[C---:B--2---:R-:W-:Y:S02]  /*40cf0*/  HMMA.1688.F32.TF32 R44, R32.reuse, R94, R136 ;  /* 0x0000005e202c723c */ /* 0x044fe40000081088 */
[----:B------:R-:W-:Y:S04]  /*40d00*/  STL [R1+0x4344], R89 ;  /* 0x0043445901007387 */ /* 0x000fe80000100800 */
[----:B------:R-:W-:Y:S11]  /*40d10*/  STL [R1+0x4340], R88 ;  /* 0x0043405801007387 */ /* 0x000ff60000100800 */
[----:B------:R-:W-:Y:S06]  /*40d20*/  @!UPT UIADD3 URZ, URZ, URZ, URZ ;  /* 0x0000003f3f3ff290 */ /* 0x000fec000fffe03f */
[----:B------:R-:W-:Y:S01]  /*40d30*/  STL [R1+0x7a0], R44 ;  /* 0x0007a02c01007387 */ /* 0x000fe20000100800 */
[----:B------:R-:W-:Y:S01]  /*40d40*/  IMAD.MOV.U32 R93, RZ, RZ, R45 ;  /* 0x000000ffff5d7224 */ /* 0x000fe200078e002d */
[----:B------:R-:W-:Y:S02]  /*40d50*/  MOV R92, R46 ;  /* 0x0000002e005c7202 */ /* 0x000fe40000000f00 */
[----:B------:R2:W-:Y:S02]  /*40d60*/  STL [R1+0x7ac], R47 ;  /* 0x0007ac2f01007387 */ /* 0x0005e40000100800 */
[----:B--2---:R-:W-:Y:S02]  /*40d70*/  HMMA.1688.F32.TF32 R44, R32, R90, R124 ;  /* 0x0000005a202c723c */ /* 0x004fe4000008107c */
[----:B------:R-:W-:Y:S04]  /*40d80*/  STL [R1+0x434c], R92 ;  /* 0x00434c5c01007387 */ /* 0x000fe80000100800 */
[----:B------:R-:W-:Y:S11]  /*40d90*/  STL [R1+0x4348], R93 ;  /* 0x0043485d01007387 */ /* 0x000ff60000100800 */
[----:B------:R-:W-:Y:S06]  /*40da0*/  @!UPT UIADD3 URZ, URZ, URZ, URZ ;  /* 0x0000003f3f3ff290 */ /* 0x000fec000fffe03f */
[----:B------:R2:W-:Y:S04]  /*40db0*/  STL.64 [R1+0x790], R44 ;  /* 0x0007902c01007387 */ /* 0x0005e80000100a00 */
[----:B------:R-:W3:Y:S04]  /*40dc0*/  LDL.LU R192, [R1+0x20] ;  /* 0x0000200001c07983 */ /* 0x000ee80000300800 */
[----:B------:R-:W3:Y:S04]  /*40dd0*/  LDL.LU R193, [R1+0x24] ;  /* 0x0000240001c17983 */ /* 0x000ee80000300800 */
[----:B------:R-:W3:Y:S04]  /*40de0*/  LDL.LU R194, [R1+0x28] ;  /* 0x0000280001c27983 */ /* 0x000ee80000300800 */
[----:B------:R-:W3:Y:S04]  /*40df0*/  LDL.LU R195, [R1+0x2c] ;  /* 0x00002c0001c37983 */ /* 0x000ee80000300800 */
[----:B------:R-:W4:Y:S04]  /*40e00*/  LDL.LU R76, [R1+0x100] ;  /* 0x00010000014c7983 */ /* 0x000f280000300800 */
[----:B------:R-:W4:Y:S04]  /*40e10*/  LDL.LU R77, [R1+0x104] ;  /* 0x00010400014d7983 */ /* 0x000f280000300800 */
[----:B------:R-:W4:Y:S04]  /*40e20*/  LDL.LU R78, [R1+0x108] ;  /* 0x00010800014e7983 */ /* 0x000f280000300800 */
[----:B------:R-:W4:Y:S04]  /*40e30*/  LDL.LU R79, [R1+0x10c] ;  /* 0x00010c00014f7983 */ /* 0x000f280000300800 */
[----:B------:R-:W3:Y:S04]  /*40e40*/  LDL.LU R64, [R1+0x190] ;  /* 0x0001900001407983 */ /* 0x000ee80000300800 */
[----:B------:R-:W3:Y:S04]  /*40e50*/  LDL.LU R65, [R1+0x194] ;  /* 0x0001940001417983 */ /* 0x000ee80000300800 */
[----:B------:R-:W3:Y:S04]  /*40e60*/  LDL.LU R66, [R1+0x198] ;  /* 0x0001980001427983 */ /* 0x000ee80000300800 */
[----:B------:R-:W3:Y:S04]  /*40e70*/  LDL.LU R67, [R1+0x19c] ;  /* 0x00019c0001437983 */ /* 0x000ee80000300800 */
[----:B------:R-:W1:Y:S04]  /*40e80*/  LDL.LU R68, [R1+0x320] ;  /* 0x0003200001447983 */ /* 0x000e680000300800 */
[----:B------:R-:W1:Y:S04]  /*40e90*/  LDL.LU R69, [R1+0x324] ;  /* 0x0003240001457983 */ /* 0x000e680000300800 */
[----:B------:R-:W1:Y:S04]  /*40ea0*/  LDL.LU R70, [R1+0x328] ;  /* 0x0003280001467983 */ /* 0x000e680000300800 */
[----:B------:R-:W1:Y:S04]  /*40eb0*/  LDL.LU R71, [R1+0x32c] ;  /* 0x00032c0001477983 */ /* 0x000e680000300800 */
        /* <DEDUP_REMOVED lines=15> */
[----:B------:R-:W4:Y:S01]  /*40fb0*/  LDL.LU R63, [R1+0xac] ;  /* 0x0000ac00013f7983 */ /* 0x000f220000300800 */
[----:B------:R-:W-:-:S02]  /*40fc0*/  IMAD.MOV.U32 R89, RZ, RZ, R46 ;  /* 0x000000ffff597224 */ /* 0x000fc400078e002e */
[----:B------:R-:W-:Y:S02]  /*40fd0*/  IMAD.MOV.U32 R88, RZ, RZ, R47 ;  /* 0x000000ffff587224 */ /* 0x000fe400078e002f */
[C---:B--2---:R-:W-:Y:S08]  /*40fe0*/  HMMA.1688.F32.TF32 R44, R32.reuse, R82, R180 ;  /* 0x00000052202c723c */ /* 0x044ff000000810b4 */
[----:B------:R-:W-:Y:S01]  /*40ff0*/  HMMA.1688.F32.TF32 R104, R32, R86, R128 ;  /* 0x000000562068723c */ /* 0x000fe20000081080 */
[----:B------:R-:W-:Y:S04]  /*41000*/  STL [R1+0x4354], R89 ;  /* 0x0043545901007387 */ /* 0x000fe80000100800 */
[----:B------:R2:W-:Y:S11]  /*41010*/  STL [R1+0x4350], R88 ;  /* 0x0043505801007387 */ /* 0x0005f60000100800 */
[----:B--2---:R-:W-:Y:S01]  /*41020*/  MOV R88, R45 ;  /* 0x0000002d00587202 */ /* 0x004fe20000000f00 */
[----:B------:R-:W-:Y:S01]  /*41030*/  IMAD.MOV.U32 R89, RZ, RZ, R44 ;  /* 0x000000ffff597224 */ /* 0x000fe200078e002c */
[----:B------:R-:W-:Y:S01]  /*41040*/  LDS R45, [R3+0x41100] ;  /* 0x04110000032d7984 */ /* 0x000fe20000000800 */
[----:B------:R-:W-:-:S02]  /*41050*/  IMAD.MOV.U32 R92, RZ, RZ, R46 ;  /* 0x000000ffff5c7224 */ /* 0x000fc400078e002e */
[----:B------:R-:W-:Y:S01]  /*41060*/  IMAD.MOV.U32 R93, RZ, RZ, R47 ;  /* 0x000000ffff5d7224 */ /* 0x000fe200078e002f */
[----:B------:R-:W-:Y:S04]  /*41070*/  LDS R44, [R2+0x41100] ;  /* 0x04110000022c7984 */ /* 0x000fe80000000800 */
[----:B------:R-:W-:Y:S04]  /*41080*/  STL.64 [R1+0x780], R104 ;  /* 0x0007806801007387 */ /* 0x000fe80000100a00 */
[----:B------:R-:W-:Y:S04]  /*41090*/  STL.64 [R1+0x788], R106 ;  /* 0x0007886a01007387 */ /* 0x000fe80000100a00 */
[----:B------:R-:W-:Y:S04]  /*410a0*/  STL [R1+0x4364], R88 ;  /* 0x0043645801007387 */ /* 0x000fe80000100800 */
[----:B------:R-:W-:Y:S04]  /*410b0*/  STL [R1+0x4360], R89 ;  /* 0x0043605901007387 */ /* 0x000fe80000100800 */
[----:B------:R-:W-:Y:S04]  /*410c0*/  STL [R1+0x435c], R92 ;  /* 0x00435c5c01007387 */ /* 0x000fe80000100800 */
[----:B------:R-:W-:Y:S04]  /*410d0*/  STL [R1+0x4358], R93 ;  /* 0x0043585d01007387 */ /* 0x000fe80000100800 */
[----:B------:R-:W-:Y:S04]  /*410e0*/  LDS R46, [R2+0x41900] ;  /* 0x04190000022e7984 */ /* 0x000fe80000000800 */
[----:B------:R-:W3:Y:S01]  /*410f0*/  LDS R47, [R3+0x41900] ;  /* 0x04190000032f7984 */ /* 0x000ee20000000800 */
[C---:B-1----:R-:W-:Y:S08]  /*41100*/  HMMA.1688.F32.TF32 R68, R36.reuse, R162, R68 ;  /* 0x000000a22444723c */ /* 0x042ff00000081044 */
[C---:B---3--:R-:W-:Y:S08]  /*41110*/  HMMA.1688.F32.TF32 R72, R36.reuse, R158, R72 ;  /* 0x0000009e2448723c */ /* 0x048ff00000081048 */
[C---:B----4-:R-:W-:Y:S07]  /*41120*/  HMMA.1688.F32.TF32 R32, R36.reuse, R18, R120 ;  /* 0x000000122420723c */ /* 0x050fee0000081078 */
[----:B------:R-:W-:Y:S04]  /*41130*/  STL.64 [R1+0x43d8], R70 ;  /* 0x0043d84601007387 */ /* 0x000fe80000100a00 */
[----:B------:R-:W-:Y:S01]  /*41140*/  STL.64 [R1+0x43d0], R68 ;  /* 0x0043d04401007387 */ /* 0x000fe20000100a00 */
[C---:B------:R-:W-:Y:S03]  /*41150*/  HMMA.1688.F32.TF32 R64, R36.reuse, R14, R64 ;  /* 0x0000000e2440723c */ /* 0x040fe60000081040 */
[----:B------:R-:W-:Y:S04]  /*41160*/  STL.64 [R1+0x43e8], R74 ;  /* 0x0043e84a01007387 */ /* 0x000fe80000100a00 */
[----:B------:R-:W-:Y:S04]  /*41170*/  STL.64 [R1+0x43e0], R72 ;  /* 0x0043e04801007387 */ /* 0x000fe80000100a00 */
[----:B------:R-:W-:Y:S04]  /*41180*/  STL.64 [R1+0x4420], R34 ;  /* 0x0044202201007387 */ /* 0x000fe80000100a00 */
[----:B------:R1:W-:Y:S02]  /*41190*/  STL.64 [R1+0x4418], R32 ;  /* 0x0044182001007387 */ /* 0x0003e40000100a00 */
[C---:B-1----:R-:W-:Y:S07]  /*411a0*/  HMMA.1688.F32.TF32 R32, R36.reuse, R10, R244 ;  /* 0x0000000a2420723c */ /* 0x042fee00000810f4 */
[----:B------:R-:W-:Y:S01]  /*411b0*/  IMAD.MOV.U32 R81, RZ, RZ, R66 ;  /* 0x000000ffff517224 */ /* 0x000fe200078e0042 */
[----:B------:R1:W-:Y:S01]  /*411c0*/  STL.64 [R1], R64 ;  /* 0x0000004001007387 */ /* 0x0003e20000100a00 */
[----:B------:R-:W-:Y:S01]  /*411d0*/  MOV R80, R67 ;  /* 0x0000004300507202 */ /* 0x000fe20000000f00 */
[C---:B------:R-:W-:Y:S08]  /*411e0*/  HMMA.1688.F32.TF32 R60, R36.reuse, R50, R60 ;  /* 0x00000032243c723c */ /* 0x040ff0000008103c */
[C---:B-1----:R-:W-:Y:S05]  /*411f0*/  HMMA.1688.F32.TF32 R64, R36.reuse, R6, R76 ;  /* 0x000000062440723c */ /* 0x042fea000008104c */
[----:B------:R-:W-:Y:S04]  /*41200*/  STL.64 [R1+0x30], R32 ;  /* 0x0000302001007387 */ /* 0x000fe80000100a00 */
[----:B------:R1:W-:Y:S02]  /*41210*/  STL.64 [R1+0x38], R34 ;  /* 0x0000382201007387 */ /* 0x0003e40000100a00 */
[C---:B-1----:R-:W-:Y:S11]  /*41220*/  HMMA.1688.F32.TF32 R32, R36.reuse, R30, R192 ;  /* 0x0000001e2420723c */ /* 0x042ff600000810c0 */
[----:B------:R-:W-:Y:S01]  /*41230*/  @!UPT UIADD3 URZ, URZ, URZ, URZ ;  /* 0x0000003f3f3ff290 */ /* 0x000fe2000fffe03f */
[----:B------:R1:W-:Y:S04]  /*41240*/  STL.64 [R1+0xb0], R64 ;  /* 0x0000b04001007387 */ /* 0x0003e80000100a00 */
[----:B------:R3:W-:Y:S04]  /*41250*/  STL.64 [R1+0xb8], R66 ;  /* 0x0000b84201007387 */ /* 0x0007e80000100a00 */
[----:B------:R4:W-:Y:S04]  /*41260*/  STL.64 [R1+0xf0], R60 ;  /* 0x0000f03c01007387 */ /* 0x0009e80000100a00 */
[----:B------:R1:W-:Y:S04]  /*41270*/  STL.64 [R1+0xf8], R62 ;  /* 0x0000f83e01007387 */ /* 0x0003e80000100a00 */
[----:B------:R3:W-:Y:S04]  /*41280*/  STL.64 [R1+0x110], R32 ;  /* 0x0001102001007387 */ /* 0x0007e80000100a00 */
[----:B-1----:R-:W2:Y:S04]  /*41290*/  LDL.LU R64, [R1+0xe0] ;  /* 0x0000e00001407983 */ /* 0x002ea80000300800 */
[----:B------:R-:W2:Y:S04]  /*412a0*/  LDL.LU R65, [R1+0xe4] ;  /* 0x0000e40001417983 */ /* 0x000ea80000300800 */
[----:B---3--:R-:W2:Y:S04]  /*412b0*/  LDL.LU R66, [R1+0xe8] ;  /* 0x0000e80001427983 */ /* 0x008ea80000300800 */
[----:B------:R-:W2:Y:S04]  /*412c0*/  LDL.LU R67, [R1+0xec] ;  /* 0x0000ec0001437983 */ /* 0x000ea80000300800 */
[----:B------:R-:W3:Y:S04]  /*412d0*/  LDL.LU R120, [R1+0x160] ;  /* 0x0001600001787983 */ /* 0x000ee80000300800 */
[----:B------:R-:W3:Y:S04]  /*412e0*/  LDL.LU R121, [R1+0x164] ;  /* 0x0001640001797983 */ /* 0x000ee80000300800 */
[----:B------:R-:W3:Y:S04]  /*412f0*/  LDL.LU R122, [R1+0x168] ;  /* 0x00016800017a7983 */ /* 0x000ee80000300800 */
[----:B------:R-:W3:Y:S01]  /*41300*/  LDL.LU R123, [R1+0x16c] ;  /* 0x00016c00017b7983 */ /* 0x000ee20000300800 */
[C---:B------:R-:W-:Y:S03]  /*41310*/  HMMA.1688.F32.TF32 R68, R36.reuse, R26, R40 ;  /* 0x0000001a2444723c */ /* 0x040fe60000081028 */
[----:B----4-:R-:W4:Y:S04]  /*41320*/  LDL.LU R60, [R1+0x1e0] ;  /* 0x0001e000013c7983 */ /* 0x010f280000300800 */
[----:B------:R-:W4:Y:S04]  /*41330*/  LDL.LU R61, [R1+0x1e4] ;  /* 0x0001e400013d7983 */ /* 0x000f280000300800 */
[----:B------:R-:W4:Y:S01]  /*41340*/  LDL.LU R62, [R1+0x1e8] ;  /* 0x0001e800013e7983 */ /* 0x000f220000300800 */
[----:B------:R-:W-:Y:S03]  /*41350*/  HMMA.1688.F32.TF32 R40, R36, R22, R52 ;  /* 0x000000162428723c */ /* 0x000fe60000081034 */
[----:B------:R-:W4:Y:S01]  /*41360*/  LDL.LU R63, [R1+0x1ec] ;  /* 0x0001ec00013f7983 */ /* 0x000f220000300800 */
[----:B------:R-:W-:-:S03]  /*41370*/  IMAD.MOV.U32 R88, RZ, RZ, R34 ;  /* 0x000000ffff587224 */ /* 0x000fc600078e0022 */
[----:B------:R-:W3:Y:S01]  /*41380*/  LDL.LU R76, [R1+0x2a0] ;  /* 0x0002a000014c7983 */ /* 0x000ee20000300800 */
[----:B------:R-:W-:-:S03]  /*41390*/  IMAD.MOV.U32 R89, RZ, RZ, R35 ;  /* 0x000000ffff597224 */ /* 0x000fc600078e0023 */
[----:B------:R-:W3:Y:S01]  /*413a0*/  LDL.LU R77, [R1+0x2a4] ;  /* 0x0002a400014d7983 */ /* 0x000ee20000300800 */
[C---:B------:R-:W-:Y:S03]  /*413b0*/  HMMA.1688.F32.TF32 R32, R36.reuse, R102, R200 ;  /* 0x000000662420723c */ /* 0x040fe600000810c8 */
        /* <DEDUP_REMOVED lines=18> */
[----:B------:R-:W-:Y:S04]  /*414e0*/  STL [R1+0x4378], R89 ;  /* 0x0043785901007387 */ /* 0x000fe80000100800 */
[----:B------:R-:W-:Y:S04]  /*414f0*/  STL [R1+0x4374], R88 ;  /* 0x0043745801007387 */ /* 0x000fe80000100800 */
[----:B------:R-:W-:Y:S04]  /*41500*/  STL.64 [R1+0x140], R68 ;  /* 0x0001404401007387 */ /* 0x000fe80000100a00 */
[----:B------:R-:W-:Y:S04]  /*41510*/  STL.64 [R1+0x148], R70 ;  /* 0x0001484601007387 */ /* 0x000fe80000100a00 */
[----:B------:R-:W4:Y:S04]  /*41520*/  LDL.LU R192, [R1+0x90] ;  /* 0x0000900001c07983 */ /* 0x000f280000300800 */
[----:B------:R-:W-:Y:S04]  /*41530*/  STL.64 [R1+0x170], R40 ;  /* 0x0001702801007387 */ /* 0x000fe80000100a00 */
[----:B------:R-:W-:Y:S04]  /*41540*/  STL.64 [R1+0x178], R42 ;  /* 0x0001782a01007387 */ /* 0x000fe80000100a00 */
[----:B------:R-:W-:Y:S04]  /*41550*/  STL.64 [R1+0x1c0], R32 ;  /* 0x0001c02001007387 */ /* 0x000fe80000100a00 */
[----:B------:R1:W-:Y:S04]  /*41560*/  STL.64 [R1+0x1c8], R34 ;  /* 0x0001c82201007387 */ /* 0x0003e80000100a00 */
[----:B------:R-:W4:Y:S04]  /*41570*/  LDL.LU R193, [R1+0x94] ;  /* 0x0000940001c17983 */ /* 0x000f280000300800 */
[----:B------:R-:W4:Y:S04]  /*41580*/  LDL.LU R194, [R1+0x98] ;  /* 0x0000980001c27983 */ /* 0x000f280000300800 */
[----:B------:R-:W4:Y:S01]  /*41590*/  LDL.LU R195, [R1+0x9c] ;  /* 0x00009c0001c37983 */ /* 0x000f220000300800 */
[C---:B-1----:R-:W-:Y:S11]  /*415a0*/  HMMA.1688.F32.TF32 R32, R36.reuse, R98, R148 ;  /* 0x000000622420723c */ /* 0x042ff60000081094 */
[----:B------:R-:W-:Y:S11]  /*415b0*/  @!UPT UIADD3 URZ, URZ, URZ, URZ ;  /* 0x0000003f3f3ff290 */ /* 0x000ff6000fffe03f */
[----:B------:R-:W-:Y:S01]  /*415c0*/  @!UPT UIADD3 URZ, URZ, URZ, URZ ;  /* 0x0000003f3f3ff290 */ /* 0x000fe2000fffe03f */
[----:B------:R1:W-:Y:S01]  /*415d0*/  STL.64 [R1+0x6f8], R34 ;  /* 0x0006f82201007387 */ /* 0x0003e20000100a00 */
[----:B------:R-:W-:Y:S01]  /*415e0*/  IMAD.MOV.U32 R92, RZ, RZ, R32 ;  /* 0x000000ffff5c7224 */ /* 0x000fe200078e0020 */
[----:B------:R-:W-:Y:S02]  /*415f0*/  MOV R93, R33 ;  /* 0x00000021005d7202 */ /* 0x000fe40000000f00 */
[C---:B-1----:R-:W-:Y:S03]  /*41600*/  HMMA.1688.F32.TF32 R32, R36.reuse, R94, R144 ;  /* 0x0000005e2420723c */ /* 0x042fe60000081090 */
[----:B------:R-:W-:Y:S04]  /*41610*/  STL [R1+0x437c], R93 ;  /* 0x00437c5d01007387 */ /* 0x000fe80000100800 */
[----:B------:R-:W-:Y:S01]  /*41620*/  STL [R1+0x4368], R92 ;  /* 0x0043685c01007387 */ /* 0x000fe20000100800 */
[C---:B------:R-:W-:Y:S08]  /*41630*/  HMMA.1688.F32.TF32 R40, R36.reuse, R90, R152 ;  /* 0x0000005a2428723c */ /* 0x040ff00000081098 */
[C---:B------:R-:W-:Y:S07]  /*41640*/  HMMA.1688.F32.TF32 R52, R36.reuse, R86, R196 ;  /* 0x000000562434723c */ /* 0x040fee00000810c4 */
[----:B------:R-:W-:Y:S04]  /*41650*/  STL.64 [R1+0x6e0], R32 ;  /* 0x0006e02001007387 */ /* 0x000fe80000100a00 */
[----:B------:R1:W-:Y:S02]  /*41660*/  STL.64 [R1+0x6e8], R34 ;  /* 0x0006e82201007387 */ /* 0x0003e40000100a00 */
[----:B-1----:R-:W-:Y:S02]  /*41670*/  HMMA.1688.F32.TF32 R32, R36, R82, R212 ;  /* 0x000000522420723c */ /* 0x002fe400000810d4 */
[----:B------:R-:W-:Y:S04]  /*41680*/  STL.64 [R1+0x6d0], R40 ;  /* 0x0006d02801007387 */ /* 0x000fe80000100a00 */
[----:B------:R-:W-:Y:S04]  /*41690*/  STL.64 [R1+0x6d8], R42 ;  /* 0x0006d82a01007387 */ /* 0x000fe80000100a00 */
[----:B------:R-:W-:Y:S04]  /*416a0*/  STL.64 [R1+0x6c0], R52 ;  /* 0x0006c03401007387 */ /* 0x000fe80000100a00 */
[----:B------:R-:W-:Y:S01]  /*416b0*/  STL.64 [R1+0x6c8], R54 ;  /* 0x0006c83601007387 */ /* 0x000fe20000100a00 */
[C---:B------:R-:W-:Y:S03]  /*416c0*/  HMMA.1688.F32.TF32 R36, R44.reuse, R98, R184 ;  /* 0x000000622c24723c */ /* 0x040fe600000810b8 */
[----:B------:R-:W-:Y:S04]  /*416d0*/  LDS R40, [R252+0x41100] ;  /* 0x04110000fc287984 */ /* 0x000fe80000000800 */
[----:B------:R-:W-:Y:S04]  /*416e0*/  LDS R42, [R252+0x41900] ;  /* 0x04190000fc2a7984 */ /* 0x000fe80000000800 */
[----:B------:R-:W-:Y:S04]  /*416f0*/  STL.64 [R1+0x6a0], R32 ;  /* 0x0006a02001007387 */ /* 0x000fe80000100a00 */
[----:B------:R2:W-:Y:S04]  /*41700*/  STL.64 [R1+0x6a8], R34 ;  /* 0x0006a82201007387 */ /* 0x0005e80000100a00 */
        /* <DEDUP_REMOVED lines=8> */
[----:B------:R-:W-:Y:S01]  /*41790*/  IMAD.MOV.U32 R100, RZ, RZ, R34 ;  /* 0x000000ffff647224 */ /* 0x000fe200078e0022 */
[C---:B---3--:R-:W-:Y:S11]  /*417a0*/  HMMA.1688.F32.TF32 R148, R44.reuse, R162, R112 ;  /* 0x000000a22c94723c */ /* 0x048ff60000081070 */
[----:B------:R-:W-:Y:S11]  /*417b0*/  @!UPT UIADD3 URZ, URZ, URZ, URZ ;  /* 0x0000003f3f3ff290 */ /* 0x000ff6000fffe03f */
[----:B------:R-:W-:Y:S01]  /*417c0*/  @!UPT UIADD3 URZ, URZ, URZ, URZ ;  /* 0x0000003f3f3ff290 */ /* 0x000fe2000fffe03f */
[----:B------:R-:W-:Y:S04]  /*417d0*/  STL.64 [R1+0x4430], R150 ;  /* 0x0044309601007387 */ /* 0x000fe80000100a00 */
[----:B------:R-:W-:Y:S04]  /*417e0*/  STL.64 [R1+0x4428], R148 ;  /* 0x0044289401007387 */ /* 0x000fe80000100a00 */
[----:B------:R-:W-:Y:S04]  /*417f0*/  STL [R1+0x438c], R92 ;  /* 0x00438c5c01007387 */ /* 0x000fe80000100800 */
[----:B------:R-:W-:Y:S04]  /*41800*/  STL [R1+0x4388], R100 ;  /* 0x0043886401007387 */ /* 0x000fe80000100800 */
[----:B------:R-:W-:Y:S04]  /*41810*/  STL [R1+0x4384], R101 ;  /* 0x0043846501007387 */ /* 0x000fe80000100800 */
[----:B------:R-:W-:Y:S01]  /*41820*/  STL [R1+0x4380], R88 ;  /* 0x0043805801007387 */ /* 0x000fe20000100800 */
[C---:B----4-:R-:W-:Y:S11]  /*41830*/  HMMA.1688.F32.TF32 R32, R44.reuse, R26, R192 ;  /* 0x0000001a2c20723c */ /* 0x050ff600000810c0 */
[----:B------:R-:W-:Y:S11]  /*41840*/  @!UPT UIADD3 URZ, URZ, URZ, URZ ;  /* 0x0000003f3f3ff290 */ /* 0x000ff6000fffe03f */
[----:B------:R-:W-:Y:S01]  /*41850*/  @!UPT UIADD3 URZ, URZ, URZ, URZ ;  /* 0x0000003f3f3ff290 */ /* 0x000fe2000fffe03f */
[----:B------:R2:W-:Y:S01]  /*41860*/  STL.64 [R1+0x60], R32 ;  /* 0x0000602001007387 */ /* 0x0005e20000100a00 */
[----:B------:R-:W-:Y:S02]  /*41870*/  IMAD.MOV.U32 R93, RZ, RZ, R34 ;  /* 0x000000ffff5d7224 */ /* 0x000fe400078e0022 */
[----:B------:R-:W-:Y:S02]  /*41880*/  IMAD.MOV.U32 R89, RZ, RZ, R35 ;  /* 0x000000ffff597224 */ /* 0x000fe400078e0023 */
[C---:B--2---:R-:W-:Y:S08]  /*41890*/  HMMA.1688.F32.TF32 R32, R44.reuse, R22, R56 ;  /* 0x000000162c20723c */ /* 0x044ff00000081038 */
[C---:B------:R-:W-:Y:S01]  /*418a0*/  HMMA.1688.F32.TF32 R56, R44.reuse, R102, R208 ;  /* 0x000000662c38723c */ /* 0x040fe200000810d0 */
[----:B------:R-:W-:Y:S11]  /*418b0*/  STL [R1+0x4394], R89 ;  /* 0x0043945901007387 */ /* 0x000ff60000100800 */
[----:B------:R-:W-:Y:S04]  /*418c0*/  @!UPT UIADD3 URZ, URZ, URZ, URZ ;  /* 0x0000003f3f3ff290 */ /* 0x000fe8000fffe03f */
[----:B------:R-:W-:Y:S01]  /*418d0*/  IMAD.MOV.U32 R92, RZ, RZ, R32 ;  /* 0x000000ffff5c7224 */ /* 0x000fe200078e0020 */
[----:B------:R-:W-:Y:S01]  /*418e0*/  MOV R100, R33 ;  /* 0x0000002100647202 */ /* 0x000fe20000000f00 */
[----:B------:R-:W-:Y:S02]  /*418f0*/  IMAD.MOV.U32 R101, RZ, RZ, R34 ;  /* 0x000000ffff657224 */ /* 0x000fe400078e0022 */
[----:B------:R-:W-:Y:S02]  /*41900*/  IMAD.MOV.U32 R88, RZ, RZ, R35 ;  /* 0x000000ffff587224 */ /* 0x000fe400078e0023 */
[C---:B------:R-:W-:Y:S01]  /*41910*/  HMMA.1688.F32.TF32 R32, R44.reuse, R94, R216 ;  /* 0x0000005e2c20723c */ /* 0x040fe200000810d8 */
[----:B------:R-:W-:Y:S04]  /*41920*/  STL [R1+0x4390], R93 ;  /* 0x0043905d01007387 */ /* 0x000fe80000100800 */
[----:B------:R-:W-:Y:S04]  /*41930*/  STL [R1+0x43a4], R100 ;  /* 0x0043a46401007387 */ /* 0x000fe80000100800 */
[----:B------:R-:W-:Y:S04]  /*41940*/  STL [R1+0x43a0], R92 ;  /* 0x0043a05c01007387 */ /* 0x000fe80000100800 */
[----:B------:R-:W-:Y:S04]  /*41950*/  STL [R1+0x439c], R101 ;  /* 0x00439c6501007387 */ /* 0x000fe80000100800 */
[----:B------:R-:W-:Y:S04]  /*41960*/  STL [R1+0x4398], R88 ;  /* 0x0043985801007387 */ /* 0x000fe80000100800 */
[----:B------:R-:W-:Y:S04]  /*41970*/  STL.64 [R1+0x100], R56 ;  /* 0x0001003801007387 */ /* 0x000fe80000100a00 */
[----:B------:R2:W-:Y:S04]  /*41980*/  STL.64 [R1+0x108], R58 ;  /* 0x0001083a01007387 */ /* 0x0005e80000100a00 */
[----:B------:R-:W3:Y:S04]  /*41990*/  LDL.LU R176, [R1+0x230] ;  /* 0x0002300001b07983 */ /* 0x000ee80000300800 */
[----:B------:R-:W-:Y:S04]  /*419a0*/  STL.64 [R1+0x370], R36 ;  /* 0x0003702401007387 */ /* 0x000fe80000100a00 */
[----:B------:R4:W-:Y:S04]  /*419b0*/  STL.64 [R1+0x378], R38 ;  /* 0x0003782601007387 */ /* 0x0009e80000100a00 */
[----:B------:R-:W-:Y:S01]  /*419c0*/  STL.64 [R1+0x250], R32 ;  /* 0x0002502001007387 */ /* 0x000fe20000100a00 */
[C---:B------:R-:W-:Y:S03]  /*419d0*/  HMMA.1688.F32.TF32 R124, R44.reuse, R18, R108 ;  /* 0x000000122c7c723c */ /* 0x040fe6000008106c */
[----:B------:R1:W-:Y:S04]  /*419e0*/  STL.64 [R1+0x258], R34 ;  /* 0x0002582201007387 */ /* 0x0003e80000100a00 */
        /* <DEDUP_REMOVED lines=40> */
[C---:B--2---:R-:W-:Y:S08]  /*41c70*/  HMMA.1688.F32.TF32 R56, R44.reuse, R90, R220 ;  /* 0x0000005a2c38723c */ /* 0x044ff000000810dc */
[C---:B----4-:R-:W-:Y:S08]  /*41c80*/  HMMA.1688.F32.TF32 R36, R44.reuse, R86, R204 ;  /* 0x000000562c24723c */ /* 0x050ff000000810cc */
[C---:B-1----:R-:W-:Y:S07]  /*41c90*/  HMMA.1688.F32.TF32 R32, R44.reuse, R82, R224 ;  /* 0x000000522c20723c */ /* 0x042fee00000810e0 */
[----:B------:R-:W-:Y:S04]  /*41ca0*/  STL.64 [R1+0x330], R56 ;  /* 0x0003303801007387 */ /* 0x000fe80000100a00 */
[----:B------:R1:W-:Y:S04]  /*41cb0*/  STL.64 [R1+0x338], R58 ;  /* 0x0003383a01007387 */ /* 0x0003e80000100a00 */
[----:B------:R-:W-:Y:S04]  /*41cc0*/  STL.64 [R1+0x320], R36 ;  /* 0x0003202401007387 */ /* 0x000fe80000100a00 */
[----:B------:R-:W-:Y:S04]  /*41cd0*/  STL.64 [R1+0x328], R38 ;  /* 0x0003282601007387 */ /* 0x000fe80000100a00 */
[----:B------:R-:W-:Y:S04]  /*41ce0*/  STL.64 [R1+0x2a0], R32 ;  /* 0x0002a02001007387 */ /* 0x000fe80000100a00 */
[----:B------:R2:W-:Y:S01]  /*41cf0*/  STL.64 [R1+0x2a8], R34 ;  /* 0x0002a82201007387 */ /* 0x0005e20000100a00 */
[----:B------:R-:W-:Y:S03]  /*41d00*/  HMMA.1688.F32.TF32 R144, R44, R158, R116 ;  /* 0x0000009e2c90723c */ /* 0x000fe60000081074 */
[----:B------:R-:W4:Y:S04]  /*41d10*/  LDL.LU R116, [R1+0x5c0] ;  /* 0x0005c00001747983 */ /* 0x000f280000300800 */
[----:B------:R-:W4:Y:S04]  /*41d20*/  LDL.LU R117, [R1+0x5c4] ;  /* 0x0005c40001757983 */ /* 0x000f280000300800 */
[----:B------:R-:W4:Y:S04]  /*41d30*/  LDL.LU R118, [R1+0x5c8] ;  /* 0x0005c80001767983 */ /* 0x000f280000300800 */
[----:B------:R-:W4:Y:S01]  /*41d40*/  LDL.LU R119, [R1+0x5cc] ;  /* 0x0005cc0001777983 */ /* 0x000f220000300800 */
[C---:B-1----:R-:W-:Y:S01]  /*41d50*/  HMMA.1688.F32.TF32 R56, R40.reuse, R98, R188 ;  /* 0x000000622838723c */ /* 0x042fe200000810bc */
[----:B------:R-:W-:Y:S01]  /*41d60*/  IMAD.MOV.U32 R180, RZ, RZ, R8 ;  /* 0x000000ffffb47224 */ /* 0x000fe200078e0008 */
[----:B------:R-:W-:Y:S01]  /*41d70*/  MOV R181, R9 ;  /* 0x0000000900b57202 */ /* 0x000fe20000000f00 */
[----:B------:R-:W-:Y:S01]  /*41d80*/  IMAD.MOV.U32 R182, RZ, RZ, R49 ;  /* 0x000000ffffb67224 */ /* 0x000fe200078e0031 */
[----:B------:R-:W-:Y:S04]  /*41d90*/  LDS R36, [R252+0x41180] ;  /* 0x04118000fc247984 */ /* 0x000fe80000000800 */
[----:B------:R-:W-:Y:S01]  /*41da0*/  HMMA.1688.F32.TF32 R68, R40, R90, R232 ;  /* 0x0000005a2844723c */ /* 0x000fe200000810e8 */
[----:B------:R-:W-:Y:S01]  /*41db0*/  IMAD.MOV.U32 R183, RZ, RZ, R156 ;  /* 0x000000ffffb77224 */ /* 0x000fe200078e009c */
[----:B------:R-:W-:Y:S01]  /*41dc0*/  LDS R38, [R252+0x41980] ;  /* 0x04198000fc267984 */ /* 0x000fe20000000800 */
[----:B------:R-:W-:-:S03]  /*41dd0*/  IMAD.MOV.U32 R75, RZ, RZ, R12 ;  /* 0x000000ffff4b7224 */ /* 0x000fc600078e000c */
[----:B------:R-:W-:Y:S02]  /*41de0*/  LDS R37, [R0+0x41180] ;  /* 0x0411800000257984 */ /* 0x000fe40000000800 */
[----:B------:R-:W-:Y:S02]  /*41df0*/  HMMA.1688.F32.TF32 R76, R44, R14, R76 ;  /* 0x0000000e2c4c723c */ /* 0x000fe4000008104c */
[----:B------:R-:W-:Y:S06]  /*41e00*/  LDS R39, [R0+0x41980] ;  /* 0x0419800000277984 */ /* 0x000fec0000000800 */
[C---:B---3--:R-:W-:Y:S01]  /*41e10*/  HMMA.1688.F32.TF32 R184, R40.reuse, R162, R64 ;  /* 0x000000a228b8723c */ /* 0x048fe20000081040 */
[----:B------:R-:W3:Y:S04]  /*41e20*/  LDL.LU R64, [R1+0x580] ;  /* 0x0005800001407983 */ /* 0x000ee80000300800 */
[----:B------:R-:W3:Y:S04]  /*41e30*/  LDL.LU R65, [R1+0x584] ;  /* 0x0005840001417983 */ /* 0x000ee80000300800 */
[----:B------:R-:W3:Y:S04]  /*41e40*/  LDL.LU R66, [R1+0x588] ;  /* 0x0005880001427983 */ /* 0x000ee80000300800 */
[----:B------:R-:W3:Y:S01]  /*41e50*/  LDL.LU R67, [R1+0x58c] ;  /* 0x00058c0001437983 */ /* 0x000ee20000300800 */
[C---:B--2---:R-:W-:Y:S08]  /*41e60*/  HMMA.1688.F32.TF32 R32, R40.reuse, R22, R104 ;  /* 0x000000162820723c */ /* 0x044ff00000081068 */
[C---:B------:R-:W-:Y:S11]  /*41e70*/  HMMA.1688.F32.TF32 R224, R40.reuse, R30, R164 ;  /* 0x0000001e28e0723c */ /* 0x040ff600000810a4 */
[----:B------:R-:W-:Y:S05]  /*41e80*/  @!UPT UIADD3 URZ, URZ, URZ, URZ ;  /* 0x0000003f3f3ff290 */ /* 0x000fea000fffe03f */
[----:B------:R-:W-:Y:S01]  /*41e90*/  IMAD.MOV.U32 R101, RZ, RZ, R32 ;  /* 0x000000ffff657224 */ /* 0x000fe200078e0020 */
[----:B------:R-:W-:Y:S01]  /*41ea0*/  MOV R88, R33 ;  /* 0x0000002100587202 */ /* 0x000fe20000000f00 */
[----:B------:R-:W-:Y:S02]  /*41eb0*/  IMAD.MOV.U32 R89, RZ, RZ, R34 ;  /* 0x000000ffff597224 */ /* 0x000fe400078e0022 */
[----:B------:R-:W-:Y:S02]  /*41ec0*/  IMAD.MOV.U32 R93, RZ, RZ, R35 ;  /* 0x000000ffff5d7224 */ /* 0x000fe400078e0023 */
[C---:B------:R-:W-:Y:S01]  /*41ed0*/  HMMA.1688.F32.TF32 R32, R40.reuse, R102, R240 ;  /* 0x000000662820723c */ /* 0x040fe200000810f0 */
[----:B------:R1:W-:Y:S04]  /*41ee0*/  STL [R1+0x43ac], R226 ;  /* 0x0043ace201007387 */ /* 0x0003e80000100800 */
[----:B------:R2:W-:Y:S11]  /*41ef0*/  STL [R1+0x43a8], R227 ;  /* 0x0043a8e301007387 */ /* 0x0005f60000100800 */
[----:B------:R-:W-:Y:S08]  /*41f00*/  @!UPT UIADD3 URZ, URZ, URZ, URZ ;  /* 0x0000003f3f3ff290 */ /* 0x000ff0000fffe03f */
[----:B-1----:R-:W-:Y:S01]  /*41f10*/  IMAD.MOV.U32 R226, RZ, RZ, R32 ;  /* 0x000000ffffe27224 */ /* 0x002fe200078e0020 */
[----:B--2---:R-:W-:Y:S01]  /*41f20*/  MOV R227, R33 ;  /* 0x0000002100e37202 */ /* 0x004fe20000000f00 */
[----:B------:R-:W-:Y:S02]  /*41f30*/  IMAD.MOV.U32 R100, RZ, RZ, R34 ;  /* 0x000000ffff647224 */ /* 0x000fe400078e0022 */
[----:B------:R-:W-:Y:S02]  /*41f40*/  IMAD.MOV.U32 R92, RZ, RZ, R35 ;  /* 0x000000ffff5c7224 */ /* 0x000fe400078e0023 */
[C---:B------:R-:W-:Y:S01]  /*41f50*/  HMMA.1688.F32.TF32 R32, R40.reuse, R94, R228 ;  /* 0x0000005e2820723c */ /* 0x040fe200000810e4 */
[----:B------:R-:W-:Y:S04]  /*41f60*/  STL.64 [R1+0x280], R56 ;  /* 0x0002803801007387 */ /* 0x000fe80000100a00 */
[----:B------:R1:W-:Y:S03]  /*41f70*/  STL.64 [R1+0x288], R58 ;  /* 0x0002883a01007387 */ /* 0x0003e60000100a00 */
[C---:B-1----:R-:W-:Y:S11]  /*41f80*/  HMMA.1688.F32.TF32 R56, R40.reuse, R86, R236 ;  /* 0x000000562838723c */ /* 0x042ff600000810ec */
[----:B------:R-:W-:Y:S04]  /*41f90*/  @!UPT UIADD3 URZ, URZ, URZ, URZ ;  /* 0x0000003f3f3ff290 */ /* 0x000fe8000fffe03f */
[----:B------:R-:W-:Y:S04]  /*41fa0*/  STL.64 [R1+0x270], R32 ;  /* 0x0002702001007387 */ /* 0x000fe80000100a00 */
[----:B------:R1:W-:Y:S02]  /*41fb0*/  STL.64 [R1+0x278], R34 ;  /* 0x0002782201007387 */ /* 0x0003e40000100a00 */
[----:B-1----:R-:W-:Y:S02]  /*41fc0*/  HMMA.1688.F32.TF32 R32, R40, R82, R168 ;  /* 0x000000522820723c */ /* 0x002fe400000810a8 */
[----:B------:R1:W-:Y:S04]  /*41fd0*/  STL.64 [R1+0x220], R68 ;  /* 0x0002204401007387 */ /* 0x0003e80000100a00 */
[----:B------:R2:W-:Y:S04]  /*41fe0*/  STL.64 [R1+0x228], R70 ;  /* 0x0002284601007387 */ /* 0x0005e80000100a00 */
[----:B------:R-:W-:Y:S04]  /*41ff0*/  STL.64 [R1+0x210], R56 ;  /* 0x0002103801007387 */ /* 0x000fe80000100a00 */
[----:B------:R-:W-:Y:S09]  /*42000*/  STL.64 [R1+0x218], R58 ;  /* 0x0002183a01007387 */ /* 0x000ff20000100a00 */
[----:B------:R-:W-:Y:S04]  /*42010*/  STL.64 [R1+0x200], R32 ;  /* 0x0002002001007387 */ /* 0x000fe80000100a00 */
[----:B------:R-:W-:Y:S04]  /*42020*/  STL.64 [R1+0x208], R34 ;  /* 0x0002082201007387 */ /* 0x000fe80000100a00 */
[----:B------:R-:W3:Y:S04]  /*42030*/  LDL.LU R8, [R1+0x44c0] ;  /* 0x0044c00001087983 */ /* 0x000ee80000300800 */
[----:B------:R-:W4:Y:S01]  /*42040*/  LDL.LU R9, [R1+0x44bc] ;  /* 0x0044bc0001097983 */ /* 0x000f220000300800 */
[----:B-1----:R-:W-:Y:S01]  /*42050*/  IMAD.MOV.U32 R68, RZ, RZ, R157 ;  /* 0x000000ffff447224 */ /* 0x002fe200078e009d */
[----:B------:R-:W-:-:S02]  /*42060*/  MOV R69, R13 ;  /* 0x0000000d00457202 */ /* 0x000fc40000000f00 */
[----:B------:R-:W4:Y:S01]  /*42070*/  LDL.LU R49, [R1+0x44b8] ;  /* 0x0044b80001317983 */ /* 0x000f220000300800 */
[----:B--2---:R-:W-:-:S03]  /*42080*/  IMAD.MOV.U32 R70, RZ, RZ, R17 ;  /* 0x000000ffff467224 */ /* 0x004fc600078e0011 */
[----:B------:R-:W2:Y:S01]  /*42090*/  LDL.LU R156, [R1+0x44b4] ;  /* 0x0044b400019c7983 */ /* 0x000ea20000300800 */
[----:B------:R-:W-:-:S03]  /*420a0*/  IMAD.MOV.U32 R71, RZ, RZ, R16 ;  /* 0x000000ffff477224 */ /* 0x000fc600078e0010 */
[----:B------:R-:W2:Y:S04]  /*420b0*/  LDL.LU R157, [R1+0x44b0] ;  /* 0x0044b000019d7983 */ /* 0x000ea80000300800 */
[----:B------:R-:W2:Y:S04]  /*420c0*/  LDL.LU R13, [R1+0x44ac] ;  /* 0x0044ac00010d7983 */ /* 0x000ea80000300800 */
[----:B------:R-:W2:Y:S04]  /*420d0*/  LDL.LU R17, [R1+0x44a8] ;  /* 0x0044a80001117983 */ /* 0x000ea80000300800 */
[----:B------:R-:W2:Y:S01]  /*420e0*/  LDL.LU R16, [R1+0x44a4] ;  /* 0x0044a40001107983 */ /* 0x000ea20000300800 */
[C---:B------:R-:W-:Y:S08]  /*420f0*/  HMMA.1688.F32.TF32 R60, R44.reuse, R10, R60 ;  /* 0x0000000a2c3c723c */ /* 0x040ff0000008103c */
[----:B------:R-:W-:Y:S01]  /*42100*/  HMMA.1688.F32.TF32 R244, R44, R50, R244 ;  /* 0x000000322cf4723c */ /* 0x000fe200000810f4 */
[----:B------:R-:W-:Y:S04]  /*42110*/  LDS R44, [R2+0x41180] ;  /* 0x04118000022c7984 */ /* 0x000fe80000000800 */
[----:B------:R-:W-:Y:S04]  /*42120*/  LDS R46, [R2+0x41980] ;  /* 0x04198000022e7984 */ /* 0x000fe80000000800 */
[----:B------:R-:W-:Y:S04]  /*42130*/  LDS R45, [R3+0x41180] ;  /* 0x04118000032d7984 */ /* 0x000fe80000000800 */
[----:B------:R-:W1:Y:S01]  /*42140*/  LDS R47, [R3+0x41980] ;  /* 0x04198000032f7984 */ /* 0x000e620000000800 */
[----:B---3--:R-:W-:Y:S01]  /*42150*/  MOV R73, R8 ;  /* 0x0000000800497202 */ /* 0x008fe20000000f00 */
[----:B----4-:R-:W-:-:S02]  /*42160*/  IMAD.MOV.U32 R72, RZ, RZ, R9 ;  /* 0x000000ffff487224 */ /* 0x010fc400078e0009 */
[----:B------:R-:W3:Y:S04]  /*42170*/  LDL.LU R9, [R1+0x44a0] ;  /* 0x0044a00001097983 */ /* 0x000ee80000300800 */
[----:B------:R-:W4:Y:S04]  /*42180*/  LDL.LU R8, [R1+0x449c] ;  /* 0x00449c0001087983 */ /* 0x000f280000300800 */
[----:B------:R-:W4:Y:S04]  /*42190*/  LDL.LU R74, [R1+0x458] ;  /* 0x00045800014a7983 */ /* 0x000f280000300800 */
[----:B------:R-:W4:Y:S01]  /*421a0*/  LDL.LU R12, [R1+0x4498] ;  /* 0x00449800010c7983 */ /* 0x000f220000300800 */
[----:B-1----:R-:W-:Y:S01]  /*421b0*/  HMMA.1688.F32.TF32 R204, R44, R162, R116 ;  /* 0x000000a22ccc723c */ /* 0x002fe20000081074 */
[----:B--2---:R-:W-:-:S02]  /*421c0*/  IMAD.MOV.U32 R232, RZ, RZ, R17 ;  /* 0x000000ffffe87224 */ /* 0x004fc400078e0011 */
[----:B------:R-:W2:Y:S01]  /*421d0*/  LDL.LU R17, [R1+0x4494] ;  /* 0x0044940001117983 */ /* 0x000ea20000300800 */
[----:B------:R-:W-:-:S03]  /*421e0*/  IMAD.MOV.U32 R233, RZ, RZ, R16 ;  /* 0x000000ffffe97224 */ /* 0x000fc600078e0010 */
[----:B------:R-:W2:Y:S01]  /*421f0*/  LDL.LU R16, [R1+0x4490] ;  /* 0x0044900001107983 */ /* 0x000ea20000300800 */
[C---:B------:R-:W-:Y:S08]  /*42200*/  HMMA.1688.F32.TF32 R200, R40.reuse, R158, R248 ;  /* 0x0000009e28c8723c */ /* 0x040ff000000810f8 */
[C---:B------:R-:W-:Y:S08]  /*42210*/  HMMA.1688.F32.TF32 R192, R40.reuse, R18, R192 ;  /* 0x0000001228c0723c */ /* 0x040ff000000810c0 */
[C---:B------:R-:W-:Y:S08]  /*42220*/  HMMA.1688.F32.TF32 R140, R40.reuse, R14, R172 ;  /* 0x0000000e288c723c */ /* 0x040ff000000810ac */
[C---:B------:R-:W-:Y:S08]  /*42230*/  HMMA.1688.F32.TF32 R120, R40.reuse, R10, R120 ;  /* 0x0000000a2878723c */ /* 0x040ff00000081078 */
[C---:B------:R-:W-:Y:S08]  /*42240*/  HMMA.1688.F32.TF32 R112, R40.reuse, R6, R112 ;  /* 0x000000062870723c */ /* 0x040ff00000081070 */
[C---:B------:R-:W-:Y:S08]  /*42250*/  HMMA.1688.F32.TF32 R108, R40.reuse, R50, R108 ;  /* 0x00000032286c723c */ /* 0x040ff0000008106c */
[----:B------:R-:W-:Y:S01]  /*42260*/  HMMA.1688.F32.TF32 R248, R40, R26, R176 ;  /* 0x0000001a28f8723c */ /* 0x000fe200000810b0 */
[----:B---3--:R-:W-:-:S02]  /*42270*/  MOV R234, R9 ;  /* 0x0000000900ea7202 */ /* 0x008fc40000000f00 */
[----:B------:R-:W3:Y:S01]  /*42280*/  LDL.LU R9, [R1+0x448c] ;  /* 0x00448c0001097983 */ /* 0x000ee20000300800 */
[----:B----4-:R-:W-:-:S03]  /*42290*/  IMAD.MOV.U32 R235, RZ, RZ, R8 ;  /* 0x000000ffffeb7224 */ /* 0x010fc600078e0008 */
        /* <DEDUP_REMOVED lines=16> */
[----:B------:R-:W-:-:S03]  /*423a0*/  IMAD.MOV.U32 R43, RZ, RZ, R12 ;  /* 0x000000ffff2b7224 */ /* 0x000fc600078e000c */
[----:B------:R-:W4:Y:S04]  /*423b0*/  LDL.LU R171, [R1+0x55c] ;  /* 0x00055c0001ab7983 */ /* 0x000f280000300800 */
[----:B------:R-:W4:Y:S04]  /*423c0*/  LDL.LU R40, [R1+0x2b0] ;  /* 0x0002b00001287983 */ /* 0x000f280000300800 */
[----:B------:R-:W4:Y:S04]  /*423d0*/  LDL.LU R41, [R1+0x2b4] ;  /* 0x0002b40001297983 */ /* 0x000f280000300800 */
[----:B------:R-:W4:Y:S04]  /*423e0*/  LDL.LU R42, [R1+0x2b8] ;  /* 0x0002b800012a7983 */ /* 0x000f280000300800 */
[----:B------:R-:W4:Y:S01]  /*423f0*/  LDL.LU R12, [R1+0x4484] ;  /* 0x00448400010c7983 */ /* 0x000f220000300800 */
[----:B------:R-:W-:Y:S07]  /*42400*/  HMMA.1688.F32.TF32 R208, R44, R158, R64 ;  /* 0x0000009e2cd0723c */ /* 0x000fee0000081040 */
[----:B--2---:R-:W-:-:S02]  /*42410*/  IMAD.MOV.U32 R66, RZ, RZ, R16 ;  /* 0x000000ffff427224 */ /* 0x004fc400078e0010 */
[----:B------:R-:W-:Y:S01]  /*42420*/  IMAD.MOV.U32 R67, RZ, RZ, R17 ;  /* 0x000000ffff437224 */ /* 0x000fe200078e0011 */
[----:B---3--:R-:W-:Y:S01]  /*42430*/  MOV R65, R9 ;  /* 0x0000000900417202 */ /* 0x008fe20000000f00 */
[----:B----4-:R-:W-:Y:S02]  /*42440*/  IMAD.MOV.U32 R64, RZ, RZ, R8 ;  /* 0x000000ffff407224 */ /* 0x010fe400078e0008 */
[----:B------:R-:W2:Y:S04]  /*42450*/  LDL.LU R8, [R1+0x4480] ;  /* 0x0044800001087983 */ /* 0x000ea80000300800 */
[----:B------:R-:W3:Y:S04]  /*42460*/  LDL.LU R9, [R1+0x447c] ;  /* 0x00447c0001097983 */ /* 0x000ee80000300800 */
[----:B------:R-:W4:Y:S04]  /*42470*/  LDL.LU R16, [R1+0x4478] ;  /* 0x0044780001107983 */ /* 0x000f280000300800 */
[----:B------:R-:W2:Y:S04]  /*42480*/  LDL.LU R17, [R1+0x4474] ;  /* 0x0044740001117983 */ /* 0x000ea80000300800 */
[----:B------:R-:W2:Y:S04]  /*42490*/  LDL.LU R172, [R1+0x2e0] ;  /* 0x0002e00001ac7983 */ /* 0x000ea80000300800 */
[----:B------:R-:W2:Y:S04]  /*424a0*/  LDL.LU R173, [R1+0x2e4] ;  /* 0x0002e40001ad7983 */ /* 0x000ea80000300800 */
[----:B------:R-:W2:Y:S01]  /*424b0*/  LDL.LU R174, [R1+0x2e8] ;  /* 0x0002e80001ae7983 */ /* 0x000ea20000300800 */
[----:B------:R-:W-:-:S03]  /*424c0*/  IMAD.MOV.U32 R175, RZ, RZ, R12 ;  /* 0x000000ffffaf7224 */ /* 0x000fc600078e000c */
[----:B------:R-:W2:Y:S04]  /*424d0*/  LDL.LU R12, [R1+0x4470] ;  /* 0x00447000010c7983 */ /* 0x000ea80000300800 */
[----:B------:R-:W3:Y:S04]  /*424e0*/  LDL.LU R148, [R1+0x300] ;  /* 0x0003000001947983 */ /* 0x000ee80000300800 */
[----:B------:R-:W3:Y:S04]  /*424f0*/  LDL.LU R149, [R1+0x304] ;  /* 0x0003040001957983 */ /* 0x000ee80000300800 */
[----:B------:R-:W3:Y:S04]  /*42500*/  LDL.LU R150, [R1+0x308] ;  /* 0x0003080001967983 */ /* 0x000ee80000300800 */
[----:B------:R-:W3:Y:S04]  /*42510*/  LDL.LU R151, [R1+0x30c] ;  /* 0x00030c0001977983 */ /* 0x000ee80000300800 */
[----:B------:R-:W3:Y:S01]  /*42520*/  LDL.LU R228, [R1+0x2c0] ;  /* 0x0002c00001e47983 */ /* 0x000ee20000300800 */
[----:B--2---:R-:W-:-:S03]  /*42530*/  MOV R229, R12 ;  /* 0x0000000c00e57202 */ /* 0x004fc60000000f00 */
[----:B------:R-:W2:Y:S04]  /*42540*/  LDL.LU R12, [R1+0x446c] ;  /* 0x00446c00010c7983 */ /* 0x000ea80000300800 */
[----:B------:R-:W3:Y:S04]  /*42550*/  LDL.LU R230, [R1+0x2c8] ;  /* 0x0002c80001e67983 */ /* 0x000ee80000300800 */
[----:B------:R-:W3:Y:S04]  /*42560*/  LDL.LU R231, [R1+0x2cc] ;  /* 0x0002cc0001e77983 */ /* 0x000ee80000300800 */
[----:B------:R-:W3:Y:S04]  /*42570*/  LDL.LU R220, [R1+0x350] ;  /* 0x0003500001dc7983 */ /* 0x000ee80000300800 */
[----:B------:R-:W3:Y:S04]  /*42580*/  LDL.LU R221, [R1+0x354] ;  /* 0x0003540001dd7983 */ /* 0x000ee80000300800 */
[----:B------:R-:W3:Y:S01]  /*42590*/  LDL.LU R222, [R1+0x358] ;  /* 0x0003580001de7983 */ /* 0x000ee20000300800 */
[----:B--2---:R-:W-:-:S03]  /*425a0*/  IMAD.MOV.U32 R223, RZ, RZ, R12 ;  /* 0x000000ffffdf7224 */ /* 0x004fc600078e000c */
        /* <DEDUP_REMOVED lines=25> */
[----:B------:R-:W-:-:S03]  /*42740*/  IMAD.MOV.U32 R32, RZ, RZ, R17 ;  /* 0x000000ffff207224 */ /* 0x000fc600078e0011 */
[----:B------:R-:W2:Y:S01]  /*42750*/  LDL.LU R56, [R1+0x390] ;  /* 0x0003900001387983 */ /* 0x000ea20000300800 */
[----:B----4-:R-:W-:-:S03]  /*42760*/  MOV R33, R16 ;  /* 0x0000001000217202 */ /* 0x010fc60000000f00 */
[----:B------:R-:W4:Y:S01]  /*42770*/  LDL.LU R57, [R1+0x394] ;  /* 0x0003940001397983 */ /* 0x000f220000300800 */
[----:B---3--:R-:W-:-:S03]  /*42780*/  IMAD.MOV.U32 R34, RZ, RZ, R9 ;  /* 0x000000ffff227224 */ /* 0x008fc600078e0009 */
[----:B------:R-:W4:Y:S01]  /*42790*/  LDL.LU R58, [R1+0x398] ;  /* 0x00039800013a7983 */ /* 0x000f220000300800 */
[----:B--2---:R-:W-:-:S03]  /*427a0*/  IMAD.MOV.U32 R59, RZ, RZ, R12 ;  /* 0x000000ffff3b7224 */ /* 0x004fc600078e000c */
[----:B------:R-:W2:Y:S04]  /*427b0*/  LDL.LU R12, [R1+0x4464] ;  /* 0x00446400010c7983 */ /* 0x000ea80000300800 */
[----:B------:R-:W3:Y:S04]  /*427c0*/  LDL.LU R17, [R1+0x4460] ;  /* 0x0044600001117983 */ /* 0x000ee80000300800 */
[----:B------:R-:W2:Y:S04]  /*427d0*/  LDL.LU R16, [R1+0x445c] ;  /* 0x00445c0001107983 */ /* 0x000ea80000300800 */
[----:B------:R-:W4:Y:S01]  /*427e0*/  LDL.LU R9, [R1+0x4458] ;  /* 0x0044580001097983 */ /* 0x000f220000300800 */
[----:B------:R-:W-:-:S03]  /*427f0*/  IMAD.MOV.U32 R35, RZ, RZ, R8 ;  /* 0x000000ffff237224 */ /* 0x000fc600078e0008 */
        /* <DEDUP_REMOVED lines=9> */
[----:B---3--:R-:W-:Y:S01]  /*42890*/  IMAD.MOV.U32 R134, RZ, RZ, R17 ;  /* 0x000000ffff867224 */ /* 0x008fe200078e0011 */
[----:B--2---:R-:W-:Y:S01]  /*428a0*/  MOV R133, R16 ;  /* 0x0000001000857202 */ /* 0x004fe20000000f00 */
[----:B----4-:R-:W-:-:S02]  /*428b0*/  IMAD.MOV.U32 R132, RZ, RZ, R9 ;  /* 0x000000ffff847224 */ /* 0x010fc400078e0009 */
[----:B------:R-:W2:Y:S04]  /*428c0*/  LDL.LU R9, [R1+0x4450] ;  /* 0x0044500001097983 */ /* 0x000ea80000300800 */
[----:B------:R-:W3:Y:S04]  /*428d0*/  LDL.LU R16, [R1+0x444c] ;  /* 0x00444c0001107983 */ /* 0x000ee80000300800 */
[----:B------:R-:W4:Y:S01]  /*428e0*/  LDL.LU R17, [R1+0x4448] ;  /* 0x0044480001117983 */ /* 0x000f220000300800 */
[C---:B------:R-:W-:Y:S08]  /*428f0*/  HMMA.1688.F32.TF32 R148, R44.reuse, R98, R148 ;  /* 0x000000622c94723c */ /* 0x040ff00000081094 */
[C---:B------:R-:W-:Y:S08]  /*42900*/  HMMA.1688.F32.TF32 R32, R44.reuse, R94, R32 ;  /* 0x0000005e2c20723c */ /* 0x040ff00000081020 */
[C---:B------:R-:W-:Y:S01]  /*42910*/  HMMA.1688.F32.TF32 R172, R44.reuse, R90, R172 ;  /* 0x0000005a2cac723c */ /* 0x040fe200000810ac */
[----:B------:R-:W-:Y:S01]  /*42920*/  IMAD.MOV.U32 R135, RZ, RZ, R12 ;  /* 0x000000ffff877224 */ /* 0x000fe200078e000c */
[----:B------:R-:W-:Y:S01]  /*42930*/  MOV R241, R157 ;  /* 0x0000009d00f17202 */ /* 0x000fe20000000f00 */
[----:B------:R-:W2:Y:S05]  /*42940*/  LDL.LU R12, [R1+0x4444] ;  /* 0x00444400010c7983 */ /* 0x000eaa0000300800 */
[----:B------:R-:W-:Y:S01]  /*42950*/  HMMA.1688.F32.TF32 R64, R44, R86, R64 ;  /* 0x000000562c40723c */ /* 0x000fe20000081040 */
[----:B------:R-:W-:-:S02]  /*42960*/  IMAD.MOV.U32 R240, RZ, RZ, R13 ;  /* 0x000000fffff07224 */ /* 0x000fc400078e000d */
[----:B------:R-:W2:Y:S01]  /*42970*/  LDL.LU R13, [R1+0x4440] ;  /* 0x00444000010d7983 */ /* 0x000ea20000300800 */
[----:B------:R-:W-:-:S03]  /*42980*/  IMAD.MOV.U32 R242, RZ, RZ, R156 ;  /* 0x000000fffff27224 */ /* 0x000fc600078e009c */
[----:B------:R-:W2:Y:S01]  /*42990*/  LDL.LU R157, [R1+0x443c] ;  /* 0x00443c00019d7983 */ /* 0x000ea20000300800 */
[C---:B------:R-:W-:Y:S03]  /*429a0*/  HMMA.1688.F32.TF32 R40, R44.reuse, R82, R40 ;  /* 0x000000522c28723c */ /* 0x040fe60000081028 */
[----:B------:R-:W2:Y:S04]  /*429b0*/  LDL.LU R156, [R1+0x4438] ;  /* 0x00443800019c7983 */ /* 0x000ea80000300800 */
[----:B------:R-:W-:Y:S04]  /*429c0*/  STL.64 [R1+0x1f0], R148 ;  /* 0x0001f09401007387 */ /* 0x000fe80000100a00 */
[----:B------:R1:W-:Y:S04]  /*429d0*/  STL.64 [R1+0x1f8], R150 ;  /* 0x0001f89601007387 */ /* 0x0003e80000100a00 */
[----:B-1----:R-:W2:Y:S04]  /*429e0*/  LDL.LU.64 R150, [R1+0x4430] ;  /* 0x0044300001967983 */ /* 0x002ea80000300a00 */
[----:B------:R-:W2:Y:S04]  /*429f0*/  LDL.LU.64 R148, [R1+0x4428] ;  /* 0x0044280001947983 */ /* 0x000ea80000300a00 */
[----:B------:R-:W-:Y:S04]  /*42a00*/  STL.64 [R1+0x1e0], R32 ;  /* 0x0001e02001007387 */ /* 0x000fe80000100a00 */
[----:B------:R1:W-:Y:S01]  /*42a10*/  STL.64 [R1+0x1e8], R34 ;  /* 0x0001e82201007387 */ /* 0x0003e20000100a00 */
[C---:B------:R-:W-:Y:S03]  /*42a20*/  HMMA.1688.F32.TF32 R188, R44.reuse, R18, R188 ;  /* 0x000000122cbc723c */ /* 0x040fe600000810bc */
[----:B-1----:R-:W2:Y:S04]  /*42a30*/  LDL.LU.64 R34, [R1+0x4420] ;  /* 0x0044200001227983 */ /* 0x002ea80000300a00 */
[----:B------:R-:W2:Y:S04]  /*42a40*/  LDL.LU.64 R32, [R1+0x4418] ;  /* 0x0044180001207983 */ /* 0x000ea80000300a00 */
[----:B------:R-:W-:Y:S04]  /*42a50*/  STL.64 [R1+0x1d0], R172 ;  /* 0x0001d0ac01007387 */ /* 0x000fe80000100a00 */
[----:B------:R1:W-:Y:S01]  /*42a60*/  STL.64 [R1+0x1d8], R174 ;  /* 0x0001d8ae01007387 */ /* 0x0003e20000100a00 */
[C---:B------:R-:W-:Y:S03]  /*42a70*/  HMMA.1688.F32.TF32 R196, R44.reuse, R14, R196 ;  /* 0x0000000e2cc4723c */ /* 0x040fe600000810c4 */
[----:B-1----:R-:W2:Y:S05]  /*42a80*/  LDL.LU.64 R174, [R1+0x4410] ;  /* 0x0044100001ae7983 */ /* 0x002eaa0000300a00 */
[C---:B------:R-:W-:Y:S01]  /*42a90*/  HMMA.1688.F32.TF32 R164, R44.reuse, R10, R164 ;  /* 0x0000000a2ca4723c */ /* 0x040fe200000810a4 */
[----:B------:R-:W2:Y:S04]  /*42aa0*/  LDL.LU.64 R172, [R1+0x4408] ;  /* 0x0044080001ac7983 */ /* 0x000ea80000300a00 */
[----:B------:R-:W-:Y:S03]  /*42ab0*/  STL.64 [R1+0x160], R64 ;  /* 0x0001604001007387 */ /* 0x000fe60000100a00 */
[C---:B------:R-:W-:Y:S01]  /*42ac0*/  HMMA.1688.F32.TF32 R152, R44.reuse, R6, R152 ;  /* 0x000000062c98723c */ /* 0x040fe20000081098 */
[----:B------:R1:W-:Y:S07]  /*42ad0*/  STL.64 [R1+0x168], R66 ;  /* 0x0001684201007387 */ /* 0x0003ee0000100a00 */
[C---:B------:R-:W-:Y:S01]  /*42ae0*/  HMMA.1688.F32.TF32 R128, R44.reuse, R50, R128 ;  /* 0x000000322c80723c */ /* 0x040fe20000081080 */
[----:B-1----:R-:W2:Y:S07]  /*42af0*/  LDL.LU.64 R66, [R1+0x4400] ;  /* 0x0044000001427983 */ /* 0x002eae0000300a00 */
[C---:B------:R-:W-:Y:S01]  /*42b00*/  HMMA.1688.F32.TF32 R104, R44.reuse, R30, R104 ;  /* 0x0000001e2c68723c */ /* 0x040fe20000081068 */
[----:B------:R-:W2:Y:S07]  /*42b10*/  LDL.LU.64 R64, [R1+0x43f8] ;  /* 0x0043f80001407983 */ /* 0x000eae0000300a00 */
[C---:B------:R-:W-:Y:S08]  /*42b20*/  HMMA.1688.F32.TF32 R56, R44.reuse, R26, R56 ;  /* 0x0000001a2c38723c */ /* 0x040ff00000081038 */
[C---:B------:R-:W-:Y:S08]  /*42b30*/  HMMA.1688.F32.TF32 R220, R44.reuse, R22, R220 ;  /* 0x000000162cdc723c */ /* 0x040ff000000810dc */
[----:B------:R-:W-:Y:S08]  /*42b40*/  HMMA.1688.F32.TF32 R228, R44, R102, R228 ;  /* 0x000000662ce4723c */ /* 0x000ff000000810e4 */
[----:B------:R-:W-:Y:S01]  /*42b50*/  HMMA.1688.F32.TF32 R216, R36, R158, R216 ;  /* 0x0000009e24d8723c */ /* 0x000fe200000810d8 */
[----:B---3--:R-:W-:Y:S01]  /*42b60*/  MOV R45, R16 ;  /* 0x00000010002d7202 */ /* 0x008fe20000000f00 */
[----:B----4-:R-:W-:-:S02]  /*42b70*/  IMAD.MOV.U32 R44, RZ, RZ, R17 ;  /* 0x000000ffff2c7224 */ /* 0x010fc400078e0011 */
[----:B------:R-:W3:Y:S04]  /*42b80*/  LDL.LU R17, [R1+0x43f4] ;  /* 0x0043f40001117983 */ /* 0x000ee80000300800 */
[----:B------:R1:W-:Y:S04]  /*42b90*/  STL.64 [R1+0x130], R40 ;  /* 0x0001302801007387 */ /* 0x0003e80000100a00 */
[----:B------:R-:W-:Y:S04]  /*42ba0*/  STL.64 [R1+0x138], R42 ;  /* 0x0001382a01007387 */ /* 0x000fe80000100a00 */
[----:B------:R-:W3:Y:S04]  /*42bb0*/  LDL.LU R16, [R1+0x43f0] ;  /* 0x0043f00001107983 */ /* 0x000ee80000300800 */
[----:B-1----:R-:W4:Y:S04]  /*42bc0*/  LDL R40, [R1+0x2234] ;  /* 0x0022340001287983 */ /* 0x002f280000100800 */
[----:B------:R-:W3:Y:S04]  /*42bd0*/  LDL.LU R158, [R1+0x5f8] ;  /* 0x0005f800019e7983 */ /* 0x000ee80000300800 */
[----:B------:R-:W3:Y:S01]  /*42be0*/  LDL.LU R159, [R1+0x5fc] ;  /* 0x0005fc00019f7983 */ /* 0x000ee20000300800 */
[----:B--2---:R-:W-:-:S02]  /*42bf0*/  IMAD.MOV.U32 R46, RZ, RZ, R9 ;  /* 0x000000ffff2e7224 */ /* 0x004fc400078e0009 */
[----:B------:R-:W-:Y:S02]  /*42c00*/  IMAD.MOV.U32 R47, RZ, RZ, R8 ;  /* 0x000000ffff2f7224 */ /* 0x000fe400078e0008 */
[----:B------:R-:W-:Y:S01]  /*42c10*/  IMAD.MOV.U32 R243, RZ, RZ, R49 ;  /* 0x000000fffff37224 */ /* 0x000fe200078e0031 */
[C---:B------:R-:W-:Y:S08]  /*42c20*/  HMMA.1688.F32.TF32 R72, R36.reuse, R94, R72 ;  /* 0x0000005e2448723c */ /* 0x040ff00000081048 */
[----:B------:R-:W-:Y:S01]  /*42c30*/  HMMA.1688.F32.TF32 R68, R36, R90, R68 ;  /* 0x0000005a2444723c */ /* 0x000fe20000081044 */
[----:B------:R-:W-:Y:S01]  /*42c40*/  IMAD.MOV.U32 R176, RZ, RZ, R48 ;  /* 0x000000ffffb07224 */ /* 0x000fe200078e0030 */
[----:B------:R-:W-:Y:S01]  /*42c50*/  MOV R177, R20 ;  /* 0x0000001400b17202 */ /* 0x000fe20000000f00 */
[----:B------:R-:W-:-:S02]  /*42c60*/  IMAD.MOV.U32 R178, RZ, RZ, R5 ;  /* 0x000000ffffb27224 */ /* 0x000fc400078e0005 */
[----:B------:R-:W-:Y:S02]  /*42c70*/  IMAD.MOV.U32 R179, RZ, RZ, R4 ;  /* 0x000000ffffb37224 */ /* 0x000fe400078e0004 */
[----:B------:R-:W-:Y:S01]  /*42c80*/  IMAD.U32 R20, RZ, RZ, UR4 ;  /* 0x00000004ff147e24 */ /* 0x000fe2000f8e00ff */
[C---:B------:R-:W-:Y:S08]  /*42c90*/  HMMA.1688.F32.TF32 R116, R36.reuse, R22, R116 ;  /* 0x000000162474723c */ /* 0x040ff00000081074 */
[C---:B------:R-:W-:Y:S01]  /*42ca0*/  HMMA.1688.F32.TF32 R212, R36.reuse, R162, R212 ;  /* 0x000000a224d4723c */ /* 0x040fe200000810d4 */
[----:B------:R-:W-:Y:S04]  /*42cb0*/  LDS R162, [R2+0x42880] ;  /* 0x0428800002a27984 */ /* 0x000fe80000000800 */
[----:B------:R-:W-:Y:S03]  /*42cc0*/  LDS R163, [R3+0x42880] ;  /* 0x0428800003a37984 */ /* 0x000fe60000000800 */
[C---:B------:R-:W-:Y:S08]  /*42cd0*/  HMMA.1688.F32.TF32 R132, R36.reuse, R30, R132 ;  /* 0x0000001e2484723c */ /* 0x040ff00000081084 */
[C---:B------:R-:W-:Y:S08]  /*42ce0*/  HMMA.1688.F32.TF32 R136, R36.reuse, R26, R136 ;  /* 0x0000001a2488723c */ /* 0x040ff00000081088 */
[----:B---3--:R-:W-:Y:S07]  /*42cf0*/  HMMA.1688.F32.TF32 R156, R36, R18, R156 ;  /* 0x00000012249c723c */ /* 0x008fee000008109c */
[----:B------:R-:W-:Y:S01]  /*42d00*/  IMAD.MOV.U32 R18, RZ, RZ, R13 ;  /* 0x000000ffff127224 */ /* 0x000fe200078e000d */
[----:B------:R-:W-:-:S07]  /*42d10*/  MOV R19, R12 ;  /* 0x0000000c00137202 */ /* 0x000fce0000000f00 */
[C---:B------:R-:W-:Y:S08]  /*42d20*/  HMMA.1688.F32.TF32 R16, R36.reuse, R14, R16 ;  /* 0x0000000e2410723c */ /* 0x040ff00000081010 */
[C---:B------:R-:W-:Y:S08]  /*42d30*/  HMMA.1688.F32.TF32 R12, R36.reuse, R10, R44 ;  /* 0x0000000a240c723c */ /* 0x040ff0000008102c */
[C---:B------:R-:W-:Y:S01]  /*42d40*/  HMMA.1688.F32.TF32 R44, R36.reuse, R98, R240 ;  /* 0x00000062242c723c */ /* 0x040fe200000810f0 */
[----:B----4-:R-:W-:Y:S01]  /*42d50*/  IMAD R22, R20, 0x20000, R40 ;  /* 0x0002000014167824 */ /* 0x010fe200078e0228 */
[----:B------:R-:W-:Y:S04]  /*42d60*/  LDS R240, [R2+0x42000] ;  /* 0x0420000002f07984 */ /* 0x000fe80000000800 */
[----:B------:R-:W-:Y:S02]  /*42d70*/  LDS R242, [R2+0x42800] ;  /* 0x0428000002f27984 */ /* 0x000fe40000000800 */
[C---:B------:R-:W-:Y:S02]  /*42d80*/  HMMA.1688.F32.TF32 R8, R36.reuse, R6, R168 ;  /* 0x000000062408723c */ /* 0x040fe400000810a8 */
[----:B------:R-:W-:Y:S04]  /*42d90*/  LDS R241, [R3+0x42000] ;  /* 0x0420000003f17984 */ /* 0x000fe80000000800 */
[----:B------:R-:W-:Y:S04]  /*42da0*/  LDS R243, [R3+0x42800] ;  /* 0x0428000003f37984 */ /* 0x000fe80000000800 */
[----:B------:R-:W-:Y:S04]  /*42db0*/  LDS R98, [R252+0x42800] ;  /* 0x04280000fc627984 */ /* 0x000fe80000000800 */
[----:B------:R-:W-:Y:S04]  /*42dc0*/  LDS R99, [R0+0x42800] ;  /* 0x0428000000637984 */ /* 0x000fe80000000800 */
[----:B------:R-:W-:Y:S04]  /*42dd0*/  STL.64 [R1+0xe0], R44 ;  /* 0x0000e02c01007387 */ /* 0x000fe80000100a00 */
[----:B------:R1:W-:Y:S01]  /*42de0*/  STL.64 [R1+0xe8], R46 ;  /* 0x0000e82e01007387 */ /* 0x0003e20000100a00 */
[C---:B------:R-:W-:Y:S03]  /*42df0*/  HMMA.1688.F32.TF32 R4, R36.reuse, R50, R236 ;  /* 0x000000322404723c */ /* 0x040fe600000810ec */
[----:B------:R-:W-:Y:S04]  /*42e00*/  LDSM.16.M88.4 R40, [R22+0x2000] ;  /* 0x002000001628783b */ /* 0x000fe80000000200 */
[----:B------:R-:W-:Y:S01]  /*42e10*/  LDS R168, [R2+0x42100] ;  /* 0x0421000002a87984 */ /* 0x000fe20000000800 */
[C---:B-1----:R-:W-:Y:S03]  /*42e20*/  HMMA.1688.F32.TF32 R44, R36.reuse, R86, R180 ;  /* 0x00000056242c723c */ /* 0x042fe600000810b4 */
[----:B------:R-:W-:Y:S04]  /*42e30*/  STL.64 [R1+0xd0], R72 ;  /* 0x0000d04801007387 */ /* 0x000fe80000100a00 */
[----:B------:R1:W-:Y:S01]  /*42e40*/  STL.64 [R1+0xd8], R74 ;  /* 0x0000d84a01007387 */ /* 0x0003e20000100a00 */
[C---:B------:R-:W-:Y:S03]  /*42e50*/  HMMA.1688.F32.TF32 R48, R36.reuse, R102, R232 ;  /* 0x000000662430723c */ /* 0x040fe600000810e8 */
[----:B------:R2:W-:Y:S04]  /*42e60*/  STL.64 [R1+0xc0], R68 ;  /* 0x0000c04401007387 */ /* 0x0005e80000100a00 */
[----:B------:R3:W-:Y:S01]  /*42e70*/  STL.64 [R1+0xc8], R70 ;  /* 0x0000c84601007387 */ /* 0x0007e20000100a00 */
[----:B------:R-:W-:Y:S01]  /*42e80*/  HMMA.1688.F32.TF32 R36, R36, R82, R176 ;  /* 0x000000522424723c */ /* 0x000fe200000810b0 */
[----:B-1----:R-:W-:-:S02]  /*42e90*/  IMAD.MOV.U32 R74, RZ, RZ, R97 ;  /* 0x000000ffff4a7224 */ /* 0x002fc400078e0061 */
[----:B------:R-:W-:Y:S01]  /*42ea0*/  LDS R170, [R2+0x42900] ;  /* 0x0429000002aa7984 */ /* 0x000fe20000000800 */
[----:B------:R-:W-:-:S03]  /*42eb0*/  IMAD.MOV.U32 R75, RZ, RZ, R96 ;  /* 0x000000ffff4b7224 */ /* 0x000fc600078e0060 */
[----:B------:R-:W-:Y:S04]  /*42ec0*/  LDS R96, [R252+0x42000] ;  /* 0x04200000fc607984 */ /* 0x000fe80000000800 */
[----:B------:R-:W-:Y:S04]  /*42ed0*/  STL.64 [R1+0x90], R44 ;  /* 0x0000902c01007387 */ /* 0x000fe80000100a00 */
[----:B------:R-:W-:Y:S04]  /*42ee0*/  STL.64 [R1+0x98], R46 ;  /* 0x0000982e01007387 */ /* 0x000fe80000100a00 */
[----:B------:R-:W1:Y:S04]  /*42ef0*/  LDSM.16.M88.4 R44, [R22] ;  /* 0x00000000162c783b */ /* 0x000e680000000200 */
[----:B------:R-:W4:Y:S04]  /*42f00*/  LDS R97, [R0+0x42000] ;  /* 0x0420000000617984 */ /* 0x000f280000000800 */
[----:B------:R-:W-:Y:S04]  /*42f10*/  STL.64 [R1+0x70], R36 ;  /* 0x0000702401007387 */ /* 0x000fe80000100a00 */
[----:B------:R-:W-:Y:S04]  /*42f20*/  STL.64 [R1+0x78], R38 ;  /* 0x0000782601007387 */ /* 0x000fe80000100a00 */
[----:B------:R-:W4:Y:S01]  /*42f30*/  LDSM.16.M88.4 R36, [R22+0x4000] ;  /* 0x004000001624783b */ /* 0x000f220000000200 */
[----:B------:R-:W-:Y:S01]  /*42f40*/  IMAD.MOV.U32 R72, RZ, RZ, R161 ;  /* 0x000000ffff487224 */ /* 0x000fe200078e00a1 */
[----:B------:R-:W-:Y:S01]  /*42f50*/  MOV R73, R160 ;  /* 0x000000a000497202 */ /* 0x000fe20000000f00 */
[----:B--2---:R-:W-:Y:S01]  /*42f60*/  IMAD.MOV.U32 R68, RZ, RZ, R67 ;  /* 0x000000ffff447224 */ /* 0x004fe200078e0043 */
[----:B------:R-:W-:Y:S01]  /*42f70*/  MOV R69, R66 ;  /* 0x0000004200457202 */ /* 0x000fe20000000f00 */
[----:B---3--:R-:W-:Y:S01]  /*42f80*/  IMAD.MOV.U32 R70, RZ, RZ, R65 ;  /* 0x000000ffff467224 */ /* 0x008fe200078e0041 */
[----:B------:R-:W2:Y:S01]  /*42f90*/  LDL.LU R236, [R1+0x590] ;  /* 0x0005900001ec7983 */ /* 0x000ea20000300800 */
[----:B------:R-:W-:-:S03]  /*42fa0*/  IMAD.MOV.U32 R71, RZ, RZ, R64 ;  /* 0x000000ffff477224 */ /* 0x000fc600078e0040 */
[----:B------:R-:W2:Y:S04]  /*42fb0*/  LDL.LU R237, [R1+0x594] ;  /* 0x0005940001ed7983 */ /* 0x000ea80000300800 */
[----:B------:R-:W2:Y:S04]  /*42fc0*/  LDL.LU R238, [R1+0x598] ;  /* 0x0005980001ee7983 */ /* 0x000ea80000300800 */
[----:B------:R-:W-:Y:S04]  /*42fd0*/  LDS R160, [R2+0x42080] ;  /* 0x0420800002a07984 */ /* 0x000fe80000000800 */
[----:B------:R-:W3:Y:S01]  /*42fe0*/  LDS R161, [R3+0x42080] ;  /* 0x0420800003a17984 */ /* 0x000ee20000000800 */
[-C--:B-1----:R-:W-:Y:S03]  /*42ff0*/  HMMA.1688.F32.TF32 R72, R240, R44.reuse, R72 ;  /* 0x0000002cf048723c */ /* 0x082fe60000081048 */
[----:B------:R-:W-:Y:S04]  /*43000*/  LDS R64, [R252+0x42080] ;  /* 0x04208000fc407984 */ /* 0x000fe80000000800 */
[----:B------:R-:W-:Y:S01]  /*43010*/  LDS R66, [R252+0x42880] ;  /* 0x04288000fc427984 */ /* 0x000fe20000000800 */
[----:B----4-:R-:W-:Y:S03]  /*43020*/  HMMA.1688.F32.TF32 R68, R96, R44, R68 ;  /* 0x0000002c6044723c */ /* 0x010fe60000081044 */
[----:B------:R-:W-:Y:S04]  /*43030*/  STL [R1+0x518], R22 ;  /* 0x0005181601007387 */ /* 0x000fe80000100800 */
[----:B------:R-:W2:Y:S04]  /*43040*/  LDL.LU R239, [R1+0x59c] ;  /* 0x00059c0001ef7983 */ /* 0x000ea80000300800 */
[----:B------:R-:W-:Y:S04]  /*43050*/  STL [R1+0x42a0], R252 ;  /* 0x0042a0fc01007387 */ /* 0x000fe80000100800 */
[----:B------:R-:W-:Y:S04]  /*43060*/  STL [R1+0x42a8], R46 ;  /* 0x0042a82e01007387 */ /* 0x000fe80000100800 */
[----:B------:R-:W-:Y:S04]  /*43070*/  STL [R1+0x42a4], R47 ;  /* 0x0042a42f01007387 */ /* 0x000fe80000100800 */
[----:B------:R-:W-:Y:S04]  /*43080*/  STL [R1+0x42ac], R0 ;  /* 0x0042ac0001007387 */ /* 0x000fe80000100800 */
[----:B------:R-:W-:Y:S04]  /*43090*/  STL [R1+0x4294], R42 ;  /* 0x0042942a01007387 */ /* 0x000fe80000100800 */
[----:B------:R-:W-:Y:S04]  /*430a0*/  STL [R1+0x4290], R43 ;  /* 0x0042902b01007387 */ /* 0x000fe80000100800 */
[----:B------:R-:W-:Y:S04]  /*430b0*/  STL [R1+0x428c], R38 ;  /* 0x00428c2601007387 */ /* 0x000fe80000100800 */
[----:B------:R1:W-:Y:S04]  /*430c0*/  STL [R1+0x4288], R39 ;  /* 0x0042882701007387 */ /* 0x0003e80000100800 */
[----:B------:R-:W-:Y:S04]  /*430d0*/  STL.64 [R1+0x80], R72 ;  /* 0x0000804801007387 */ /* 0x000fe80000100a00 */
[----:B------:R4:W-:Y:S01]  /*430e0*/  STL.64 [R1+0x88], R74 ;  /* 0x0000884a01007387 */ /* 0x0009e20000100a00 */
[----:B-1----:R-:W-:-:S03]  /*430f0*/  IMAD.MOV.U32 R39, RZ, RZ, R68 ;  /* 0x000000ffff277224 */ /* 0x002fc600078e0044 */
[----:B------:R-:W-:Y:S04]  /*43100*/  LDS R65, [R0+0x42080] ;  /* 0x0420800000417984 */ /* 0x000fe80000000800 */
[----:B------:R-:W-:Y:S04]  /*43110*/  LDS R67, [R0+0x42880] ;  /* 0x0428800000437984 */ /* 0x000fe80000000800 */
[----:B----4-:R-:W4:Y:S04]  /*43120*/  LDL.LU.64 R74, [R1+0x43e8] ;  /* 0x0043e800014a7983 */ /* 0x010f280000300a00 */
[----:B------:R-:W4:Y:S04]  /*43130*/  LDL.LU.64 R72, [R1+0x43e0] ;  /* 0x0043e00001487983 */ /* 0x000f280000300a00 */
[----:B------:R-:W-:Y:S04]  /*43140*/  STL [R1+0x394], R69 ;  /* 0x0003944501007387 */ /* 0x000fe80000100800 */
[----:B------:R1:W-:Y:S04]  /*43150*/  STL.64 [R1+0x398], R70 ;  /* 0x0003984601007387 */ /* 0x0003e80000100a00 */
[----:B------:R-:W-:Y:S04]  /*43160*/  LDS R169, [R3+0x42100] ;  /* 0x0421000003a97984 */ /* 0x000fe80000000800 */
[----:B------:R-:W-:Y:S04]  /*43170*/  LDS R171, [R3+0x42900] ;  /* 0x0429000003ab7984 */ /* 0x000fe80000000800 */
[----:B-1----:R-:W2:Y:S04]  /*43180*/  LDL.LU.64 R70, [R1+0x43d8] ;  /* 0x0043d80001467983 */ /* 0x002ea80000300a00 */
[----:B------:R-:W2:Y:S01]  /*43190*/  LDL.LU.64 R68, [R1+0x43d0] ;  /* 0x0043d00001447983 */ /* 0x000ea20000300a00 */
[----:B------:R-:W-:Y:S01]  /*431a0*/  IMAD.MOV.U32 R232, RZ, RZ, R175 ;  /* 0x000000ffffe87224 */ /* 0x000fe200078e00af */
[----:B------:R-:W-:Y:S01]  /*431b0*/  MOV R233, R174 ;  /* 0x000000ae00e97202 */ /* 0x000fe20000000f00 */
[----:B------:R-:W-:Y:S01]  /*431c0*/  IMAD.MOV.U32 R234, RZ, RZ, R173 ;  /* 0x000000ffffea7224 */ /* 0x000fe200078e00ad */
[----:B------:R-:W-:Y:S01]  /*431d0*/  LDS R174, [R252+0x42900] ;  /* 0x04290000fcae7984 */ /* 0x000fe20000000800 */
[----:B------:R-:W-:-:S03]  /*431e0*/  IMAD.MOV.U32 R235, RZ, RZ, R172 ;  /* 0x000000ffffeb7224 */ /* 0x000fc600078e00ac */
[----:B------:R-:W-:Y:S04]  /*431f0*/  LDS R172, [R252+0x42100] ;  /* 0x04210000fcac7984 */ /* 0x000fe80000000800 */
[-C--:B---3--:R-:W-:Y:S01]  /*43200*/  HMMA.1688.F32.TF32 R232, R160, R44.reuse, R232 ;  /* 0x0000002ca0e8723c */ /* 0x088fe200000810e8 */
[----:B------:R-:W-:Y:S04]  /*43210*/  LDS R173, [R0+0x42100] ;  /* 0x0421000000ad7984 */ /* 0x000fe80000000800 */
[----:B------:R-:W1:Y:S04]  /*43220*/  LDS R175, [R0+0x42900] ;  /* 0x0429000000af7984 */ /* 0x000e680000000800 */
[----:B------:R-:W-:Y:S04]  /*43230*/  LDS R176, [R2+0x42180] ;  /* 0x0421800002b07984 */ /* 0x000fe80000000800 */
[----:B------:R-:W-:Y:S04]  /*43240*/  LDS R178, [R2+0x42980] ;  /* 0x0429800002b27984 */ /* 0x000fe80000000800 */
[----:B------:R-:W-:Y:S04]  /*43250*/  LDS R177, [R3+0x42180] ;  /* 0x0421800003b17984 */ /* 0x000fe80000000800 */
[----:B------:R-:W3:Y:S04]  /*43260*/  LDS R179, [R3+0x42980] ;  /* 0x0429800003b37984 */ /* 0x000ee80000000800 */
[----:B------:R-:W-:Y:S04]  /*43270*/  STL.64 [R1+0x470], R232 ;  /* 0x000470e801007387 */ /* 0x000fe80000100a00 */
[----:B------:R2:W-:Y:S04]  /*43280*/  STL.64 [R1+0x478], R234 ;  /* 0x000478ea01007387 */ /* 0x0005e80000100a00 */
[----:B------:R-:W-:Y:S04]  /*43290*/  LDS R180, [R252+0x42180] ;  /* 0x04218000fcb47984 */ /* 0x000fe80000000800 */
[----:B------:R-:W-:Y:S04]  /*432a0*/  LDS R182, [R252+0x42980] ;  /* 0x04298000fcb67984 */ /* 0x000fe80000000800 */
[----:B------:R-:W-:Y:S04]  /*432b0*/  LDS R181, [R0+0x42180] ;  /* 0x0421800000b57984 */ /* 0x000fe80000000800 */
[----:B------:R-:W2:Y:S01]  /*432c0*/  LDS R183, [R0+0x42980] ;  /* 0x0429800000b77984 */ /* 0x000ea20000000800 */
[-C--:B-1----:R-:W-:Y:S08]  /*432d0*/  HMMA.1688.F32.TF32 R184, R172, R44.reuse, R184 ;  /* 0x0000002cacb8723c */ /* 0x082ff000000810b8 */
[-C--:B--2---:R-:W-:Y:S08]  /*432e0*/  HMMA.1688.F32.TF32 R232, R64, R44.reuse, R68 ;  /* 0x0000002c40e8723c */ /* 0x084ff00000081044 */
[-C--:B------:R-:W-:Y:S11]  /*432f0*/  HMMA.1688.F32.TF32 R68, R168, R44.reuse, R148 ;  /* 0x0000002ca844723c */ /* 0x080ff60000081094 */
[----:B------:R-:W-:Y:S04]  /*43300*/  @!UPT UIADD3 URZ, URZ, URZ, URZ ;  /* 0x0000003f3f3ff290 */ /* 0x000fe8000fffe03f */
[----:B------:R1:W-:Y:S04]  /*43310*/  STL.64 [R1+0x530], R232 ;  /* 0x000530e801007387 */ /* 0x0003e80000100a00 */
[----:B------:R2:W-:Y:S04]  /*43320*/  STL.64 [R1+0x538], R234 ;  /* 0x000538ea01007387 */ /* 0x0005e80000100a00 */
[----:B-1----:R-:W4:Y:S04]  /*43330*/  LDL.LU R232, [R1+0x3f0] ;  /* 0x0003f00001e87983 */ /* 0x002f280000300800 */
[----:B------:R-:W-:Y:S04]  /*43340*/  STL.64 [R1+0x620], R68 ;  /* 0x0006204401007387 */ /* 0x000fe80000100a00 */
[----:B------:R1:W-:Y:S04]  /*43350*/  STL.64 [R1+0x628], R70 ;  /* 0x0006284601007387 */ /* 0x0003e80000100a00 */
[----:B------:R-:W4:Y:S04]  /*43360*/  LDL.LU R233, [R1+0x3f4] ;  /* 0x0003f40001e97983 */ /* 0x000f280000300800 */
[----:B--2---:R-:W4:Y:S04]  /*43370*/  LDL.LU R234, [R1+0x3f8] ;  /* 0x0003f80001ea7983 */ /* 0x004f280000300800 */
[----:B------:R-:W4:Y:S01]  /*43380*/  LDL.LU R235, [R1+0x3fc] ;  /* 0x0003fc0001eb7983 */ /* 0x000f220000300800 */
[-C--:B---3--:R-:W-:Y:S08]  /*43390*/  HMMA.1688.F32.TF32 R148, R176, R44.reuse, R204 ;  /* 0x0000002cb094723c */ /* 0x088ff000000810cc */
[----:B-1----:R-:W-:Y:S01]  /*433a0*/  HMMA.1688.F32.TF32 R68, R180, R44, R212 ;  /* 0x0000002cb444723c */ /* 0x002fe200000810d4 */
[----:B------:R-:W-:Y:S04]  /*433b0*/  STL.64 [R1+0x7d0], R184 ;  /* 0x0007d0b801007387 */ /* 0x000fe80000100a00 */
[----:B------:R-:W-:Y:S10]  /*433c0*/  STL.64 [R1+0x7d8], R186 ;  /* 0x0007d8ba01007387 */ /* 0x000ff40000100a00 */
[----:B------:R-:W-:Y:S04]  /*433d0*/  STL.64 [R1+0x870], R148 ;  /* 0x0008709401007387 */ /* 0x000fe80000100a00 */
[----:B------:R-:W-:Y:S04]  /*433e0*/  STL.64 [R1+0x878], R150 ;  /* 0x0008789601007387 */ /* 0x000fe80000100a00 */
[----:B------:R1:W-:Y:S04]  /*433f0*/  STL.64 [R1+0x910], R68 ;  /* 0x0009104401007387 */ /* 0x0003e80000100a00 */
[----:B-1----:R-:W2:Y:S01]  /*43400*/  LDL.LU R68, [R1+0x120] ;  /* 0x0001200001447983 */ /* 0x002ea20000300800 */
[----:B------:R-:W-:Y:S01]  /*43410*/  IMAD.MOV.U32 R44, RZ, RZ, R71 ;  /* 0x000000ffff2c7224 */ /* 0x000fe200078e0047 */
[----:B------:R-:W-:Y:S01]  /*43420*/  MOV R45, R70 ;  /* 0x00000046002d7202 */ /* 0x000fe20000000f00 */
[----:B------:R-:W-:Y:S01]  /*43430*/  IMAD.MOV.U32 R69, RZ, RZ, R25 ;  /* 0x000000ffff457224 */ /* 0x000fe200078e0019 */
[----:B------:R-:W-:Y:S01]  /*43440*/  MOV R71, R21 ;  /* 0x0000001500477202 */ /* 0x000fe20000000f00 */
[----:B------:R-:W3:Y:S01]  /*43450*/  LDL.LU R25, [R1+0x43c8] ;  /* 0x0043c80001197983 */ /* 0x000ee20000300800 */
[----:B------:R-:W-:-:S03]  /*43460*/  IMAD.MOV.U32 R70, RZ, RZ, R24 ;  /* 0x000000ffff467224 */ /* 0x000fc600078e0018 */
[----:B------:R-:W3:Y:S01]  /*43470*/  LDL.LU R24, [R1+0x43c4] ;  /* 0x0043c40001187983 */ /* 0x000ee20000300800 */
[----:B------:R-:W-:Y:S03]  /*43480*/  HMMA.1688.F32.TF32 R148, R240, R40, R236 ;  /* 0x00000028f094723c */ /* 0x000fe600000810ec */
[----:B------:R-:W2:Y:S04]  /*43490*/  LDL.LU R21, [R1+0x43c0] ;  /* 0x0043c00001157983 */ /* 0x000ea80000300800 */
[----:B------:R1:W-:Y:S04]  /*434a0*/  STL [R1+0x4254], R44 ;  /* 0x0042542c01007387 */ /* 0x0003e80000100800 */
[----:B-1----:R-:W3:Y:S04]  /*434b0*/  LDL R44, [R1+0x518] ;  /* 0x00051800012c7983 */ /* 0x002ee80000100800 */
[----:B------:R-:W-:Y:S04]  /*434c0*/  STL [R1+0x4250], R45 ;  /* 0x0042502d01007387 */ /* 0x000fe80000100800 */
[----:B------:R-:W3:Y:S04]  /*434d0*/  LDL.LU R20, [R1+0x5b0] ;  /* 0x0005b00001147983 */ /* 0x000ee80000300800 */
[----:B------:R-:W3:Y:S04]  /*434e0*/  LDL.LU R22, [R1+0x5b8] ;  /* 0x0005b80001167983 */ /* 0x000ee80000300800 */
[----:B------:R-:W3:Y:S04]  /*434f0*/  LDL.LU R23, [R1+0x5bc] ;  /* 0x0005bc0001177983 */ /* 0x000ee80000300800 */
[----:B------:R-:W3:Y:S04]  /*43500*/  LDL.LU R26, [R1+0x418] ;  /* 0x00041800011a7983 */ /* 0x000ee80000300800 */
[----:B------:R-:W3:Y:S04]  /*43510*/  LDL.LU R27, [R1+0x41c] ;  /* 0x00041c00011b7983 */ /* 0x000ee80000300800 */
[----:B------:R-:W3:Y:S04]  /*43520*/  LDL.LU R30, [R1+0x158] ;  /* 0x00015800011e7983 */ /* 0x000ee80000300800 */
[----:B------:R-:W3:Y:S01]  /*43530*/  LDL.LU R31, [R1+0x15c] ;  /* 0x00015c00011f7983 */ /* 0x000ee20000300800 */
[----:B------:R-:W-:Y:S01]  /*43540*/  IMAD.MOV.U32 R0, RZ, RZ, R148 ;  /* 0x000000ffff007224 */ /* 0x000fe200078e0094 */
[----:B------:R-:W-:Y:S01]  /*43550*/  MOV R252, R151 ;  /* 0x0000009700fc7202 */ /* 0x000fe20000000f00 */
[----:B------:R-:W-:-:S02]  /*43560*/  IMAD.MOV.U32 R46, RZ, RZ, R149 ;  /* 0x000000ffff2e7224 */ /* 0x000fc400078e0095 */
[----:B------:R-:W-:-:S05]  /*43570*/  IMAD.MOV.U32 R47, RZ, RZ, R150 ;  /* 0x000000ffff2f7224 */ /* 0x000fca00078e0096 */
[----:B------:R-:W-:Y:S01]  /*43580*/  STL.64 [R1+0x42b0], R46 ;  /* 0x0042b02e01007387 */ /* 0x000fe20000100a00 */
[-C--:B----4-:R-:W-:Y:S11]  /*43590*/  HMMA.1688.F32.TF32 R148, R96, R40.reuse, R232 ;  /* 0x000000286094723c */ /* 0x090ff600000810e8 */
[----:B------:R-:W-:Y:S11]  /*435a0*/  @!UPT UIADD3 URZ, URZ, URZ, URZ ;  /* 0x0000003f3f3ff290 */ /* 0x000ff6000fffe03f */
[----:B------:R-:W-:Y:S01]  /*435b0*/  @!UPT UIADD3 URZ, URZ, URZ, URZ ;  /* 0x0000003f3f3ff290 */ /* 0x000fe2000fffe03f */
[----:B------:R1:W-:Y:S01]  /*435c0*/  STL [R1+0x2d0], R148 ;  /* 0x0002d09401007387 */ /* 0x0003e20000100800 */
[----:B------:R-:W-:Y:S02]  /*435d0*/  IMAD.MOV.U32 R42, RZ, RZ, R149 ;  /* 0x000000ffff2a7224 */ /* 0x000fe400078e0095 */
[----:B------:R-:W-:Y:S02]  /*435e0*/  IMAD.MOV.U32 R43, RZ, RZ, R150 ;  /* 0x000000ffff2b7224 */ /* 0x000fe400078e0096 */
[----:B------:R-:W-:Y:S01]  /*435f0*/  IMAD.MOV.U32 R38, RZ, RZ, R151 ;  /* 0x000000ffff267224 */ /* 0x000fe200078e0097 */
[----:B-1----:R-:W4:Y:S04]  /*43600*/  LDL.LU R148, [R1+0x610] ;  /* 0x0006100001947983 */ /* 0x002f280000300800 */
        /* <DEDUP_REMOVED lines=9> */
[-C--:B--2---:R-:W-:Y:S08]  /*436a0*/  HMMA.1688.F32.TF32 R184, R160, R40.reuse, R68 ;  /* 0x00000028a0b8723c */ /* 0x084ff00000081044 */
[-C--:B------:R-:W-:Y:S08]  /*436b0*/  HMMA.1688.F32.TF32 R72, R64, R40.reuse, R72 ;  /* 0x000000284048723c */ /* 0x080ff00000081048 */
[-C--:B------:R-:W-:Y:S01]  /*436c0*/  HMMA.1688.F32.TF32 R68, R168, R40.reuse, R144 ;  /* 0x00000028a844723c */ /* 0x080fe20000081090 */
[----:B------:R-:W-:Y:S01]  /*436d0*/  MOV R234, R85 ;  /* 0x0000005500ea7202 */ /* 0x000fe20000000f00 */
[----:B------:R-:W-:Y:S01]  /*436e0*/  IMAD.MOV.U32 R235, RZ, RZ, R84 ;  /* 0x000000ffffeb7224 */ /* 0x000fe200078e0054 */
[----:B------:R-:W2:Y:S04]  /*436f0*/  LDL.LU R85, [R1+0x43bc] ;  /* 0x0043bc0001557983 */ /* 0x000ea80000300800 */
[----:B------:R-:W2:Y:S01]  /*43700*/  LDL.LU R84, [R1+0x43b8] ;  /* 0x0043b80001547983 */ /* 0x000ea20000300800 */
[-C--:B------:R-:W-:Y:S03]  /*43710*/  HMMA.1688.F32.TF32 R144, R172, R40.reuse, R200 ;  /* 0x00000028ac90723c */ /* 0x080fe600000810c8 */
[----:B------:R-:W-:Y:S04]  /*43720*/  STL.64 [R1+0x430], R184 ;  /* 0x000430b801007387 */ /* 0x000fe80000100a00 */
[----:B------:R-:W-:Y:S04]  /*43730*/  STL.64 [R1+0x438], R186 ;  /* 0x000438ba01007387 */ /* 0x000fe80000100a00 */
[----:B------:R-:W-:Y:S04]  /*43740*/  STL.64 [R1+0x4f0], R72 ;  /* 0x0004f04801007387 */ /* 0x000fe80000100a00 */
[----:B------:R1:W-:Y:S04]  /*43750*/  STL.64 [R1+0x4f8], R74 ;  /* 0x0004f84a01007387 */ /* 0x0003e80000100a00 */
[----:B------:R-:W-:Y:S04]  /*43760*/  STL.64 [R1+0x5e0], R68 ;  /* 0x0005e04401007387 */ /* 0x000fe80000100a00 */
[----:B------:R3:W-:Y:S01]  /*43770*/  STL.64 [R1+0x5e8], R70 ;  /* 0x0005e84601007387 */ /* 0x0007e20000100a00 */
[-C--:B-1----:R-:W-:Y:S08]  /*43780*/  HMMA.1688.F32.TF32 R72, R176, R40.reuse, R208 ;  /* 0x00000028b048723c */ /* 0x082ff000000810d0 */
[----:B---3--:R-:W-:Y:S01]  /*43790*/  HMMA.1688.F32.TF32 R68, R180, R40, R216 ;  /* 0x00000028b444723c */ /* 0x008fe200000810d8 */
[----:B------:R-:W-:Y:S04]  /*437a0*/  STL.64 [R1+0x750], R144 ;  /* 0x0007509001007387 */ /* 0x000fe80000100a00 */
[----:B------:R-:W-:Y:S04]  /*437b0*/  STL.64 [R1+0x758], R146 ;  /* 0x0007589201007387 */ /* 0x000fe80000100a00 */
[----:B------:R-:W-:Y:S01]  /*437c0*/  STL.64 [R1+0x4298], R42 ;  /* 0x0042982a01007387 */ /* 0x000fe20000100a00 */
[-C--:B------:R-:W-:Y:S05]  /*437d0*/  HMMA.1688.F32.TF32 R184, R240, R36.reuse, R20 ;  /* 0x00000024f0b8723c */ /* 0x080fea0000081014 */
[----:B------:R-:W-:Y:S04]  /*437e0*/  STL.64 [R1+0x860], R72 ;  /* 0x0008604801007387 */ /* 0x000fe80000100a00 */
[----:B------:R-:W-:Y:S04]  /*437f0*/  STL.64 [R1+0x868], R74 ;  /* 0x0008684a01007387 */ /* 0x000fe80000100a00 */
[----:B------:R-:W-:Y:S01]  /*43800*/  STL.64 [R1+0x900], R68 ;  /* 0x0009004401007387 */ /* 0x000fe20000100a00 */
[-C--:B------:R-:W-:Y:S03]  /*43810*/  HMMA.1688.F32.TF32 R28, R160, R36.reuse, R28 ;  /* 0x00000024a01c723c */ /* 0x080fe6000008101c */
[----:B------:R1:W-:Y:S05]  /*43820*/  STL.64 [R1+0x908], R70 ;  /* 0x0009084601007387 */ /* 0x0003ea0000100a00 */
[-C--:B-1----:R-:W-:Y:S08]  /*43830*/  HMMA.1688.F32.TF32 R68, R96, R36.reuse, R24 ;  /* 0x000000246044723c */ /* 0x082ff00000081018 */
[-C--:B------:R-:W-:Y:S01]  /*43840*/  HMMA.1688.F32.TF32 R24, R64, R36.reuse, R32 ;  /* 0x000000244018723c */ /* 0x080fe20000081020 */
[----:B------:R-:W4:Y:S04]  /*43850*/  LDSM.16.M88.4 R32, [R44+0x6000] ;  /* 0x006000002c20783b */ /* 0x000f280000000200 */
[----:B------:R-:W-:Y:S03]  /*43860*/  STL.64 [R1+0x42c0], R186 ;  /* 0x0042c0ba01007387 */ /* 0x000fe60000100a00 */
[-C--:B------:R-:W-:Y:S01]  /*43870*/  HMMA.1688.F32.TF32 R20, R168, R36.reuse, R124 ;  /* 0x00000024a814723c */ /* 0x080fe2000008107c */
[----:B------:R-:W-:Y:S06]  /*43880*/  STL.64 [R1+0x42b8], R184 ;  /* 0x0042b8b801007387 */ /* 0x000fec0000100a00 */
[----:B------:R-:W-:Y:S04]  /*43890*/  STL.64 [R1+0x42d0], R70 ;  /* 0x0042d04601007387 */ /* 0x000fe80000100a00 */
[----:B------:R-:W-:Y:S04]  /*438a0*/  STL.64 [R1+0x42c8], R68 ;  /* 0x0042c84401007387 */ /* 0x000fe80000100a00 */
[----:B------:R-:W-:Y:S04]  /*438b0*/  STL.64 [R1+0x3e0], R28 ;  /* 0x0003e01c01007387 */ /* 0x000fe80000100a00 */
[----:B------:R1:W-:Y:S02]  /*438c0*/  STL.64 [R1+0x3e8], R30 ;  /* 0x0003e81e01007387 */ /* 0x0003e40000100a00 */
[-C--:B-1----:R-:W-:Y:S02]  /*438d0*/  HMMA.1688.F32.TF32 R28, R172, R36.reuse, R192 ;  /* 0x00000024ac1c723c */ /* 0x082fe400000810c0 */
        /* <DEDUP_REMOVED lines=8> */
[----:B------:R1:W-:Y:S01]  /*43960*/  STL.64 [R1+0x42d8], R38 ;  /* 0x0042d82601007387 */ /* 0x0003e20000100a00 */
[----:B------:R-:W-:-:S02]  /*43970*/  IMAD.MOV.U32 R186, RZ, RZ, R81 ;  /* 0x000000ffffba7224 */ /* 0x000fc400078e0051 */
[----:B------:R-:W-:Y:S01]  /*43980*/  IMAD.MOV.U32 R187, RZ, RZ, R80 ;  /* 0x000000ffffbb7224 */ /* 0x000fe200078e0050 */
[----:B------:R-:W3:Y:S04]  /*43990*/  LDSM.16.M88.4 R28, [R44+0x8000] ;  /* 0x008000002c1c783b */ /* 0x000ee80000000200 */
[----:B------:R-:W-:Y:S04]  /*439a0*/  STL.64 [R1+0x7f0], R24 ;  /* 0x0007f01801007387 */ /* 0x000fe80000100a00 */
[----:B------:R-:W-:Y:S04]  /*439b0*/  STL.64 [R1+0x7f8], R26 ;  /* 0x0007f81a01007387 */ /* 0x000fe80000100a00 */
[----:B------:R-:W-:Y:S04]  /*439c0*/  STL.64 [R1+0x8c0], R20 ;  /* 0x0008c01401007387 */ /* 0x000fe80000100a00 */
[----:B------:R-:W-:Y:S01]  /*439d0*/  STL.64 [R1+0x8c8], R22 ;  /* 0x0008c81601007387 */ /* 0x000fe20000100a00 */
[-C--:B----4-:R-:W-:Y:S03]  /*439e0*/  HMMA.1688.F32.TF32 R72, R96, R32.reuse, R236 ;  /* 0x000000206048723c */ /* 0x090fe600000810ec */
[----:B------:R-:W4:Y:S04]  /*439f0*/  LDSM.16.M88.4 R24, [R44+0xa000] ;  /* 0x00a000002c18783b */ /* 0x000f280000000200 */
[----:B------:R-:W2:Y:S01]  /*43a00*/  LDSM.16.M88.4 R20, [R44+0xc000] ;  /* 0x00c000002c14783b */ /* 0x000ea20000000200 */
[-C--:B------:R-:W-:Y:S08]  /*43a10*/  HMMA.1688.F32.TF32 R188, R240, R32.reuse, R148 ;  /* 0x00000020f0bc723c */ /* 0x080ff00000081094 */
[-C--:B-1----:R-:W-:Y:S11]  /*43a20*/  HMMA.1688.F32.TF32 R36, R160, R32.reuse, R232 ;  /* 0x00000020a024723c */ /* 0x082ff600000810e8 */
[----:B------:R-:W-:Y:S04]  /*43a30*/  @!UPT UIADD3 URZ, URZ, URZ, URZ ;  /* 0x0000003f3f3ff290 */ /* 0x000fe8000fffe03f */
[----:B------:R-:W-:Y:S04]  /*43a40*/  STL.64 [R1+0x42e8], R190 ;  /* 0x0042e8be01007387 */ /* 0x000fe80000100a00 */
[----:B------:R-:W-:Y:S04]  /*43a50*/  STL.64 [R1+0x42e0], R188 ;  /* 0x0042e0bc01007387 */ /* 0x000fe80000100a00 */
[----:B------:R-:W-:Y:S04]  /*43a60*/  STL.64 [R1+0x42f8], R74 ;  /* 0x0042f84a01007387 */ /* 0x000fe80000100a00 */
[----:B------:R1:W-:Y:S04]  /*43a70*/  STL.64 [R1+0x42f0], R72 ;  /* 0x0042f04801007387 */ /* 0x0003e80000100a00 */
[----:B------:R-:W2:Y:S04]  /*43a80*/  LDL.LU R236, [R1+0x240] ;  /* 0x0002400001ec7983 */ /* 0x000ea80000300800 */
[----:B------:R-:W-:Y:S04]  /*43a90*/  STL.64 [R1+0x3b0], R36 ;  /* 0x0003b02401007387 */ /* 0x000fe80000100a00 */
[----:B------:R1:W-:Y:S04]  /*43aa0*/  STL.64 [R1+0x3b8], R38 ;  /* 0x0003b82601007387 */ /* 0x0003e80000100a00 */
        /* <DEDUP_REMOVED lines=13> */
[----:B------:R-:W2:Y:S04]  /*43b80*/  LDL.LU R184, [R1] ;  /* 0x0000000001b87983 */ /* 0x000ea80000300800 */
        /* <DEDUP_REMOVED lines=33> */
[-C--:B-1----:R-:W-:Y:S08]  /*43da0*/  HMMA.1688.F32.TF32 R72, R168, R32.reuse, R76 ;  /* 0x00000020a848723c */ /* 0x082ff0000008104c */
[-C--:B------:R-:W-:Y:S08]  /*43db0*/  HMMA.1688.F32.TF32 R68, R172, R32.reuse, R140 ;  /* 0x00000020ac44723c */ /* 0x080ff0000008108c */
[C---:B------:R-:W-:Y:S08]  /*43dc0*/  HMMA.1688.F32.TF32 R16, R180.reuse, R32, R16 ;  /* 0x00000020b410723c */ /* 0x040ff00000081010 */
[C---:B---3--:R-:W-:Y:S08]  /*43dd0*/  HMMA.1688.F32.TF32 R12, R180.reuse, R28, R12 ;  /* 0x0000001cb40c723c */ /* 0x048ff0000008100c */
[----:B----4-:R-:W-:Y:S08]  /*43de0*/  HMMA.1688.F32.TF32 R8, R180, R24, R8 ;  /* 0x00000018b408723c */ /* 0x010ff00000081008 */
[-C--:B--2---:R-:W-:Y:S11]  /*43df0*/  HMMA.1688.F32.TF32 R36, R64, R32.reuse, R184 ;  /* 0x000000204024723c */ /* 0x084ff600000810b8 */
[----:B------:R-:W-:Y:S11]  /*43e00*/  @!UPT UIADD3 URZ, URZ, URZ, URZ ;  /* 0x0000003f3f3ff290 */ /* 0x000ff6000fffe03f */
[----:B------:R-:W-:Y:S01]  /*43e10*/  @!UPT UIADD3 URZ, URZ, URZ, URZ ;  /* 0x0000003f3f3ff290 */ /* 0x000fe2000fffe03f */
[----:B------:R-:W-:Y:S04]  /*43e20*/  STL.64 [R1+0x450], R36 ;  /* 0x0004502401007387 */ /* 0x000fe80000100a00 */
[----:B------:R1:W-:Y:S02]  /*43e30*/  STL.64 [R1+0x458], R38 ;  /* 0x0004582601007387 */ /* 0x0003e40000100a00 */
[----:B-1----:R-:W-:Y:S02]  /*43e40*/  HMMA.1688.F32.TF32 R36, R176, R32, R196 ;  /* 0x00000020b024723c */ /* 0x002fe400000810c4 */
[----:B------:R-:W-:Y:S04]  /*43e50*/  STL.64 [R1+0x4d0], R72 ;  /* 0x0004d04801007387 */ /* 0x000fe80000100a00 */
[----:B------:R-:W-:Y:S02]  /*43e60*/  STL.64 [R1+0x4d8], R74 ;  /* 0x0004d84a01007387 */ /* 0x000fe40000100a00 */
[-C--:B------:R-:W-:Y:S02]  /*43e70*/  HMMA.1688.F32.TF32 R192, R240, R28.reuse, R40 ;  /* 0x0000001cf0c0723c */ /* 0x080fe40000081028 */
[----:B------:R-:W-:Y:S04]  /*43e80*/  STL.64 [R1+0x5f0], R68 ;  /* 0x0005f04401007387 */ /* 0x000fe80000100a00 */
[----:B------:R-:W-:Y:S02]  /*43e90*/  STL.64 [R1+0x5f8], R70 ;  /* 0x0005f84601007387 */ /* 0x000fe40000100a00 */
[-C--:B------:R-:W-:Y:S02]  /*43ea0*/  HMMA.1688.F32.TF32 R76, R96, R28.reuse, R216 ;  /* 0x0000001c604c723c */ /* 0x080fe400000810d8 */
[----:B------:R1:W-:Y:S05]  /*43eb0*/  STL.64 [R1+0x4300], R34 ;  /* 0x0043002201007387 */ /* 0x0003ea0000100a00 */
[----:B------:R-:W-:Y:S04]  /*43ec0*/  STL.64 [R1+0x770], R36 ;  /* 0x0007702401007387 */ /* 0x000fe80000100a00 */
[----:B------:R-:W-:Y:S01]  /*43ed0*/  STL.64 [R1+0x778], R38 ;  /* 0x0007782601007387 */ /* 0x000fe20000100a00 */
[-C--:B-1----:R-:W-:Y:S03]  /*43ee0*/  HMMA.1688.F32.TF32 R32, R160, R28.reuse, R208 ;  /* 0x0000001ca020723c */ /* 0x082fe600000810d0 */
[----:B------:R-:W-:Y:S04]  /*43ef0*/  STL.64 [R1+0x8b0], R16 ;  /* 0x0008b01001007387 */ /* 0x000fe80000100a00 */
[----:B------:R1:W-:Y:S02]  /*43f00*/  STL.64 [R1+0x8b8], R18 ;  /* 0x0008b81201007387 */ /* 0x0003e40000100a00 */
[-C--:B-1----:R-:W-:Y:S02]  /*43f10*/  HMMA.1688.F32.TF32 R16, R64, R28.reuse, R200 ;  /* 0x0000001c4010723c */ /* 0x082fe400000810c8 */
[----:B------:R-:W-:Y:S04]  /*43f20*/  STL.64 [R1+0x4310], R194 ;  /* 0x004310c201007387 */ /* 0x000fe80000100a00 */
[----:B------:R-:W-:Y:S04]  /*43f30*/  STL.64 [R1+0x4308], R192 ;  /* 0x004308c001007387 */ /* 0x000fe80000100a00 */
[----:B------:R-:W-:Y:S01]  /*43f40*/  STL.64 [R1+0x4320], R78 ;  /* 0x0043204e01007387 */ /* 0x000fe20000100a00 */
[-C--:B------:R-:W-:Y:S03]  /*43f50*/  HMMA.1688.F32.TF32 R36, R168, R28.reuse, R60 ;  /* 0x0000001ca824723c */ /* 0x080fe6000008103c */
[----:B------:R-:W-:Y:S04]  /*43f60*/  STL.64 [R1+0x4318], R76 ;  /* 0x0043184c01007387 */ /* 0x000fe80000100a00 */
[----:B------:R-:W-:Y:S04]  /*43f70*/  STL.64 [R1+0x2f0], R32 ;  /* 0x0002f02001007387 */ /* 0x000fe80000100a00 */
[----:B------:R1:W-:Y:S04]  /*43f80*/  STL.64 [R1+0x2f8], R34 ;  /* 0x0002f82201007387 */ /* 0x0003e80000100a00 */
[----:B------:R-:W-:Y:S04]  /*43f90*/  STL.64 [R1+0x420], R16 ;  /* 0x0004201001007387 */ /* 0x000fe80000100a00 */
[----:B------:R2:W-:Y:S01]  /*43fa0*/  STL.64 [R1+0x428], R18 ;  /* 0x0004281201007387 */ /* 0x0005e20000100a00 */
[-C--:B-1----:R-:W-:Y:S08]  /*43fb0*/  HMMA.1688.F32.TF32 R32, R172, R28.reuse, R120 ;  /* 0x0000001cac20723c */ /* 0x082ff00000081078 */
[----:B--2---:R-:W-:Y:S01]  /*43fc0*/  HMMA.1688.F32.TF32 R16, R176, R28, R164 ;  /* 0x0000001cb010723c */ /* 0x004fe200000810a4 */
[----:B------:R-:W-:Y:S04]  /*43fd0*/  STL.64 [R1+0x4c0], R36 ;  /* 0x0004c02401007387 */ /* 0x000fe80000100a00 */
[----:B------:R-:W-:Y:S10]  /*43fe0*/  STL.64 [R1+0x4c8], R38 ;  /* 0x0004c82601007387 */ /* 0x000ff40000100a00 */
[----:B------:R-:W-:Y:S04]  /*43ff0*/  STL.64 [R1+0x5c0], R32 ;  /* 0x0005c02001007387 */ /* 0x000fe80000100a00 */
[----:B------:R-:W-:Y:S04]  /*44000*/  STL.64 [R1+0x5c8], R34 ;  /* 0x0005c82201007387 */ /* 0x000fe80000100a00 */
[----:B------:R-:W-:Y:S04]  /*44010*/  STL.64 [R1+0x4328], R30 ;  /* 0x0043281e01007387 */ /* 0x000fe80000100a00 */
[----:B------:R-:W-:Y:S04]  /*44020*/  STL.64 [R1+0x720], R16 ;  /* 0x0007201001007387 */ /* 0x000fe80000100a00 */
[----:B------:R-:W-:Y:S04]  /*44030*/  STL.64 [R1+0x728], R18 ;  /* 0x0007281201007387 */ /* 0x000fe80000100a00 */
[----:B------:R-:W-:Y:S04]  /*44040*/  STL.64 [R1+0x8a0], R12 ;  /* 0x0008a00c01007387 */ /* 0x000fe80000100a00 */
[----:B------:R1:W-:Y:S02]  /*44050*/  STL.64 [R1+0x8a8], R14 ;  /* 0x0008a80e01007387 */ /* 0x0003e40000100a00 */
[-C--:B-1----:R-:W-:Y:S08]  /*44060*/  HMMA.1688.F32.TF32 R12, R64, R24.reuse, R204 ;  /* 0x00000018400c723c */ /* 0x082ff000000810cc */
[-C--:B------:R-:W-:Y:S08]  /*44070*/  HMMA.1688.F32.TF32 R28, R168, R24.reuse, R52 ;  /* 0x00000018a81c723c */ /* 0x080ff00000081034 */
[-C--:B------:R-:W-:Y:S07]  /*44080*/  HMMA.1688.F32.TF32 R16, R172, R24.reuse, R112 ;  /* 0x00000018ac10723c */ /* 0x080fee0000081070 */
[----:B------:R-:W-:Y:S04]  /*44090*/  STL.64 [R1+0x3f0], R12 ;  /* 0x0003f00c01007387 */ /* 0x000fe80000100a00 */
[----:B------:R1:W-:Y:S02]  /*440a0*/  STL.64 [R1+0x3f8], R14 ;  /* 0x0003f80e01007387 */ /* 0x0003e40000100a00 */
[----:B-1----:R-:W-:Y:S02]  /*440b0*/  HMMA.1688.F32.TF32 R12, R176, R24, R152 ;  /* 0x00000018b00c723c */ /* 0x002fe40000081098 */
[----:B------:R-:W-:Y:S04]  /*440c0*/  STL.64 [R1+0x480], R28 ;  /* 0x0004801c01007387 */ /* 0x000fe80000100a00 */
[----:B------:R-:W-:Y:S04]  /*440d0*/  STL.64 [R1+0x488], R30 ;  /* 0x0004881e01007387 */ /* 0x000fe80000100a00 */
[----:B------:R-:W-:Y:S04]  /*440e0*/  STL.64 [R1+0x590], R16 ;  /* 0x0005901001007387 */ /* 0x000fe80000100a00 */
[----:B------:R-:W-:Y:S09]  /*440f0*/  STL.64 [R1+0x598], R18 ;  /* 0x0005981201007387 */ /* 0x000ff20000100a00 */
        /* <DEDUP_REMOVED lines=8> */
[----:B------:R1:W-:Y:S01]  /*44180*/  STL.64 [R1+0x3c8], R10 ;  /* 0x0003c80a01007387 */ /* 0x0003e20000100a00 */
[-C--:B------:R-:W-:Y:S08]  /*44190*/  HMMA.1688.F32.TF32 R4, R180, R20.reuse, R4 ;  /* 0x00000014b404723c */ /* 0x080ff00000081004 */
[----:B-1----:R-:W-:Y:S01]  /*441a0*/  HMMA.1688.F32.TF32 R8, R176, R20, R128 ;  /* 0x00000014b008723c */ /* 0x002fe20000081080 */
[----:B------:R-:W-:Y:S04]  /*441b0*/  STL.64 [R1+0x460], R16 ;  /* 0x0004601001007387 */ /* 0x000fe80000100a00 */
[----:B------:R-:W-:Y:S01]  /*441c0*/  STL.64 [R1+0x468], R18 ;  /* 0x0004681201007387 */ /* 0x000fe20000100a00 */
[----:B------:R-:W-:-:S03]  /*441d0*/  MOV R232, R226 ;  /* 0x000000e200e87202 */ /* 0x000fc60000000f00 */
[----:B------:R-:W-:Y:S04]  /*441e0*/  STL.64 [R1+0x580], R12 ;  /* 0x0005800c01007387 */ /* 0x000fe80000100a00 */
[----:B------:R-:W-:Y:S01]  /*441f0*/  STL.64 [R1+0x588], R14 ;  /* 0x0005880e01007387 */ /* 0x000fe20000100a00 */
[----:B------:R-:W-:Y:S02]  /*44200*/  IMAD.MOV.U32 R233, RZ, RZ, R227 ;  /* 0x000000ffffe97224 */ /* 0x000fe400078e00e3 */
[----:B------:R-:W-:Y:S01]  /*44210*/  IMAD.MOV.U32 R234, RZ, RZ, R100 ;  /* 0x000000ffffea7224 */ /* 0x000fe200078e0064 */
[-C--:B------:R-:W-:Y:S01]  /*44220*/  HMMA.1688.F32.TF32 R124, R160, R20.reuse, R236 ;  /* 0x00000014a07c723c */ /* 0x080fe200000810ec */
[----:B------:R-:W-:Y:S01]  /*44230*/  IMAD.MOV.U32 R235, RZ, RZ, R92 ;  /* 0x000000ffffeb7224 */ /* 0x000fe200078e005c */
[----:B------:R-:W-:Y:S01]  /*44240*/  MOV R184, R101 ;  /* 0x0000006500b87202 */ /* 0x000fe20000000f00 */
[----:B------:R-:W-:Y:S01]  /*44250*/  IMAD.MOV.U32 R185, RZ, RZ, R88 ;  /* 0x000000ffffb97224 */ /* 0x000fe200078e0058 */
[----:B------:R-:W1:Y:S04]  /*44260*/  LDSM.16.M88.4 R16, [R44+0xe000] ;  /* 0x00e000002c10783b */ /* 0x000e680000000200 */
[----:B------:R-:W-:Y:S04]  /*44270*/  STL.64 [R1+0x5d0], R8 ;  /* 0x0005d00801007387 */ /* 0x000fe80000100a00 */
[----:B------:R-:W-:Y:S04]  /*44280*/  STL.64 [R1+0x5d8], R10 ;  /* 0x0005d80a01007387 */ /* 0x000fe80000100a00 */
[----:B------:R-:W2:Y:S04]  /*44290*/  LDL.LU R226, [R1+0x43ac] ;  /* 0x0043ac0001e27983 */ /* 0x000ea80000300800 */
[----:B------:R-:W-:Y:S04]  /*442a0*/  STL.64 [R1+0x690], R4 ;  /* 0x0006900401007387 */ /* 0x000fe80000100a00 */
[----:B------:R-:W-:Y:S04]  /*442b0*/  STL.64 [R1+0x698], R6 ;  /* 0x0006980601007387 */ /* 0x000fe80000100a00 */
[----:B------:R-:W2:Y:S04]  /*442c0*/  LDL.LU R227, [R1+0x43a8] ;  /* 0x0043a80001e37983 */ /* 0x000ea80000300800 */
[----:B------:R-:W3:Y:S04]  /*442d0*/  LDL.LU R100, [R1+0x43a4] ;  /* 0x0043a40001647983 */ /* 0x000ee80000300800 */
[----:B------:R-:W4:Y:S01]  /*442e0*/  LDL.LU R92, [R1+0x43a0] ;  /* 0x0043a000015c7983 */ /* 0x000f220000300800 */
[----:B------:R-:W-:Y:S03]  /*442f0*/  HMMA.1688.F32.TF32 R200, R240, R20, R148 ;  /* 0x00000014f0c8723c */ /* 0x000fe60000081094 */
        /* <DEDUP_REMOVED lines=14> */
[----:B------:R-:W-:-:S02]  /*443e0*/  IMAD.MOV.U32 R186, RZ, RZ, R89 ;  /* 0x000000ffffba7224 */ /* 0x000fc400078e0059 */
[----:B------:R-:W-:Y:S01]  /*443f0*/  IMAD.MOV.U32 R187, RZ, RZ, R93 ;  /* 0x000000ffffbb7224 */ /* 0x000fe200078e005d */
[----:B------:R-:W2:Y:S04]  /*44400*/  LDL.LU R89, [R1+0x4394] ;  /* 0x0043940001597983 */ /* 0x000ea80000300800 */
[----:B------:R-:W2:Y:S01]  /*44410*/  LDL.LU R93, [R1+0x4390] ;  /* 0x00439000015d7983 */ /* 0x000ea20000300800 */
[-C--:B------:R-:W-:Y:S03]  /*44420*/  HMMA.1688.F32.TF32 R120, R160, R24.reuse, R212 ;  /* 0x00000018a078723c */ /* 0x080fe600000810d4 */
[----:B------:R-:W-:Y:S04]  /*44430*/  LDSM.16.M88.4 R12, [R44+0x10000] ;  /* 0x010000002c0c783b */ /* 0x000fe80000000200 */
[----:B------:R-:W1:Y:S01]  /*44440*/  LDSM.16.M88.4 R8, [R44+0x12000] ;  /* 0x012000002c08783b */ /* 0x000e620000000200 */
[----:B------:R-:W-:Y:S03]  /*44450*/  HMMA.1688.F32.TF32 R196, R240, R24, R144 ;  /* 0x00000018f0c4723c */ /* 0x000fe60000081090 */
[----:B------:R-:W1:Y:S01]  /*44460*/  LDSM.16.M88.4 R4, [R44+0x14000] ;  /* 0x014000002c04783b */ /* 0x000e620000000200 */
[----:B---3--:R-:W-:Y:S01]  /*44470*/  IMAD.MOV.U32 R69, RZ, RZ, R100 ;  /* 0x000000ffff457224 */ /* 0x008fe200078e0064 */
[----:B----4-:R-:W-:-:S02]  /*44480*/  MOV R68, R92 ;  /* 0x0000005c00447202 */ /* 0x010fc40000000f00 */
[----:B------:R-:W3:Y:S04]  /*44490*/  LDL.LU R92, [R1+0x438c] ;  /* 0x00438c00015c7983 */ /* 0x000ee80000300800 */
[----:B------:R-:W4:Y:S01]  /*444a0*/  LDL.LU R100, [R1+0x4388] ;  /* 0x0043880001647983 */ /* 0x000f220000300800 */
[----:B--2---:R-:W-:-:S03]  /*444b0*/  IMAD.MOV.U32 R70, RZ, RZ, R101 ;  /* 0x000000ffff467224 */ /* 0x004fc600078e0065 */
[----:B------:R-:W2:Y:S01]  /*444c0*/  LDL.LU R101, [R1+0x4384] ;  /* 0x0043840001657983 */ /* 0x000ea20000300800 */
[----:B------:R-:W-:-:S03]  /*444d0*/  IMAD.MOV.U32 R71, RZ, RZ, R88 ;  /* 0x000000ffff477224 */ /* 0x000fc600078e0058 */
[----:B------:R-:W2:Y:S04]  /*444e0*/  LDL.LU R88, [R1+0x4380] ;  /* 0x0043800001587983 */ /* 0x000ea80000300800 */
[----:B------:R-:W3:Y:S04]  /*444f0*/  LDL.LU R156, [R1+0x170] ;  /* 0x00017000019c7983 */ /* 0x000ee80000300800 */
[----:B------:R-:W3:Y:S04]  /*44500*/  LDL.LU R157, [R1+0x174] ;  /* 0x00017400019d7983 */ /* 0x000ee80000300800 */
[----:B------:R-:W3:Y:S04]  /*44510*/  LDL.LU R158, [R1+0x178] ;  /* 0x00017800019e7983 */ /* 0x000ee80000300800 */
[----:B------:R-:W3:Y:S04]  /*44520*/  LDL.LU R159, [R1+0x17c] ;  /* 0x00017c00019f7983 */ /* 0x000ee80000300800 */
[----:B------:R-:W3:Y:S04]  /*44530*/  LDL.LU R188, [R1+0x700] ;  /* 0x0007000001bc7983 */ /* 0x000ee80000300800 */
[----:B------:R-:W3:Y:S01]  /*44540*/  LDL.LU R189, [R1+0x704] ;  /* 0x0007040001bd7983 */ /* 0x000ee20000300800 */
[----:B------:R-:W-:-:S03]  /*44550*/  MOV R74, R93 ;  /* 0x0000005d004a7202 */ /* 0x000fc60000000f00 */
[----:B------:R-:W3:Y:S01]  /*44560*/  LDL.LU R190, [R1+0x708] ;  /* 0x0007080001be7983 */ /* 0x000ee20000300800 */
[----:B------:R-:W-:-:S03]  /*44570*/  IMAD.MOV.U32 R75, RZ, RZ, R89 ;  /* 0x000000ffff4b7224 */ /* 0x000fc600078e0059 */
        /* <DEDUP_REMOVED lines=13> */
[----:B--2---:R-:W-:-:S03]  /*44650*/  IMAD.MOV.U32 R76, RZ, RZ, R88 ;  /* 0x000000ffff4c7224 */ /* 0x004fc600078e0058 */
[----:B------:R-:W2:Y:S01]  /*44660*/  LDL.LU R88, [R1+0x4374] ;  /* 0x0043740001587983 */ /* 0x000ea20000300800 */
[----:B------:R-:W-:Y:S01]  /*44670*/  IMAD.MOV.U32 R77, RZ, RZ, R101 ;  /* 0x000000ffff4d7224 */ /* 0x000fe200078e0065 */
[----:B----4-:R-:W-:Y:S01]  /*44680*/  MOV R78, R100 ;  /* 0x00000064004e7202 */ /* 0x010fe20000000f00 */
[----:B---3--:R-:W-:Y:S01]  /*44690*/  IMAD.MOV.U32 R79, RZ, RZ, R92 ;  /* 0x000000ffff4f7224 */ /* 0x008fe200078e005c */
[----:B------:R-:W3:Y:S04]  /*446a0*/  LDL.LU R101, [R1+0x4370] ;  /* 0x0043700001657983 */ /* 0x000ee80000300800 */
[----:B------:R-:W3:Y:S04]  /*446b0*/  LDL.LU R100, [R1+0x436c] ;  /* 0x00436c0001647983 */ /* 0x000ee80000300800 */
[----:B------:R-:W4:Y:S04]  /*446c0*/  LDL.LU R92, [R1+0x4368] ;  /* 0x00436800015c7983 */ /* 0x000f280000300800 */
[----:B------:R-:W1:Y:S04]  /*446d0*/  LDL.LU R60, [R1+0x110] ;  /* 0x00011000013c7983 */ /* 0x000e680000300800 */
[----:B------:R-:W1:Y:S01]  /*446e0*/  LDL.LU R61, [R1+0x114] ;  /* 0x00011400013d7983 */ /* 0x000e620000300800 */
[----:B------:R-:W-:-:S02]  /*446f0*/  IMAD.MOV.U32 R63, RZ, RZ, R89 ;  /* 0x000000ffff3f7224 */ /* 0x000fc400078e0059 */
[----:B--2---:R-:W-:Y:S02]  /*44700*/  IMAD.MOV.U32 R62, RZ, RZ, R88 ;  /* 0x000000ffff3e7224 */ /* 0x004fe400078e0058 */
[----:B------:R-:W2:Y:S04]  /*44710*/  LDL.LU R88, [R1+0x4364] ;  /* 0x0043640001587983 */ /* 0x000ea80000300800 */
[----:B------:R-:W2:Y:S04]  /*44720*/  LDL.LU R89, [R1+0x4360] ;  /* 0x0043600001597983 */ /* 0x000ea80000300800 */
[----:B------:R-:W3:Y:S04]  /*44730*/  LDL.LU R102, [R1+0x648] ;  /* 0x0006480001667983 */ /* 0x000ee80000300800 */
[----:B------:R-:W3:Y:S04]  /*44740*/  LDL.LU R103, [R1+0x64c] ;  /* 0x00064c0001677983 */ /* 0x000ee80000300800 */
        /* <DEDUP_REMOVED lines=24> */
[-C--:B-1----:R-:W-:Y:S03]  /*448d0*/  HMMA.1688.F32.TF32 R52, R64, R16.reuse, R60 ;  /* 0x000000104034723c */ /* 0x082fe6000008103c */
[----:B------:R-:W3:Y:S04]  /*448e0*/  LDL.LU R216, [R1+0x850] ;  /* 0x0008500001d87983 */ /* 0x000ee80000300800 */
[----:B------:R-:W3:Y:S01]  /*448f0*/  LDL.LU R217, [R1+0x854] ;  /* 0x0008540001d97983 */ /* 0x000ee20000300800 */
[-C--:B------:R-:W-:Y:S03]  /*44900*/  HMMA.1688.F32.TF32 R28, R168, R16.reuse, R76 ;  /* 0x00000010a81c723c */ /* 0x080fe6000008104c */
[----:B------:R-:W3:Y:S04]  /*44910*/  LDL.LU R218, [R1+0x858] ;  /* 0x0008580001da7983 */ /* 0x000ee80000300800 */
[----:B------:R-:W3:Y:S04]  /*44920*/  LDL.LU R219, [R1+0x85c] ;  /* 0x00085c0001db7983 */ /* 0x000ee80000300800 */
[----:B------:R-:W3:Y:S01]  /*44930*/  LDL.LU R144, [R1+0x670] ;  /* 0x0006700001907983 */ /* 0x000ee20000300800 */
[-C--:B------:R-:W-:Y:S03]  /*44940*/  HMMA.1688.F32.TF32 R60, R172, R16.reuse, R224 ;  /* 0x00000010ac3c723c */ /* 0x080fe600000810e0 */
[----:B------:R-:W3:Y:S04]  /*44950*/  LDL.LU R145, [R1+0x674] ;  /* 0x0006740001917983 */ /* 0x000ee80000300800 */
[----:B------:R-:W3:Y:S04]  /*44960*/  LDL.LU R146, [R1+0x678] ;  /* 0x0006780001927983 */ /* 0x000ee80000300800 */
[----:B------:R-:W4:Y:S04]  /*44970*/  LDL.LU R147, [R1+0x67c] ;  /* 0x00067c0001937983 */ /* 0x000f280000300800 */
[----:B------:R-:W-:Y:S04]  /*44980*/  STL.64 [R1+0x380], R52 ;  /* 0x0003803401007387 */ /* 0x000fe80000100a00 */
[----:B------:R1:W-:Y:S04]  /*44990*/  STL.64 [R1+0x388], R54 ;  /* 0x0003883601007387 */ /* 0x0003e80000100a00 */
[----:B------:R-:W-:Y:S04]  /*449a0*/  STL.64 [R1+0x440], R28 ;  /* 0x0004401c01007387 */ /* 0x000fe80000100a00 */
[----:B------:R1:W-:Y:S02]  /*449b0*/  STL.64 [R1+0x448], R30 ;  /* 0x0004481e01007387 */ /* 0x0003e40000100a00 */
[-C--:B-1----:R-:W-:Y:S08]  /*449c0*/  HMMA.1688.F32.TF32 R52, R176, R16.reuse, R104 ;  /* 0x00000010b034723c */ /* 0x082ff00000081068 */
[----:B------:R-:W-:Y:S01]  /*449d0*/  HMMA.1688.F32.TF32 R28, R180, R16, R132 ;  /* 0x00000010b41c723c */ /* 0x000fe20000081084 */
[----:B------:R-:W-:Y:S04]  /*449e0*/  STL.64 [R1+0x550], R60 ;  /* 0x0005503c01007387 */ /* 0x000fe80000100a00 */
[----:B------:R-:W-:Y:S03]  /*449f0*/  STL.64 [R1+0x558], R62 ;  /* 0x0005583e01007387 */ /* 0x000fe60000100a00 */
[----:B------:R-:W-:Y:S01]  /*44a00*/  HMMA.1688.F32.TF32 R108, R96, R8, R188 ;  /* 0x00000008606c723c */ /* 0x000fe200000810bc */
[----:B------:R-:W-:Y:S06]  /*44a10*/  LDSM.16.M88.4 R60, [R44+0x18000] ;  /* 0x018000002c3c783b */ /* 0x000fec0000000200 */
[----:B------:R-:W-:Y:S04]  /*44a20*/  STL.64 [R1+0x5a0], R52 ;  /* 0x0005a03401007387 */ /* 0x000fe80000100a00 */
[----:B------:R-:W-:Y:S04]  /*44a30*/  STL.64 [R1+0x5a8], R54 ;  /* 0x0005a83601007387 */ /* 0x000fe80000100a00 */
[----:B------:R-:W-:Y:S04]  /*44a40*/  STL.64 [R1+0x640], R28 ;  /* 0x0006401c01007387 */ /* 0x000fe80000100a00 */
[----:B------:R1:W-:Y:S02]  /*44a50*/  STL.64 [R1+0x648], R30 ;  /* 0x0006481e01007387 */ /* 0x0003e40000100a00 */
[-C--:B-1----:R-:W-:Y:S08]  /*44a60*/  HMMA.1688.F32.TF32 R28, R168, R12.reuse, R72 ;  /* 0x0000000ca81c723c */ /* 0x082ff00000081048 */
[-C--:B------:R-:W-:Y:S08]  /*44a70*/  HMMA.1688.F32.TF32 R52, R172, R12.reuse, R248 ;  /* 0x0000000cac34723c */ /* 0x080ff000000810f8 */
[-C--:B--2---:R-:W-:Y:S08]  /*44a80*/  HMMA.1688.F32.TF32 R132, R160, R12.reuse, R32 ;  /* 0x0000000ca084723c */ /* 0x084ff00000081020 */
[-C--:B------:R-:W-:Y:S11]  /*44a90*/  HMMA.1688.F32.TF32 R32, R64, R12.reuse, R140 ;  /* 0x0000000c4020723c */ /* 0x080ff6000008108c */
[----:B------:R-:W-:Y:S11]  /*44aa0*/  @!UPT UIADD3 URZ, URZ, URZ, URZ ;  /* 0x0000003f3f3ff290 */ /* 0x000ff6000fffe03f */
[----:B------:R-:W-:Y:S01]  /*44ab0*/  @!UPT UIADD3 URZ, URZ, URZ, URZ ;  /* 0x0000003f3f3ff290 */ /* 0x000fe2000fffe03f */
[----:B------:R-:W-:Y:S04]  /*44ac0*/  STL.64 [R1+0x2c0], R32 ;  /* 0x0002c02001007387 */ /* 0x000fe80000100a00 */
[----:B------:R1:W-:Y:S04]  /*44ad0*/  STL.64 [R1+0x2c8], R34 ;  /* 0x0002c82201007387 */ /* 0x0003e80000100a00 */
[----:B------:R-:W-:Y:S04]  /*44ae0*/  STL.64 [R1+0x400], R28 ;  /* 0x0004001c01007387 */ /* 0x000fe80000100a00 */
[----:B------:R2:W-:Y:S01]  /*44af0*/  STL.64 [R1+0x408], R30 ;  /* 0x0004081e01007387 */ /* 0x0005e20000100a00 */
[-C--:B-1----:R-:W-:Y:S08]  /*44b00*/  HMMA.1688.F32.TF32 R32, R176, R12.reuse, R56 ;  /* 0x0000000cb020723c */ /* 0x082ff00000081038 */
[----:B--2---:R-:W-:Y:S01]  /*44b10*/  HMMA.1688.F32.TF32 R28, R180, R12, R136 ;  /* 0x0000000cb41c723c */ /* 0x004fe20000081088 */
[----:B------:R-:W-:Y:S04]  /*44b20*/  STL.64 [R1+0x540], R52 ;  /* 0x0005403401007387 */ /* 0x000fe80000100a00 */
[----:B------:R-:W-:Y:S03]  /*44b30*/  STL.64 [R1+0x548], R54 ;  /* 0x0005483601007387 */ /* 0x000fe60000100a00 */
[-C--:B---3--:R-:W-:Y:S01]  /*44b40*/  HMMA.1688.F32.TF32 R136, R160, R8.reuse, R36 ;  /* 0x00000008a088723c */ /* 0x088fe20000081024 */
[----:B------:R-:W-:Y:S04]  /*44b50*/  LDSM.16.M88.4 R56, [R44+0x1a000] ;  /* 0x01a000002c38783b */ /* 0x000fe80000000200 */
[----:B------:R-:W-:Y:S04]  /*44b60*/  LDSM.16.M88.4 R52, [R44+0x1c000] ;  /* 0x01c000002c34783b */ /* 0x000fe80000000200 */
[----:B------:R-:W-:Y:S04]  /*44b70*/  STL.64 [R1+0x570], R32 ;  /* 0x0005702001007387 */ /* 0x000fe80000100a00 */
[----:B------:R1:W-:Y:S04]  /*44b80*/  STL.64 [R1+0x578], R34 ;  /* 0x0005782201007387 */ /* 0x0003e80000100a00 */
[----:B------:R-:W-:Y:S04]  /*44b90*/  STL.64 [R1+0x630], R28 ;  /* 0x0006301c01007387 */ /* 0x000fe80000100a00 */
[----:B------:R2:W-:Y:S01]  /*44ba0*/  STL.64 [R1+0x638], R30 ;  /* 0x0006381e01007387 */ /* 0x0005e20000100a00 */
[-C--:B-1----:R-:W-:Y:S08]  /*44bb0*/  HMMA.1688.F32.TF32 R32, R64, R8.reuse, R156 ;  /* 0x000000084020723c */ /* 0x082ff0000008109c */
[-C--:B--2---:R-:W-:Y:S08]  /*44bc0*/  HMMA.1688.F32.TF32 R28, R168, R8.reuse, R68 ;  /* 0x00000008a81c723c */ /* 0x084ff00000081044 */
[-C--:B------:R-:W-:Y:S07]  /*44bd0*/  HMMA.1688.F32.TF32 R36, R172, R8.reuse, R184 ;  /* 0x00000008ac24723c */ /* 0x080fee00000810b8 */
        /* <DEDUP_REMOVED lines=9> */
[----:B------:R1:W-:Y:S04]  /*44c70*/  STL.64 [R1+0x528], R34 ;  /* 0x0005282201007387 */ /* 0x0003e80000100a00 */
[----:B------:R-:W-:Y:S04]  /*44c80*/  STL.64 [R1+0x4e0], R28 ;  /* 0x0004e01c01007387 */ /* 0x000fe80000100a00 */
[----:B------:R2:W-:Y:S01]  /*44c90*/  STL.64 [R1+0x4e8], R30 ;  /* 0x0004e81e01007387 */ /* 0x0005e20000100a00 */
[-C--:B-1----:R-:W-:Y:S08]  /*44ca0*/  HMMA.1688.F32.TF32 R32, R64, R4.reuse, R148 ;  /* 0x000000044020723c */ /* 0x082ff00000081094 */
[-C--:B--2---:R-:W-:Y:S08]  /*44cb0*/  HMMA.1688.F32.TF32 R28, R168, R4.reuse, R236 ;  /* 0x00000004a81c723c */ /* 0x084ff000000810ec */
[-C--:B------:R-:W-:Y:S01]  /*44cc0*/  HMMA.1688.F32.TF32 R36, R172, R4.reuse, R232 ;  /* 0x00000004ac24723c */ /* 0x080fe200000810e8 */
[----:B----4-:R-:W-:Y:S01]  /*44cd0*/  MOV R68, R92 ;  /* 0x0000005c00447202 */ /* 0x010fe20000000f00 */
[----:B------:R-:W-:Y:S01]  /*44ce0*/  IMAD.MOV.U32 R69, RZ, RZ, R93 ;  /* 0x000000ffff457224 */ /* 0x000fe200078e005d */
[----:B------:R-:W1:Y:S04]  /*44cf0*/  LDSM.16.M88.4 R232, [R44+0x16000] ;  /* 0x016000002ce8783b */ /* 0x000e680000000200 */
[----:B------:R-:W-:Y:S04]  /*44d00*/  STL.64 [R1+0x60], R32 ;  /* 0x0000602001007387 */ /* 0x000fe80000100a00 */
[----:B------:R2:W-:Y:S04]  /*44d10*/  STL.64 [R1+0x68], R34 ;  /* 0x0000682201007387 */ /* 0x0005e80000100a00 */
[----:B------:R-:W-:Y:S04]  /*44d20*/  STL.64 [R1+0x3a0], R28 ;  /* 0x0003a01c01007387 */ /* 0x000fe80000100a00 */
[----:B------:R3:W-:Y:S01]  /*44d30*/  STL.64 [R1+0x3a8], R30 ;  /* 0x0003a81e01007387 */ /* 0x0007e20000100a00 */
[-C--:B--2---:R-:W-:Y:S08]  /*44d40*/  HMMA.1688.F32.TF32 R32, R176, R4.reuse, R228 ;  /* 0x00000004b020723c */ /* 0x084ff000000810e4 */
[-C--:B---3--:R-:W-:Y:S01]  /*44d50*/  HMMA.1688.F32.TF32 R28, R180, R4.reuse, R48 ;  /* 0x00000004b41c723c */ /* 0x088fe20000081030 */
[----:B------:R2:W-:Y:S04]  /*44d60*/  STL.64 [R1+0x4b0], R36 ;  /* 0x0004b02401007387 */ /* 0x0005e80000100a00 */
[----:B------:R3:W-:Y:S03]  /*44d70*/  STL.64 [R1+0x4b8], R38 ;  /* 0x0004b82601007387 */ /* 0x0007e60000100a00 */
[----:B------:R-:W-:Y:S01]  /*44d80*/  HMMA.1688.F32.TF32 R140, R160, R4, R144 ;  /* 0x00000004a08c723c */ /* 0x000fe20000081090 */
[----:B------:R-:W4:Y:S06]  /*44d90*/  LDSM.16.M88.4 R48, [R44+0x1e000] ;  /* 0x01e000002c30783b */ /* 0x000f2c0000000200 */
[----:B------:R1:W-:Y:S04]  /*44da0*/  STL.64 [R1+0x4a0], R32 ;  /* 0x0004a02001007387 */ /* 0x0003e80000100a00 */
[----:B------:R1:W-:Y:S04]  /*44db0*/  STL.64 [R1+0x4a8], R34 ;  /* 0x0004a82201007387 */ /* 0x0003e80000100a00 */
[----:B------:R-:W3:Y:S04]  /*44dc0*/  LDL.LU R92, [R1+0x435c] ;  /* 0x00435c00015c7983 */ /* 0x000ee80000300800 */
[----:B------:R1:W-:Y:S01]  /*44dd0*/  STL.64 [R1+0x410], R28 ;  /* 0x0004101c01007387 */ /* 0x0003e20000100a00 */
[----:B--2---:R-:W-:-:S03]  /*44de0*/  IMAD.MOV.U32 R36, RZ, RZ, R89 ;  /* 0x000000ffff247224 */ /* 0x004fc600078e0059 */
[----:B------:R2:W-:Y:S01]  /*44df0*/  STL.64 [R1+0x418], R30 ;  /* 0x0004181e01007387 */ /* 0x0005e20000100a00 */
[----:B------:R-:W-:-:S03]  /*44e00*/  IMAD.MOV.U32 R37, RZ, RZ, R88 ;  /* 0x000000ffff257224 */ /* 0x000fc600078e0058 */
[----:B------:R-:W2:Y:S04]  /*44e10*/  LDL.LU R93, [R1+0x4358] ;  /* 0x00435800015d7983 */ /* 0x000ea80000300800 */
[----:B------:R-:W4:Y:S04]  /*44e20*/  LDL.LU R70, [R1+0x6f8] ;  /* 0x0006f80001467983 */ /* 0x000f280000300800 */
[----:B------:R-:W4:Y:S04]  /*44e30*/  LDL.LU R71, [R1+0x6fc] ;  /* 0x0006fc0001477983 */ /* 0x000f280000300800 */
[----:B------:R-:W4:Y:S04]  /*44e40*/  LDL.LU R89, [R1+0x4354] ;  /* 0x0043540001597983 */ /* 0x000f280000300800 */
[----:B------:R-:W4:Y:S01]  /*44e50*/  LDL.LU R88, [R1+0x4350] ;  /* 0x0043500001587983 */ /* 0x000f220000300800 */
[----:B---3--:R-:W-:-:S03]  /*44e60*/  MOV R38, R92 ;  /* 0x0000005c00267202 */ /* 0x008fc60000000f00 */
[----:B------:R-:W3:Y:S01]  /*44e70*/  LDL.LU R92, [R1+0x434c] ;  /* 0x00434c00015c7983 */ /* 0x000ee20000300800 */
[----:B--2---:R-:W-:-:S03]  /*44e80*/  IMAD.MOV.U32 R39, RZ, RZ, R93 ;  /* 0x000000ffff277224 */ /* 0x004fc600078e005d */
[----:B------:R-:W2:Y:S04]  /*44e90*/  LDL.LU R93, [R1+0x4348] ;  /* 0x00434800015d7983 */ /* 0x000ea80000300800 */
[----:B------:R-:W2:Y:S04]  /*44ea0*/  LDL.LU R188, [R1+0x790] ;  /* 0x0007900001bc7983 */ /* 0x000ea80000300800 */
[----:B------:R-:W2:Y:S01]  /*44eb0*/  LDL.LU R189, [R1+0x794] ;  /* 0x0007940001bd7983 */ /* 0x000ea20000300800 */
[----:B----4-:R-:W-:-:S03]  /*44ec0*/  IMAD.MOV.U32 R190, RZ, RZ, R89 ;  /* 0x000000ffffbe7224 */ /* 0x010fc600078e0059 */
[----:B------:R-:W4:Y:S01]  /*44ed0*/  LDL.LU R89, [R1+0x4344] ;  /* 0x0043440001597983 */ /* 0x000f220000300800 */
[----:B------:R-:W-:-:S03]  /*44ee0*/  IMAD.MOV.U32 R191, RZ, RZ, R88 ;  /* 0x000000ffffbf7224 */ /* 0x000fc600078e0058 */
[----:B------:R-:W4:Y:S04]  /*44ef0*/  LDL.LU R88, [R1+0x4340] ;  /* 0x0043400001587983 */ /* 0x000f280000300800 */
[----:B------:R-:W4:Y:S01]  /*44f00*/  LDL.LU R148, [R1+0x7a0] ;  /* 0x0007a00001947983 */ /* 0x000f220000300800 */
[----:B------:R-:W-:Y:S08]  /*44f10*/  HMMA.1688.F32.TF32 R128, R160, R16, R164 ;  /* 0x00000010a080723c */ /* 0x000ff000000810a4 */
[C---:B------:R-:W-:Y:S08]  /*44f20*/  HMMA.1688.F32.TF32 R104, R96.reuse, R12, R192 ;  /* 0x0000000c6068723c */ /* 0x040ff000000810c0 */
[----:B------:R-:W-:Y:S01]  /*44f30*/  HMMA.1688.F32.TF32 R112, R96, R4, R40 ;  /* 0x000000046070723c */ /* 0x000fe20000081028 */
[----:B---3--:R-:W-:Y:S01]  /*44f40*/  IMAD.MOV.U32 R150, RZ, RZ, R92 ;  /* 0x000000ffff967224 */ /* 0x008fe200078e005c */
[----:B--2---:R-:W-:-:S02]  /*44f50*/  MOV R149, R93 ;  /* 0x0000005d00957202 */ /* 0x004fc40000000f00 */
[----:B------:R-:W2:Y:S04]  /*44f60*/  LDL.LU R93, [R1+0x433c] ;  /* 0x00433c00015d7983 */ /* 0x000ea80000300800 */
[----:B------:R-:W2:Y:S04]  /*44f70*/  LDL.LU R92, [R1+0x4338] ;  /* 0x00433800015c7983 */ /* 0x000ea80000300800 */
[----:B------:R-:W3:Y:S01]  /*44f80*/  LDL.LU R151, [R1+0x7ac] ;  /* 0x0007ac0001977983 */ /* 0x000ee20000300800 */
[----:B----4-:R-:W-:-:S03]  /*44f90*/  IMAD.MOV.U32 R144, RZ, RZ, R89 ;  /* 0x000000ffff907224 */ /* 0x010fc600078e0059 */
[----:B------:R-:W4:Y:S01]  /*44fa0*/  LDL.LU R89, [R1+0x4334] ;  /* 0x0043340001597983 */ /* 0x000f220000300800 */
[----:B------:R-:W-:-:S03]  /*44fb0*/  IMAD.MOV.U32 R145, RZ, RZ, R88 ;  /* 0x000000ffff917224 */ /* 0x000fc600078e0058 */
[----:B------:R-:W4:Y:S04]  /*44fc0*/  LDL.LU R88, [R1+0x4330] ;  /* 0x0043300001587983 */ /* 0x000f280000300800 */
[----:B------:R-:W2:Y:S04]  /*44fd0*/  LDL.LU R146, [R1+0x7b8] ;  /* 0x0007b80001927983 */ /* 0x000ea80000300800 */
[----:B------:R-:W2:Y:S04]  /*44fe0*/  LDL.LU R147, [R1+0x7bc] ;  /* 0x0007bc0001937983 */ /* 0x000ea80000300800 */
[----:B------:R-:W2:Y:S04]  /*44ff0*/  LDL.LU R94, [R1+0x818] ;  /* 0x00081800015e7983 */ /* 0x000ea80000300800 */
[----:B------:R-:W2:Y:S04]  /*45000*/  LDL.LU R95, [R1+0x81c] ;  /* 0x00081c00015f7983 */ /* 0x000ea80000300800 */
[----:B------:R-:W4:Y:S04]  /*45010*/  LDL.LU R90, [R1+0x828] ;  /* 0x00082800015a7983 */ /* 0x000f280000300800 */
[----:B------:R-:W4:Y:S04]  /*45020*/  LDL.LU R91, [R1+0x82c] ;  /* 0x00082c00015b7983 */ /* 0x000f280000300800 */
[----:B-1----:R-:W2:Y:S04]  /*45030*/  LDL.LU R32, [R1+0x830] ;  /* 0x0008300001207983 */ /* 0x002ea80000300800 */
        /* <DEDUP_REMOVED lines=47> */
[----:B------:R-:W-:Y:S11]  /*45330*/  HMMA.1688.F32.TF32 R244, R64, R232, R68 ;  /* 0x000000e840f4723c */ /* 0x000ff60000081044 */
[----:B------:R-:W-:Y:S11]  /*45340*/  @!UPT UIADD3 URZ, URZ, URZ, URZ ;  /* 0x0000003f3f3ff290 */ /* 0x000ff6000fffe03f */
[----:B------:R-:W-:Y:S01]  /*45350*/  @!UPT UIADD3 URZ, URZ, URZ, URZ ;  /* 0x0000003f3f3ff290 */ /* 0x000fe2000fffe03f */
[----:B------:R1:W-:Y:S04]  /*45360*/  STL [R1+0x4274], R244 ;  /* 0x004274f401007387 */ /* 0x0003e80000100800 */
[----:B------:R1:W-:Y:S04]  /*45370*/  STL [R1+0x4270], R245 ;  /* 0x004270f501007387 */ /* 0x0003e80000100800 */
[----:B------:R1:W-:Y:S04]  /*45380*/  STL [R1+0x426c], R246 ;  /* 0x00426cf601007387 */ /* 0x0003e80000100800 */
[----:B------:R1:W-:Y:S01]  /*45390*/  STL [R1+0x4268], R247 ;  /* 0x004268f701007387 */ /* 0x0003e20000100800 */
[----:B--2---:R-:W-:Y:S08]  /*453a0*/  HMMA.1688.F32.TF32 R228, R240, R56, R164 ;  /* 0x00000038f0e4723c */ /* 0x004ff000000810a4 */
[-C--:B------:R-:W-:Y:S08]  /*453b0*/  HMMA.1688.F32.TF32 R164, R96, R60.reuse, R32 ;  /* 0x0000003c60a4723c */ /* 0x080ff00000081020 */
[----:B---3--:R-:W-:Y:S08]  /*453c0*/  HMMA.1688.F32.TF32 R224, R240, R60, R28 ;  /* 0x0000003cf0e0723c */ /* 0x008ff0000008101c */
[C---:B----4-:R-:W-:Y:S08]  /*453d0*/  HMMA.1688.F32.TF32 R28, R64.reuse, R56, R40 ;  /* 0x00000038401c723c */ /* 0x050ff00000081028 */
[C---:B------:R-:W-:Y:S11]  /*453e0*/  HMMA.1688.F32.TF32 R32, R64.reuse, R60, R184 ;  /* 0x0000003c4020723c */ /* 0x040ff600000810b8 */
[----:B------:R-:W-:Y:S05]  /*453f0*/  @!UPT UIADD3 URZ, URZ, URZ, URZ ;  /* 0x0000003f3f3ff290 */ /* 0x000fea000fffe03f */
[----:B-1----:R-:W-:Y:S01]  /*45400*/  MOV R244, R28 ;  /* 0x0000001c00f47202 */ /* 0x002fe20000000f00 */
[----:B------:R-:W-:Y:S02]  /*45410*/  IMAD.MOV.U32 R245, RZ, RZ, R29 ;  /* 0x000000fffff57224 */ /* 0x000fe400078e001d */
[----:B------:R-:W-:Y:S02]  /*45420*/  IMAD.MOV.U32 R246, RZ, RZ, R30 ;  /* 0x000000fffff67224 */ /* 0x000fe400078e001e */
[----:B------:R-:W-:Y:S02]  /*45430*/  IMAD.MOV.U32 R247, RZ, RZ, R31 ;  /* 0x000000fffff77224 */ /* 0x000fe400078e001f */
[----:B------:R-:W-:Y:S01]  /*45440*/  HMMA.1688.F32.TF32 R28, R64, R52, R44 ;  /* 0x00000034401c723c */ /* 0x000fe2000008102c */
[----:B------:R1:W-:Y:S04]  /*45450*/  STL.64 [R1], R32 ;  /* 0x0000002001007387 */ /* 0x0003e80000100a00 */
[----:B------:R2:W-:Y:S04]  /*45460*/  STL.64 [R1+0x8], R34 ;  /* 0x0000082201007387 */ /* 0x0005e80000100a00 */
[----:B------:R-:W-:Y:S04]  /*45470*/  STL [R1+0x4284], R247 ;  /* 0x004284f701007387 */ /* 0x000fe80000100800 */
[----:B------:R-:W-:Y:S04]  /*45480*/  STL [R1+0x4280], R246 ;  /* 0x004280f601007387 */ /* 0x000fe80000100800 */
[----:B------:R-:W-:Y:S04]  /*45490*/  STL [R1+0x427c], R245 ;  /* 0x00427cf501007387 */ /* 0x000fe80000100800 */
[----:B------:R3:W-:Y:S04]  /*454a0*/  STL [R1+0x4278], R244 ;  /* 0x004278f401007387 */ /* 0x0007e80000100800 */
[----:B------:R-:W4:Y:S04]  /*454b0*/  LDL.LU R40, [R1+0x1d0] ;  /* 0x0001d00001287983 */ /* 0x000f280000300800 */
[----:B------:R1:W-:Y:S04]  /*454c0*/  STL.64 [R1+0x40], R28 ;  /* 0x0000401c01007387 */ /* 0x0003e80000100a00 */
[----:B------:R1:W-:Y:S04]  /*454d0*/  STL.64 [R1+0x48], R30 ;  /* 0x0000481e01007387 */ /* 0x0003e80000100a00 */
        /* <DEDUP_REMOVED lines=11> */
[----:B-1----:R-:W4:Y:S04]  /*45590*/  LDL.LU R32, [R1+0x320] ;  /* 0x0003200001207983 */ /* 0x002f280000300800 */
[----:B------:R-:W4:Y:S04]  /*455a0*/  LDL.LU R33, [R1+0x324] ;  /* 0x0003240001217983 */ /* 0x000f280000300800 */
[----:B--2---:R-:W4:Y:S04]  /*455b0*/  LDL.LU R34, [R1+0x328] ;  /* 0x0003280001227983 */ /* 0x004f280000300800 */
[----:B------:R-:W4:Y:S04]  /*455c0*/  LDL.LU R35, [R1+0x32c] ;  /* 0x00032c0001237983 */ /* 0x000f280000300800 */
[----:B---3--:R-:W2:Y:S04]  /*455d0*/  LDL.LU R244, [R1+0x6a0] ;  /* 0x0006a00001f47983 */ /* 0x008ea80000300800 */
[----:B------:R-:W2:Y:S04]  /*455e0*/  LDL.LU R245, [R1+0x6a4] ;  /* 0x0006a40001f57983 */ /* 0x000ea80000300800 */
[----:B------:R-:W2:Y:S04]  /*455f0*/  LDL.LU R246, [R1+0x6a8] ;  /* 0x0006a80001f67983 */ /* 0x000ea80000300800 */
[----:B------:R-:W2:Y:S01]  /*45600*/  LDL.LU R247, [R1+0x6ac] ;  /* 0x0006ac0001f77983 */ /* 0x000ea20000300800 */
[----:B------:R-:W-:Y:S03]  /*45610*/  HMMA.1688.F32.TF32 R116, R96, R232, R192 ;  /* 0x000000e86074723c */ /* 0x000fe600000810c0 */
[----:B------:R-:W3:Y:S04]  /*45620*/  LDL.LU R192, [R1+0x330] ;  /* 0x0003300001c07983 */ /* 0x000ee80000300800 */
[----:B------:R-:W3:Y:S04]  /*45630*/  LDL.LU R193, [R1+0x334] ;  /* 0x0003340001c17983 */ /* 0x000ee80000300800 */
[----:B------:R-:W3:Y:S01]  /*45640*/  LDL.LU R194, [R1+0x338] ;  /* 0x0003380001c27983 */ /* 0x000ee20000300800 */
[C---:B------:R-:W-:Y:S03]  /*45650*/  HMMA.1688.F32.TF32 R204, R240.reuse, R16, R204 ;  /* 0x00000010f0cc723c */ /* 0x040fe600000810cc */
[----:B------:R-:W3:Y:S04]  /*45660*/  LDL.LU R195, [R1+0x33c] ;  /* 0x00033c0001c37983 */ /* 0x000ee80000300800 */
[----:B------:R-:W3:Y:S01]  /*45670*/  LDL.LU R28, [R1+0x370] ;  /* 0x00037000011c7983 */ /* 0x000ee20000300800 */
[C---:B------:R-:W-:Y:S03]  /*45680*/  HMMA.1688.F32.TF32 R208, R240.reuse, R12, R208 ;  /* 0x0000000cf0d0723c */ /* 0x040fe600000810d0 */
[----:B------:R-:W3:Y:S04]  /*45690*/  LDL.LU R29, [R1+0x374] ;  /* 0x00037400011d7983 */ /* 0x000ee80000300800 */
[----:B------:R-:W3:Y:S01]  /*456a0*/  LDL.LU R30, [R1+0x378] ;  /* 0x00037800011e7983 */ /* 0x000ee20000300800 */
[C---:B------:R-:W-:Y:S03]  /*456b0*/  HMMA.1688.F32.TF32 R212, R240.reuse, R8, R212 ;  /* 0x00000008f0d4723c */ /* 0x040fe600000810d4 */
[----:B------:R-:W3:Y:S05]  /*456c0*/  LDL.LU R31, [R1+0x37c] ;  /* 0x00037c00011f7983 */ /* 0x000eea0000300800 */
[C---:B------:R-:W-:Y:S08]  /*456d0*/  HMMA.1688.F32.TF32 R216, R240.reuse, R4, R216 ;  /* 0x00000004f0d8723c */ /* 0x040ff000000810d8 */
[C---:B------:R-:W-:Y:S08]  /*456e0*/  HMMA.1688.F32.TF32 R220, R240.reuse, R232, R152 ;  /* 0x000000e8f0dc723c */ /* 0x040ff00000081098 */
[C---:B------:R-:W-:Y:S08]  /*456f0*/  HMMA.1688.F32.TF32 R236, R240.reuse, R52, R236 ;  /* 0x00000034f0ec723c */ /* 0x040ff000000810ec */
[----:B------:R-:W-:Y:S01]  /*45700*/  HMMA.1688.F32.TF32 R240, R240, R48, R76 ;  /* 0x00000030f0f0723c */ /* 0x000fe2000008104c */
[----:B------:R-:W4:Y:S04]  /*45710*/  LDL.LU R76, [R1+0x250] ;  /* 0x00025000014c7983 */ /* 0x000f280000300800 */
[----:B------:R-:W4:Y:S04]  /*45720*/  LDL.LU R77, [R1+0x254] ;  /* 0x00025400014d7983 */ /* 0x000f280000300800 */
[----:B------:R-:W4:Y:S04]  /*45730*/  LDL.LU R78, [R1+0x258] ;  /* 0x00025800014e7983 */ /* 0x000f280000300800 */
[----:B------:R-:W4:Y:S01]  /*45740*/  LDL.LU R79, [R1+0x25c] ;  /* 0x00025c00014f7983 */ /* 0x000f220000300800 */
[C---:B------:R-:W-:Y:S08]  /*45750*/  HMMA.1688.F32.TF32 R144, R160.reuse, R232, R144 ;  /* 0x000000e8a090723c */ /* 0x040ff00000081090 */
[C---:B------:R-:W-:Y:S08]  /*45760*/  HMMA.1688.F32.TF32 R148, R160.reuse, R60, R148 ;  /* 0x0000003ca094723c */ /* 0x040ff00000081094 */
[C---:B------:R-:W-:Y:S08]  /*45770*/  HMMA.1688.F32.TF32 R152, R160.reuse, R56, R188 ;  /* 0x00000038a098723c */ /* 0x040ff000000810bc */
[C---:B------:R-:W-:Y:S08]  /*45780*/  HMMA.1688.F32.TF32 R156, R160.reuse, R52, R156 ;  /* 0x00000034a09c723c */ /* 0x040ff0000008109c */
[----:B------:R-:W-:Y:S01]  /*45790*/  HMMA.1688.F32.TF32 R160, R160, R48, R36 ;  /* 0x00000030a0a0723c */ /* 0x000fe20000081024 */
[----:B------:R-:W4:Y:S04]  /*457a0*/  LDL.LU R36, [R1+0x220] ;  /* 0x0002200001247983 */ /* 0x000f280000300800 */
[----:B------:R-:W4:Y:S04]  /*457b0*/  LDL.LU R37, [R1+0x224] ;  /* 0x0002240001257983 */ /* 0x000f280000300800 */
[----:B------:R-:W4:Y:S01]  /*457c0*/  LDL.LU R38, [R1+0x228] ;  /* 0x0002280001267983 */ /* 0x000f220000300800 */
[C---:B------:R-:W-:Y:S03]  /*457d0*/  HMMA.1688.F32.TF32 R80, R96.reuse, R24, R80 ;  /* 0x000000186050723c */ /* 0x040fe60000081050 */
[----:B------:R-:W4:Y:S04]  /*457e0*/  LDL.LU R39, [R1+0x22c] ;  /* 0x00022c0001277983 */ /* 0x000f280000300800 */
[----:B------:R-:W4:Y:S01]  /*457f0*/  LDL.LU R188, [R1+0x270] ;  /* 0x0002700001bc7983 */ /* 0x000f220000300800 */
[C---:B------:R-:W-:Y:S03]  /*45800*/  HMMA.1688.F32.TF32 R84, R96.reuse, R20, R84 ;  /* 0x000000146054723c */ /* 0x040fe60000081054 */
[----:B------:R-:W4:Y:S04]  /*45810*/  LDL.LU R189, [R1+0x274] ;  /* 0x0002740001bd7983 */ /* 0x000f280000300800 */
[----:B------:R-:W4:Y:S01]  /*45820*/  LDL.LU R190, [R1+0x278] ;  /* 0x0002780001be7983 */ /* 0x000f220000300800 */
[C---:B------:R-:W-:Y:S03]  /*45830*/  HMMA.1688.F32.TF32 R100, R96.reuse, R16, R100 ;  /* 0x000000106064723c */ /* 0x040fe60000081064 */
[----:B------:R-:W4:Y:S05]  /*45840*/  LDL.LU R191, [R1+0x27c] ;  /* 0x00027c0001bf7983 */ /* 0x000f2a0000300800 */
[C---:B------:R-:W-:Y:S08]  /*45850*/  HMMA.1688.F32.TF32 R88, R96.reuse, R56, R88 ;  /* 0x000000386058723c */ /* 0x040ff00000081058 */
[C---:B------:R-:W-:Y:S08]  /*45860*/  HMMA.1688.F32.TF32 R92, R96.reuse, R52, R92 ;  /* 0x00000034605c723c */ /* 0x040ff0000008105c */
[-C--:B------:R-:W-:Y:S01]  /*45870*/  HMMA.1688.F32.TF32 R96, R96, R48.reuse, R72 ;  /* 0x000000306060723c */ /* 0x080fe20000081048 */
        /* <DEDUP_REMOVED lines=12> */
[----:B--2---:R-:W-:Y:S11]  /*45940*/  HMMA.1688.F32.TF32 R64, R64, R48, R244 ;  /* 0x000000304040723c */ /* 0x004ff600000810f4 */
[----:B------:R-:W-:Y:S11]  /*45950*/  @!UPT UIADD3 URZ, URZ, URZ, URZ ;  /* 0x0000003f3f3ff290 */ /* 0x000ff6000fffe03f */
[----:B------:R-:W-:Y:S02]  /*45960*/  @!UPT UIADD3 URZ, URZ, URZ, URZ ;  /* 0x0000003f3f3ff290 */ /* 0x000fe4000fffe03f */
[----:B------:R-:W-:Y:S01]  /*45970*/  MOV R247, R64 ;  /* 0x0000004000f77202 */ /* 0x000fe20000000f00 */
[----:B------:R-:W-:Y:S01]  /*45980*/  IMAD.MOV.U32 R246, RZ, RZ, R65 ;  /* 0x000000fffff67224 */ /* 0x000fe200078e0041 */
[----:B------:R-:W2:Y:S01]  /*45990*/  LDL.LU R64, [R1+0x200] ;  /* 0x0002000001407983 */ /* 0x000ea20000300800 */
[----:B------:R-:W-:Y:S02]  /*459a0*/  IMAD.MOV.U32 R245, RZ, RZ, R66 ;  /* 0x000000fffff57224 */ /* 0x000fe400078e0042 */
[----:B------:R-:W-:Y:S01]  /*459b0*/  IMAD.MOV.U32 R244, RZ, RZ, R67 ;  /* 0x000000fffff47224 */ /* 0x000fe200078e0043 */
[----:B------:R-:W2:Y:S04]  /*459c0*/  LDL.LU R65, [R1+0x204] ;  /* 0x0002040001417983 */ /* 0x000ea80000300800 */
[----:B------:R-:W2:Y:S04]  /*459d0*/  LDL.LU R66, [R1+0x208] ;  /* 0x0002080001427983 */ /* 0x000ea80000300800 */
[----:B------:R-:W2:Y:S01]  /*459e0*/  LDL.LU R67, [R1+0x20c] ;  /* 0x00020c0001437983 */ /* 0x000ea20000300800 */
[C---:B---3--:R-:W-:Y:S08]  /*459f0*/  HMMA.1688.F32.TF32 R28, R168.reuse, R232, R28 ;  /* 0x000000e8a81c723c */ /* 0x048ff0000008101c */
[C---:B------:R-:W-:Y:S08]  /*45a00*/  HMMA.1688.F32.TF32 R192, R168.reuse, R56, R192 ;  /* 0x00000038a8c0723c */ /* 0x040ff000000810c0 */
[C---:B----4-:R-:W-:Y:S08]  /*45a10*/  HMMA.1688.F32.TF32 R32, R168.reuse, R52, R32 ;  /* 0x00000034a820723c */ /* 0x050ff00000081020 */
[C---:B------:R-:W-:Y:S08]  /*45a20*/  HMMA.1688.F32.TF32 R76, R168.reuse, R60, R76 ;  /* 0x0000003ca84c723c */ /* 0x040ff0000008104c */
[----:B------:R-:W-:Y:S01]  /*45a30*/  HMMA.1688.F32.TF32 R248, R168, R48, R248 ;  /* 0x00000030a8f8723c */ /* 0x000fe200000810f8 */
[----:B------:R-:W-:Y:S04]  /*45a40*/  STL.64 [R1+0x260], R28 ;  /* 0x0002601c01007387 */ /* 0x000fe80000100a00 */
[----:B------:R1:W-:Y:S04]  /*45a50*/  STL.64 [R1+0x268], R30 ;  /* 0x0002681e01007387 */ /* 0x0003e80000100a00 */
[----:B-1----:R-:W3:Y:S06]  /*45a60*/  LDL.LU.64 R30, [R1+0x4328] ;  /* 0x00432800011e7983 */ /* 0x002eec0000300a00 */
[----:B------:R-:W-:Y:S04]  /*45a70*/  STL.64 [R1+0x250], R76 ;  /* 0x0002504c01007387 */ /* 0x000fe80000100a00 */
[----:B------:R1:W-:Y:S01]  /*45a80*/  STL.64 [R1+0x258], R78 ;  /* 0x0002584e01007387 */ /* 0x0003e20000100a00 */
[C---:B------:R-:W-:Y:S03]  /*45a90*/  HMMA.1688.F32.TF32 R68, R172.reuse, R52, R68 ;  /* 0x00000034ac44723c */ /* 0x040fe60000081044 */
[----:B-1----:R-:W4:Y:S05]  /*45aa0*/  LDL.LU.64 R78, [R1+0x4320] ;  /* 0x00432000014e7983 */ /* 0x002f2a0000300a00 */
[C---:B------:R-:W-:Y:S01]  /*45ab0*/  HMMA.1688.F32.TF32 R36, R172.reuse, R56, R36 ;  /* 0x00000038ac24723c */ /* 0x040fe20000081024 */
[----:B------:R-:W4:Y:S04]  /*45ac0*/  LDL.LU.64 R76, [R1+0x4318] ;  /* 0x00431800014c7983 */ /* 0x000f280000300a00 */
[----:B------:R-:W-:Y:S04]  /*45ad0*/  STL.64 [R1+0x240], R192 ;  /* 0x000240c001007387 */ /* 0x000fe80000100a00 */
[----:B------:R1:W-:Y:S01]  /*45ae0*/  STL.64 [R1+0x248], R194 ;  /* 0x000248c201007387 */ /* 0x0003e20000100a00 */
[C---:B------:R-:W-:Y:S03]  /*45af0*/  HMMA.1688.F32.TF32 R188, R172.reuse, R60, R188 ;  /* 0x0000003cacbc723c */ /* 0x040fe600000810bc */
[----:B-1----:R-:W3:Y:S04]  /*45b00*/  LDL.LU.64 R194, [R1+0x4310] ;  /* 0x0043100001c27983 */ /* 0x002ee80000300a00 */
[----:B------:R-:W3:Y:S04]  /*45b10*/  LDL.LU.64 R192, [R1+0x4308] ;  /* 0x0043080001c07983 */ /* 0x000ee80000300a00 */
[----:B------:R-:W-:Y:S04]  /*45b20*/  STL.64 [R1+0x230], R32 ;  /* 0x0002302001007387 */ /* 0x000fe80000100a00 */
[----:B------:R1:W-:Y:S04]  /*45b30*/  STL.64 [R1+0x238], R34 ;  /* 0x0002382201007387 */ /* 0x0003e80000100a00 */
[----:B-1----:R-:W3:Y:S01]  /*45b40*/  LDL.LU.64 R34, [R1+0x4300] ;  /* 0x0043000001227983 */ /* 0x002ee20000300a00 */
[C---:B------:R-:W-:Y:S03]  /*45b50*/  HMMA.1688.F32.TF32 R72, R172.reuse, R232, R72 ;  /* 0x000000e8ac48723c */ /* 0x040fe60000081048 */
[----:B------:R-:W3:Y:S04]  /*45b60*/  LDL.LU R168, [R1+0x130] ;  /* 0x0001300001a87983 */ /* 0x000ee80000300800 */
[----:B------:R1:W-:Y:S04]  /*45b70*/  STL.64 [R1+0x1c0], R248 ;  /* 0x0001c0f801007387 */ /* 0x0003e80000100a00 */
[----:B------:R1:W-:Y:S04]  /*45b80*/  STL.64 [R1+0x1c8], R250 ;  /* 0x0001c8fa01007387 */ /* 0x0003e80000100a00 */
[----:B------:R-:W3:Y:S04]  /*45b90*/  LDL.LU R169, [R1+0x134] ;  /* 0x0001340001a97983 */ /* 0x000ee80000300800 */
[----:B------:R-:W3:Y:S04]  /*45ba0*/  LDL.LU R170, [R1+0x138] ;  /* 0x0001380001aa7983 */ /* 0x000ee80000300800 */
[----:B------:R-:W3:Y:S04]  /*45bb0*/  LDL.LU R171, [R1+0x13c] ;  /* 0x00013c0001ab7983 */ /* 0x000ee80000300800 */
[----:B-1----:R-:W4:Y:S04]  /*45bc0*/  LDL.LU R248, [R1+0xe0] ;  /* 0x0000e00001f87983 */ /* 0x002f280000300800 */
[----:B------:R-:W4:Y:S04]  /*45bd0*/  LDL.LU R249, [R1+0xe4] ;  /* 0x0000e40001f97983 */ /* 0x000f280000300800 */
[----:B------:R-:W4:Y:S04]  /*45be0*/  LDL.LU R250, [R1+0xe8] ;  /* 0x0000e80001fa7983 */ /* 0x000f280000300800 */
[----:B------:R-:W4:Y:S04]  /*45bf0*/  LDL.LU R251, [R1+0xec] ;  /* 0x0000ec0001fb7983 */ /* 0x000f280000300800 */
[----:B------:R-:W-:Y:S04]  /*45c00*/  STL.64 [R1+0x2b0], R72 ;  /* 0x0002b04801007387 */ /* 0x000fe80000100a00 */
[----:B------:R1:W-:Y:S04]  /*45c10*/  STL.64 [R1+0x2b8], R74 ;  /* 0x0002b84a01007387 */ /* 0x0003e80000100a00 */
[----:B-1----:R-:W4:Y:S04]  /*45c20*/  LDL.LU.64 R74, [R1+0x42f8] ;  /* 0x0042f800014a7983 */ /* 0x002f280000300a00 */
[----:B------:R-:W4:Y:S04]  /*45c30*/  LDL.LU.64 R72, [R1+0x42f0] ;  /* 0x0042f00001487983 */ /* 0x000f280000300a00 */
[----:B------:R-:W-:Y:S04]  /*45c40*/  STL.64 [R1+0x2a0], R188 ;  /* 0x0002a0bc01007387 */ /* 0x000fe80000100a00 */
[----:B------:R1:W-:Y:S04]  /*45c50*/  STL.64 [R1+0x2a8], R190 ;  /* 0x0002a8be01007387 */ /* 0x0003e80000100a00 */
[----:B-1----:R-:W4:Y:S04]  /*45c60*/  LDL.LU.64 R190, [R1+0x42e8] ;  /* 0x0042e80001be7983 */ /* 0x002f280000300a00 */
[----:B------:R-:W4:Y:S04]  /*45c70*/  LDL.LU.64 R188, [R1+0x42e0] ;  /* 0x0042e00001bc7983 */ /* 0x000f280000300a00 */
[----:B------:R-:W-:Y:S04]  /*45c80*/  STL.64 [R1+0x290], R36 ;  /* 0x0002902401007387 */ /* 0x000fe80000100a00 */
[----:B------:R1:W-:Y:S04]  /*45c90*/  STL.64 [R1+0x298], R38 ;  /* 0x0002982601007387 */ /* 0x0003e80000100a00 */
[----:B-1----:R-:W4:Y:S04]  /*45ca0*/  LDL.LU.64 R38, [R1+0x42d8] ;  /* 0x0042d80001267983 */ /* 0x002f280000300a00 */
[----:B------:R-:W-:Y:S04]  /*45cb0*/  STL.64 [R1+0x280], R68 ;  /* 0x0002804401007387 */ /* 0x000fe80000100a00 */
[----:B------:R1:W-:Y:S04]  /*45cc0*/  STL.64 [R1+0x288], R70 ;  /* 0x0002884601007387 */ /* 0x0003e80000100a00 */
[----:B-1----:R-:W4:Y:S04]  /*45cd0*/  LDL.LU.64 R70, [R1+0x42d0] ;  /* 0x0042d00001467983 */ /* 0x002f280000300a00 */
[----:B------:R-:W4:Y:S01]  /*45ce0*/  LDL.LU.64 R68, [R1+0x42c8] ;  /* 0x0042c80001447983 */ /* 0x000f220000300a00 */
[----:B--2---:R-:W-:Y:S03]  /*45cf0*/  HMMA.1688.F32.TF32 R64, R172, R48, R64 ;  /* 0x00000030ac40723c */ /* 0x004fe60000081040 */
[----:B------:R-:W2:Y:S11]  /*45d00*/  LDL.LU R172, [R1+0x160] ;  /* 0x0001600001ac7983 */ /* 0x000eb60000300800 */
[----:B------:R-:W-:Y:S09]  /*45d10*/  @!UPT UIADD3 URZ, URZ, URZ, URZ ;  /* 0x0000003f3f3ff290 */ /* 0x000ff2000fffe03f */
[----:B------:R-:W-:Y:S04]  /*45d20*/  STL.64 [R1+0x220], R64 ;  /* 0x0002204001007387 */ /* 0x000fe80000100a00 */
[----:B------:R-:W-:Y:S04]  /*45d30*/  STL.64 [R1+0x228], R66 ;  /* 0x0002284201007387 */ /* 0x000fe80000100a00 */
[----:B------:R-:W2:Y:S04]  /*45d40*/  LDL.LU R173, [R1+0x164] ;  /* 0x0001640001ad7983 */ /* 0x000ea80000300800 */
[----:B------:R-:W2:Y:S04]  /*45d50*/  LDL.LU R174, [R1+0x168] ;  /* 0x0001680001ae7983 */ /* 0x000ea80000300800 */
[----:B------:R-:W2:Y:S01]  /*45d60*/  LDL.LU R175, [R1+0x16c] ;  /* 0x00016c0001af7983 */ /* 0x000ea20000300800 */
[C---:B------:R-:W-:Y:S03]  /*45d70*/  HMMA.1688.F32.TF32 R184, R176.reuse, R232, R184 ;  /* 0x000000e8b0b8723c */ /* 0x040fe600000810b8 */
[----:B------:R-:W-:Y:S04]  /*45d80*/  LDS R64, [R2+0x43000] ;  /* 0x0430000002407984 */ /* 0x000fe80000000800 */
[----:B------:R-:W-:Y:S01]  /*45d90*/  LDS R66, [R2+0x43800] ;  /* 0x0438000002427984 */ /* 0x000fe20000000800 */
[C---:B------:R-:W-:Y:S03]  /*45da0*/  HMMA.1688.F32.TF32 R44, R176.reuse, R60, R44 ;  /* 0x0000003cb02c723c */ /* 0x040fe6000008102c */
[----:B------:R-:W-:Y:S04]  /*45db0*/  LDS R65, [R3+0x43000] ;  /* 0x0430000003417984 */ /* 0x000fe80000000800 */
[----:B------:R-:W1:Y:S01]  /*45dc0*/  LDS R67, [R3+0x43800] ;  /* 0x0438000003437984 */ /* 0x000e620000000800 */
[C---:B------:R-:W-:Y:S07]  /*45dd0*/  HMMA.1688.F32.TF32 R40, R176.reuse, R56, R40 ;  /* 0x00000038b028723c */ /* 0x040fee0000081028 */
[----:B------:R-:W-:Y:S04]  /*45de0*/  STL.64 [R1+0x210], R184 ;  /* 0x000210b801007387 */ /* 0x000fe80000100a00 */
[----:B------:R1:W-:Y:S04]  /*45df0*/  STL.64 [R1+0x218], R186 ;  /* 0x000218ba01007387 */ /* 0x0003e80000100a00 */
[----:B-1----:R-:W4:Y:S04]  /*45e00*/  LDL.LU.64 R186, [R1+0x42c0] ;  /* 0x0042c00001ba7983 */ /* 0x002f280000300a00 */
[----:B------:R-:W4:Y:S04]  /*45e10*/  LDL.LU.64 R184, [R1+0x42b8] ;  /* 0x0042b80001b87983 */ /* 0x000f280000300a00 */
[----:B------:R-:W-:Y:S04]  /*45e20*/  STL.64 [R1+0x200], R44 ;  /* 0x0002002c01007387 */ /* 0x000fe80000100a00 */
[----:B------:R1:W-:Y:S04]  /*45e30*/  STL.64 [R1+0x208], R46 ;  /* 0x0002082e01007387 */ /* 0x0003e80000100a00 */
[----:B-1----:R-:W4:Y:S04]  /*45e40*/  LDL.LU.64 R46, [R1+0x42b0] ;  /* 0x0042b000012e7983 */ /* 0x002f280000300a00 */
[----:B------:R1:W-:Y:S04]  /*45e50*/  STL.64 [R1+0x1f0], R40 ;  /* 0x0001f02801007387 */ /* 0x0003e80000100a00 */
[----:B------:R1:W-:Y:S04]  /*45e60*/  STL.64 [R1+0x1f8], R42 ;  /* 0x0001f82a01007387 */ /* 0x0003e80000100a00 */
[----:B-1----:R-:W4:Y:S04]  /*45e70*/  LDL.LU R40, [R1+0xc0] ;  /* 0x0000c00001287983 */ /* 0x002f280000300800 */
[----:B------:R-:W4:Y:S04]  /*45e80*/  LDL.LU R41, [R1+0xc4] ;  /* 0x0000c40001297983 */ /* 0x000f280000300800 */
[----:B------:R-:W4:Y:S04]  /*45e90*/  LDL.LU R42, [R1+0xc8] ;  /* 0x0000c800012a7983 */ /* 0x000f280000300800 */
[----:B------:R-:W4:Y:S01]  /*45ea0*/  LDL.LU R43, [R1+0xcc] ;  /* 0x0000cc00012b7983 */ /* 0x000f220000300800 */
[C---:B---3--:R-:W-:Y:S08]  /*45eb0*/  HMMA.1688.F32.TF32 R168, R176.reuse, R48, R168 ;  /* 0x00000030b0a8723c */ /* 0x048ff000000810a8 */
[----:B--2---:R-:W-:Y:S11]  /*45ec0*/  HMMA.1688.F32.TF32 R172, R176, R52, R172 ;  /* 0x00000034b0ac723c */ /* 0x004ff600000810ac */
[----:B------:R-:W-:Y:S11]  /*45ed0*/  @!UPT UIADD3 URZ, URZ, URZ, URZ ;  /* 0x0000003f3f3ff290 */ /* 0x000ff6000fffe03f */
[----:B------:R-:W-:Y:S01]  /*45ee0*/  @!UPT UIADD3 URZ, URZ, URZ, URZ ;  /* 0x0000003f3f3ff290 */ /* 0x000fe2000fffe03f */
[----:B------:R1:W-:Y:S04]  /*45ef0*/  STL.64 [R1+0x1e0], R172 ;  /* 0x0001e0ac01007387 */ /* 0x0003e80000100a00 */
[----:B------:R2:W-:Y:S04]  /*45f00*/  STL.64 [R1+0x1e8], R174 ;  /* 0x0001e8ae01007387 */ /* 0x0005e80000100a00 */
[----:B-1----:R-:W3:Y:S04]  /*45f10*/  LDL.LU R172, [R1+0x90] ;  /* 0x0000900001ac7983 */ /* 0x002ee80000300800 */
[----:B------:R-:W3:Y:S04]  /*45f20*/  LDL.LU R173, [R1+0x94] ;  /* 0x0000940001ad7983 */ /* 0x000ee80000300800 */
[----:B--2---:R-:W3:Y:S04]  /*45f30*/  LDL.LU R174, [R1+0x98] ;  /* 0x0000980001ae7983 */ /* 0x004ee80000300800 */
[----:B------:R-:W3:Y:S04]  /*45f40*/  LDL.LU R175, [R1+0x9c] ;  /* 0x00009c0001af7983 */ /* 0x000ee80000300800 */
[----:B------:R-:W2:Y:S04]  /*45f50*/  LDL.LU R176, [R1+0xd0] ;  /* 0x0000d00001b07983 */ /* 0x000ea80000300800 */
[----:B------:R1:W-:Y:S04]  /*45f60*/  STL.64 [R1+0x1b0], R168 ;  /* 0x0001b0a801007387 */ /* 0x0003e80000100a00 */
[----:B------:R1:W-:Y:S04]  /*45f70*/  STL.64 [R1+0x1b8], R170 ;  /* 0x0001b8aa01007387 */ /* 0x0003e80000100a00 */
[----:B------:R-:W2:Y:S04]  /*45f80*/  LDL.LU R177, [R1+0xd4] ;  /* 0x0000d40001b17983 */ /* 0x000ea80000300800 */
[----:B------:R-:W2:Y:S04]  /*45f90*/  LDL.LU R178, [R1+0xd8] ;  /* 0x0000d80001b27983 */ /* 0x000ea80000300800 */
[----:B------:R-:W2:Y:S01]  /*45fa0*/  LDL.LU R179, [R1+0xdc] ;  /* 0x0000dc0001b37983 */ /* 0x000ea20000300800 */
[C---:B----4-:R-:W-:Y:S03]  /*45fb0*/  HMMA.1688.F32.TF32 R248, R180.reuse, R232, R248 ;  /* 0x000000e8b4f8723c */ /* 0x050fe600000810f8 */
[----:B-1----:R-:W4:Y:S04]  /*45fc0*/  LDL.LU R168, [R1+0x70] ;  /* 0x0000700001a87983 */ /* 0x002f280000300800 */
[----:B------:R-:W4:Y:S04]  /*45fd0*/  LDL.LU R169, [R1+0x74] ;  /* 0x0000740001a97983 */ /* 0x000f280000300800 */
[----:B------:R-:W4:Y:S04]  /*45fe0*/  LDL.LU R170, [R1+0x78] ;  /* 0x0000780001aa7983 */ /* 0x000f280000300800 */
[----:B------:R-:W4:Y:S01]  /*45ff0*/  LDL.LU R171, [R1+0x7c] ;  /* 0x00007c0001ab7983 */ /* 0x000f220000300800 */
[----:B------:R-:W-:Y:S08]  /*46000*/  HMMA.1688.F32.TF32 R40, R180, R56, R40 ;  /* 0x00000038b428723c */ /* 0x000ff00000081028 */
[----:B------:R-:W-:Y:S01]  /*46010*/  MOV R44, R248 ;  /* 0x000000f8002c7202 */ /* 0x000fe20000000f00 */
[----:B------:R-:W-:Y:S01]  /*46020*/  IMAD.MOV.U32 R232, RZ, RZ, R251 ;  /* 0x000000ffffe87224 */ /* 0x000fe200078e00fb */
[----:B------:R-:W3:Y:S01]  /*46030*/  LDL.LU R248, [R1+0x80] ;  /* 0x0000800001f87983 */ /* 0x000ee20000300800 */
[----:B------:R-:W-:-:S02]  /*46040*/  IMAD.MOV.U32 R45, RZ, RZ, R249 ;  /* 0x000000ffff2d7224 */ /* 0x000fc400078e00f9 */
[----:B------:R-:W-:Y:S01]  /*46050*/  IMAD.MOV.U32 R233, RZ, RZ, R250 ;  /* 0x000000ffffe97224 */ /* 0x000fe200078e00fa */
[----:B------:R-:W3:Y:S04]  /*46060*/  LDL.LU R249, [R1+0x84] ;  /* 0x0000840001f97983 */ /* 0x000ee80000300800 */
[----:B------:R-:W3:Y:S04]  /*46070*/  LDL.LU R250, [R1+0x88] ;  /* 0x0000880001fa7983 */ /* 0x000ee80000300800 */
[----:B------:R-:W3:Y:S04]  /*46080*/  LDL.LU R251, [R1+0x8c] ;  /* 0x00008c0001fb7983 */ /* 0x000ee80000300800 */
[----:B------:R-:W-:Y:S04]  /*46090*/  STL [R1+0x4264], R232 ;  /* 0x004264e801007387 */ /* 0x000fe80000100800 */
[----:B------:R-:W-:Y:S04]  /*460a0*/  STL [R1+0x4260], R233 ;  /* 0x004260e901007387 */ /* 0x000fe80000100800 */
[----:B------:R-:W-:Y:S04]  /*460b0*/  STL [R1+0x425c], R45 ;  /* 0x00425c2d01007387 */ /* 0x000fe80000100800 */
[----:B------:R-:W-:Y:S01]  /*460c0*/  STL [R1+0x4258], R44 ;  /* 0x0042582c01007387 */ /* 0x000fe20000100800 */
[----:B------:R-:W-:Y:S01]  /*460d0*/  MOV R57, R42 ;  /* 0x0000002a00397202 */ /* 0x000fe20000000f00 */
[----:B------:R-:W-:Y:S01]  /*460e0*/  IMAD.MOV.U32 R56, RZ, RZ, R43 ;  /* 0x000000ffff387224 */ /* 0x000fe200078e002b */
[----:B--2---:R-:W-:Y:S11]  /*460f0*/  HMMA.1688.F32.TF32 R176, R180, R60, R176 ;  /* 0x0000003cb4b0723c */ /* 0x004ff600000810b0 */
[----:B------:R-:W-:Y:S11]  /*46100*/  @!UPT UIADD3 URZ, URZ, URZ, URZ ;  /* 0x0000003f3f3ff290 */ /* 0x000ff6000fffe03f */
[----:B------:R-:W-:Y:S01]  /*46110*/  @!UPT UIADD3 URZ, URZ, URZ, URZ ;  /* 0x0000003f3f3ff290 */ /* 0x000fe2000fffe03f */
[----:B------:R1:W-:Y:S01]  /*46120*/  STL.64 [R1+0x160], R176 ;  /* 0x000160b001007387 */ /* 0x0003e20000100a00 */
[----:B------:R-:W-:Y:S01]  /*46130*/  MOV R61, R178 ;  /* 0x000000b2003d7202 */ /* 0x000fe20000000f00 */
[----:B------:R-:W-:Y:S01]  /*46140*/  IMAD.MOV.U32 R60, RZ, RZ, R179 ;  /* 0x000000ffff3c7224 */ /* 0x000fe200078e00b3 */
[----:B------:R-:W-:Y:S01]  /*46150*/  MOV R178, R47 ;  /* 0x0000002f00b27202 */ /* 0x000fe20000000f00 */
[----:B------:R-:W-:Y:S02]  /*46160*/  IMAD.MOV.U32 R179, RZ, RZ, R252 ;  /* 0x000000ffffb37224 */ /* 0x000fe400078e00fc */
[----:B-1----:R-:W-:Y:S02]  /*46170*/  IMAD.MOV.U32 R176, RZ, RZ, R0 ;  /* 0x000000ffffb07224 */ /* 0x002fe400078e0000 */
[----:B------:R-:W2:Y:S01]  /*46180*/  LDL.LU R0, [R1+0x42ac] ;  /* 0x0042ac0001007983 */ /* 0x000ea20000300800 */
[----:B------:R-:W-:-:S03]  /*46190*/  IMAD.MOV.U32 R177, RZ, RZ, R46 ;  /* 0x000000ffffb17224 */ /* 0x000fc600078e002e */
[----:B------:R-:W2:Y:S04]  /*461a0*/  LDL.LU R46, [R1+0x42a8] ;  /* 0x0042a800012e7983 */ /* 0x000ea80000300800 */
[----:B------:R-:W2:Y:S04]  /*461b0*/  LDL.LU R47, [R1+0x42a4] ;  /* 0x0042a400012f7983 */ /* 0x000ea80000300800 */
[----:B------:R-:W4:Y:S04]  /*461c0*/  LDL.LU R252, [R1+0x42a0] ;  /* 0x0042a00001fc7983 */ /* 0x000f280000300800 */
[----:B------:R-:W4:Y:S01]  /*461d0*/  LDL.LU.64 R42, [R1+0x4298] ;  /* 0x00429800012a7983 */ /* 0x000f220000300a00 */
[----:B---3--:R-:W-:Y:S11]  /*461e0*/  HMMA.1688.F32.TF32 R172, R180, R52, R172 ;  /* 0x00000034b4ac723c */ /* 0x008ff600000810ac */
[----:B------:R-:W-:Y:S11]  /*461f0*/  @!UPT UIADD3 URZ, URZ, URZ, URZ ;  /* 0x0000003f3f3ff290 */ /* 0x000ff6000fffe03f */
[----:B------:R-:W-:Y:S02]  /*46200*/  @!UPT UIADD3 URZ, URZ, URZ, URZ ;  /* 0x0000003f3f3ff290 */ /* 0x000fe4000fffe03f */
[----:B------:R-:W-:Y:S01]  /*46210*/  IMAD.MOV.U32 R232, RZ, RZ, R172 ;  /* 0x000000ffffe87224 */ /* 0x000fe200078e00ac */
[----:B------:R-:W-:Y:S01]  /*46220*/  MOV R53, R174 ;  /* 0x000000ae00357202 */ /* 0x000fe20000000f00 */
[----:B------:R-:W-:Y:S02]  /*46230*/  IMAD.MOV.U32 R233, RZ, RZ, R173 ;  /* 0x000000ffffe97224 */ /* 0x000fe400078e00ad */
[----:B------:R-:W-:Y:S02]  /*46240*/  IMAD.MOV.U32 R52, RZ, RZ, R175 ;  /* 0x000000ffff347224 */ /* 0x000fe400078e00af */
[----:B--2---:R-:W-:Y:S01]  /*46250*/  HMMA.1688.F32.TF32 R172, R64, R46, R248 ;  /* 0x0000002e40ac723c */ /* 0x004fe200000810f8 */
[----:B------:R-:W2:Y:S06]  /*46260*/  LDL.LU R248, [R1+0x2d0] ;  /* 0x0002d00001f87983 */ /* 0x000eac0000300800 */
[----:B----4-:R-:W-:-:S02]  /*46270*/  IMAD.MOV.U32 R249, RZ, RZ, R42 ;  /* 0x000000fffff97224 */ /* 0x010fc400078e002a */
[----:B------:R-:W3:Y:S01]  /*46280*/  LDL.LU R42, [R1+0x4294] ;  /* 0x00429400012a7983 */ /* 0x000ee20000300800 */
[----:B------:R-:W-:-:S03]  /*46290*/  IMAD.MOV.U32 R250, RZ, RZ, R43 ;  /* 0x000000fffffa7224 */ /* 0x000fc600078e002b */
[----:B------:R-:W3:Y:S01]  /*462a0*/  LDL.LU R43, [R1+0x4290] ;  /* 0x00429000012b7983 */ /* 0x000ee20000300800 */
[----:B------:R-:W-:-:S03]  /*462b0*/  MOV R251, R38 ;  /* 0x0000002600fb7202 */ /* 0x000fc60000000f00 */
[----:B------:R-:W4:Y:S07]  /*462c0*/  LDL.LU R38, [R1+0x428c] ;  /* 0x00428c0001267983 */ /* 0x000f2e0000300800 */
[----:B------:R-:W-:Y:S02]  /*462d0*/  IMAD.MOV.U32 R12, RZ, RZ, R172 ;  /* 0x000000ffff0c7224 */ /* 0x000fe400078e00ac */
[----:B------:R-:W-:Y:S02]  /*462e0*/  IMAD.MOV.U32 R172, RZ, RZ, R39 ;  /* 0x000000ffffac7224 */ /* 0x000fe400078e0027 */
[----:B------:R-:W4:Y:S01]  /*462f0*/  LDL.LU R39, [R1+0x4288] ;  /* 0x0042880001277983 */ /* 0x000f220000300800 */
[----:B------:R-:W-:Y:S01]  /*46300*/  IMAD.MOV.U32 R9, RZ, RZ, R173 ;  /* 0x000000ffff097224 */ /* 0x000fe200078e00ad */
[----:B------:R-:W-:Y:S01]  /*46310*/  MOV R8, R174 ;  /* 0x000000ae00087202 */ /* 0x000fe20000000f00 */
[----:B------:R-:W-:Y:S01]  /*46320*/  IMAD.MOV.U32 R4, RZ, RZ, R175 ;  /* 0x000000ffff047224 */ /* 0x000fe200078e00af */
[----:B------:R-:W2:Y:S04]  /*46330*/  LDL.LU R173, [R1+0x394] ;  /* 0x0003940001ad7983 */ /* 0x000ea80000300800 */
[----:B------:R-:W2:Y:S04]  /*46340*/  LDL.LU R174, [R1+0x398] ;  /* 0x0003980001ae7983 */ /* 0x000ea80000300800 */
[----:B------:R-:W2:Y:S01]  /*46350*/  LDL.LU R175, [R1+0x39c] ;  /* 0x00039c0001af7983 */ /* 0x000ea20000300800 */
[----:B------:R-:W-:Y:S08]  /*46360*/  HMMA.1688.F32.TF32 R168, R180, R48, R168 ;  /* 0x00000030b4a8723c */ /* 0x000ff000000810a8 */
[----:B------:R-:W-:Y:S01]  /*46370*/  HMMA.1688.F32.TF32 R180, R64, R26, R196 ;  /* 0x0000001a40b4723c */ /* 0x000fe200000810c4 */
[----:B------:R-:W-:-:S02]  /*46380*/  IMAD.MOV.U32 R45, RZ, RZ, R40 ;  /* 0x000000ffff2d7224 */ /* 0x000fc400078e0028 */
[----:B------:R-:W-:Y:S11]  /*46390*/  IMAD.MOV.U32 R44, RZ, RZ, R41 ;  /* 0x000000ffff2c7224 */ /* 0x000ff600078e0029 */
[----:B------:R-:W-:Y:S02]  /*463a0*/  @!UPT UIADD3 URZ, URZ, URZ, URZ ;  /* 0x0000003f3f3ff290 */ /* 0x000fe4000fffe03f */
[----:B------:R-:W-:Y:S01]  /*463b0*/  IMAD.MOV.U32 R41, RZ, RZ, R168 ;  /* 0x000000ffff297224 */ /* 0x000fe200078e00a8 */
[----:B------:R-:W-:Y:S01]  /*463c0*/  MOV R37, R170 ;  /* 0x000000aa00257202 */ /* 0x000fe20000000f00 */
[----:B------:R-:W-:Y:S01]  /*463d0*/  IMAD.MOV.U32 R40, RZ, RZ, R169 ;  /* 0x000000ffff287224 */ /* 0x000fe200078e00a9 */
[----:B------:R-:W-:Y:S01]  /*463e0*/  LDS R168, [R252+0x43000] ;  /* 0x04300000fca87984 */ /* 0x000fe20000000800 */
[----:B------:R-:W-:-:S03]  /*463f0*/  IMAD.MOV.U32 R5, RZ, RZ, R171 ;  /* 0x000000ffff057224 */ /* 0x000fc600078e00ab */
[----:B------:R-:W-:Y:S04]  /*46400*/  LDS R170, [R252+0x43800] ;  /* 0x04380000fcaa7984 */ /* 0x000fe80000000800 */
[----:B------:R-:W-:Y:S04]  /*46410*/  LDS R169, [R0+0x43000] ;  /* 0x0430000000a97984 */ /* 0x000fe80000000800 */
[----:B------:R-:W1:Y:S02]  /*46420*/  LDS R171, [R0+0x43800] ;  /* 0x0438000000ab7984 */ /* 0x000e640000000800 */
[----:B-1----:R-:W-:Y:S08]  /*46430*/  HMMA.1688.F32.TF32 R72, R168, R34, R72 ;  /* 0x00000022a848723c */ /* 0x002ff00000081048 */
[C---:B---3--:R-:W-:Y:S11]  /*46440*/  HMMA.1688.F32.TF32 R176, R64.reuse, R42, R176 ;  /* 0x0000002a40b0723c */ /* 0x048ff600000810b0 */
[----:B------:R-:W-:Y:S11]  /*46450*/  @!UPT UIADD3 URZ, URZ, URZ, URZ ;  /* 0x0000003f3f3ff290 */ /* 0x000ff6000fffe03f */
[----:B------:R-:W-:Y:S02]  /*46460*/  @!UPT UIADD3 URZ, URZ, URZ, URZ ;  /* 0x0000003f3f3ff290 */ /* 0x000fe4000fffe03f */
[----:B------:R-:W-:Y:S01]  /*46470*/  IMAD.MOV.U32 R20, RZ, RZ, R176 ;  /* 0x000000ffff147224 */ /* 0x000fe200078e00b0 */
[----:B------:R-:W-:Y:S01]  /*46480*/  MOV R16, R178 ;  /* 0x000000b200107202 */ /* 0x000fe20000000f00 */
[----:B------:R-:W-:Y:S02]  /*46490*/  IMAD.MOV.U32 R17, RZ, RZ, R177 ;  /* 0x000000ffff117224 */ /* 0x000fe400078e00b1 */
[----:B------:R-:W-:Y:S02]  /*464a0*/  IMAD.MOV.U32 R13, RZ, RZ, R179 ;  /* 0x000000ffff0d7224 */ /* 0x000fe400078e00b3 */
[C---:B----4-:R-:W-:Y:S11]  /*464b0*/  HMMA.1688.F32.TF32 R176, R64.reuse, R38, R184 ;  /* 0x0000002640b0723c */ /* 0x050ff600000810b8 */
[----:B------:R-:W-:Y:S11]  /*464c0*/  @!UPT UIADD3 URZ, URZ, URZ, URZ ;  /* 0x0000003f3f3ff290 */ /* 0x000ff6000fffe03f */
[----:B------:R-:W-:Y:S02]  /*464d0*/  @!UPT UIADD3 URZ, URZ, URZ, URZ ;  /* 0x0000003f3f3ff290 */ /* 0x000fe4000fffe03f */
[----:B------:R-:W-:Y:S01]  /*464e0*/  IMAD.MOV.U32 R28, RZ, RZ, R176 ;  /* 0x000000ffff1c7224 */ /* 0x000fe200078e00b0 */
[----:B------:R-:W-:Y:S01]  /*464f0*/  MOV R24, R178 ;  /* 0x000000b200187202 */ /* 0x000fe20000000f00 */
[----:B------:R-:W-:Y:S02]  /*46500*/  IMAD.MOV.U32 R25, RZ, RZ, R177 ;  /* 0x000000ffff197224 */ /* 0x000fe400078e00b1 */
[----:B------:R-:W-:Y:S02]  /*46510*/  IMAD.MOV.U32 R21, RZ, RZ, R179 ;  /* 0x000000ffff157224 */ /* 0x000fe400078e00b3 */
[C---:B------:R-:W-:Y:S08]  /*46520*/  HMMA.1688.F32.TF32 R176, R64.reuse, R34, R188 ;  /* 0x0000002240b0723c */ /* 0x040ff000000810bc */
[C---:B------:R-:W-:Y:S11]  /*46530*/  HMMA.1688.F32.TF32 R184, R64.reuse, R30, R192 ;  /* 0x0000001e40b8723c */ /* 0x040ff600000810c0 */
[----:B------:R-:W-:Y:S05]  /*46540*/  @!UPT UIADD3 URZ, URZ, URZ, URZ ;  /* 0x0000003f3f3ff290 */ /* 0x000fea000fffe03f */
[----:B------:R-:W-:Y:S01]  /*46550*/  IMAD.MOV.U32 R36, RZ, RZ, R176 ;  /* 0x000000ffff247224 */ /* 0x000fe200078e00b0 */
[----:B------:R-:W-:Y:S01]  /*46560*/  MOV R32, R178 ;  /* 0x000000b200207202 */ /* 0x000fe20000000f00 */
[----:B------:R-:W-:Y:S02]  /*46570*/  IMAD.MOV.U32 R33, RZ, RZ, R177 ;  /* 0x000000ffff217224 */ /* 0x000fe400078e00b1 */
[----:B------:R-:W-:Y:S02]  /*46580*/  IMAD.MOV.U32 R29, RZ, RZ, R179 ;  /* 0x000000ffff1d7224 */ /* 0x000fe400078e00b3 */
[C---:B------:R-:W-:Y:S01]  /*46590*/  HMMA.1688.F32.TF32 R176, R64.reuse, R22, R200 ;  /* 0x0000001640b0723c */ /* 0x040fe200000810c8 */
[----:B------:R-:W-:Y:S04]  /*465a0*/  STL.64 [R1+0x330], R184 ;  /* 0x000330b801007387 */ /* 0x000fe80000100a00 */
[----:B------:R1:W-:Y:S04]  /*465b0*/  STL.64 [R1+0x338], R186 ;  /* 0x000338ba01007387 */ /* 0x0003e80000100a00 */
[----:B------:R-:W-:Y:S04]  /*465c0*/  STL.64 [R1+0x320], R180 ;  /* 0x000320b401007387 */ /* 0x000fe80000100a00 */
[----:B------:R3:W-:Y:S01]  /*465d0*/  STL.64 [R1+0x328], R182 ;  /* 0x000328b601007387 */ /* 0x0007e20000100a00 */
[C---:B-1----:R-:W-:Y:S09]  /*465e0*/  HMMA.1688.F32.TF32 R184, R64.reuse, R18, R204 ;  /* 0x0000001240b8723c */ /* 0x042ff200000810cc */
[----:B------:R-:W-:Y:S01]  /*465f0*/  STL.64 [R1+0x310], R176 ;  /* 0x000310b001007387 */ /* 0x000fe20000100a00 */
[C---:B---3--:R-:W-:Y:S03]  /*46600*/  HMMA.1688.F32.TF32 R180, R64.reuse, R14, R208 ;  /* 0x0000000e40b4723c */ /* 0x048fe600000810d0 */
[----:B------:R1:W-:Y:S05]  /*46610*/  STL.64 [R1+0x318], R178 ;  /* 0x000318b201007387 */ /* 0x0003ea0000100a00 */
[C---:B-1----:R-:W-:Y:S05]  /*46620*/  HMMA.1688.F32.TF32 R176, R64.reuse, R10, R212 ;  /* 0x0000000a40b0723c */ /* 0x042fea00000810d4 */
[----:B------:R-:W-:Y:S04]  /*46630*/  STL.64 [R1+0x300], R184 ;  /* 0x000300b801007387 */ /* 0x000fe80000100a00 */
[----:B------:R1:W-:Y:S06]  /*46640*/  STL.64 [R1+0x308], R186 ;  /* 0x000308ba01007387 */ /* 0x0003ec0000100a00 */
[----:B------:R-:W-:Y:S04]  /*46650*/  STL.64 [R1+0x2e0], R180 ;  /* 0x0002e0b401007387 */ /* 0x000fe80000100a00 */
[----:B------:R3:W-:Y:S01]  /*46660*/  STL.64 [R1+0x2e8], R182 ;  /* 0x0002e8b601007387 */ /* 0x0007e20000100a00 */
[C---:B-1----:R-:W-:Y:S03]  /*46670*/  HMMA.1688.F32.TF32 R184, R64.reuse, R6, R216 ;  /* 0x0000000640b8723c */ /* 0x042fe600000810d8 */
[----:B------:R-:W-:Y:S05]  /*46680*/  STL.64 [R1+0x270], R176 ;  /* 0x000270b001007387 */ /* 0x000fea0000100a00 */
[C---:B---3--:R-:W-:Y:S01]  /*46690*/  HMMA.1688.F32.TF32 R180, R64.reuse, R234, R220 ;  /* 0x000000ea40b4723c */ /* 0x048fe200000810dc */
[----:B------:R1:W-:Y:S07]  /*466a0*/  STL.64 [R1+0x278], R178 ;  /* 0x000278b201007387 */ /* 0x0003ee0000100a00 */
[C---:B-1----:R-:W-:Y:S07]  /*466b0*/  HMMA.1688.F32.TF32 R176, R64.reuse, R62, R224 ;  /* 0x0000003e40b0723c */ /* 0x042fee00000810e0 */
[----:B------:R-:W-:Y:S04]  /*466c0*/  STL.64 [R1+0x1d0], R184 ;  /* 0x0001d0b801007387 */ /* 0x000fe80000100a00 */
[----:B------:R1:W-:Y:S04]  /*466d0*/  STL.64 [R1+0x1d8], R186 ;  /* 0x0001d8ba01007387 */ /* 0x0003e80000100a00 */
[----:B------:R-:W-:Y:S04]  /*466e0*/  STL.64 [R1+0x1a0], R180 ;  /* 0x0001a0b401007387 */ /* 0x000fe80000100a00 */
[----:B------:R3:W-:Y:S01]  /*466f0*/  STL.64 [R1+0x1a8], R182 ;  /* 0x0001a8b601007387 */ /* 0x0007e20000100a00 */
[C---:B-1----:R-:W-:Y:S03]  /*46700*/  HMMA.1688.F32.TF32 R184, R64.reuse, R58, R228 ;  /* 0x0000003a40b8723c */ /* 0x042fe600000810e4 */
[----:B------:R-:W-:Y:S04]  /*46710*/  LDS R224, [R252+0x43080] ;  /* 0x04308000fce07984 */ /* 0x000fe80000000800 */
[----:B------:R-:W-:Y:S01]  /*46720*/  LDS R226, [R252+0x43880] ;  /* 0x04388000fce27984 */ /* 0x000fe20000000800 */
[----:B---3--:R-:W-:Y:S03]  /*46730*/  HMMA.1688.F32.TF32 R180, R64, R54, R236 ;  /* 0x0000003640b4723c */ /* 0x008fe600000810ec */
[----:B------:R-:W-:Y:S04]  /*46740*/  STL.64 [R1+0x170], R176 ;  /* 0x000170b001007387 */ /* 0x000fe80000100a00 */
[----:B------:R1:W-:Y:S01]  /*46750*/  STL.64 [R1+0x178], R178 ;  /* 0x000178b201007387 */ /* 0x0003e20000100a00 */
[----:B------:R-:W-:Y:S03]  /*46760*/  HMMA.1688.F32.TF32 R88, R168, R58, R88 ;  /* 0x0000003aa858723c */ /* 0x000fe60000081058 */
[----:B------:R-:W-:Y:S04]  /*46770*/  LDS R225, [R0+0x43080] ;  /* 0x0430800000e17984 */ /* 0x000fe80000000800 */
[----:B------:R-:W-:Y:S01]  /*46780*/  LDS R227, [R0+0x43880] ;  /* 0x0438800000e37984 */ /* 0x000fe20000000800 */
[----:B-1----:R-:W-:Y:S03]  /*46790*/  HMMA.1688.F32.TF32 R176, R64, R50, R240 ;  /* 0x0000003240b0723c */ /* 0x002fe600000810f0 */
[----:B------:R-:W-:Y:S04]  /*467a0*/  STL.64 [R1+0x150], R184 ;  /* 0x000150b801007387 */ /* 0x000fe80000100a00 */
[----:B------:R-:W-:Y:S04]  /*467b0*/  STL.64 [R1+0x158], R186 ;  /* 0x000158ba01007387 */ /* 0x000fe80000100a00 */
[----:B------:R-:W-:Y:S04]  /*467c0*/  STL.64 [R1+0x130], R180 ;  /* 0x000130b401007387 */ /* 0x000fe80000100a00 */
[----:B------:R2:W-:Y:S04]  /*467d0*/  STL.64 [R1+0x138], R182 ;  /* 0x000138b601007387 */ /* 0x0005e80000100a00 */
[----:B------:R-:W-:Y:S04]  /*467e0*/  LDS R64, [R2+0x43080] ;  /* 0x0430800002407984 */ /* 0x000fe80000000800 */
[----:B------:R-:W-:Y:S04]  /*467f0*/  LDS R66, [R2+0x43880] ;  /* 0x0438800002427984 */ /* 0x000fe80000000800 */
[----:B------:R-:W-:Y:S01]  /*46800*/  STL.64 [R1+0x110], R176 ;  /* 0x000110b001007387 */ /* 0x000fe20000100a00 */
[C---:B--2---:R-:W-:Y:S03]  /*46810*/  HMMA.1688.F32.TF32 R180, R168.reuse, R46, R172 ;  /* 0x0000002ea8b4723c */ /* 0x044fe600000810ac */
[----:B------:R1:W-:Y:S04]  /*46820*/  STL.64 [R1+0x118], R178 ;  /* 0x000118b201007387 */ /* 0x0003e80000100a00 */
[----:B------:R-:W-:Y:S01]  /*46830*/  LDS R65, [R3+0x43080] ;  /* 0x0430800003417984 */ /* 0x000fe20000000800 */
[C---:B------:R-:W-:Y:S03]  /*46840*/  HMMA.1688.F32.TF32 R172, R168.reuse, R38, R68 ;  /* 0x00000026a8ac723c */ /* 0x040fe60000081044 */
[----:B------:R-:W2:Y:S04]  /*46850*/  LDS R67, [R3+0x43880] ;  /* 0x0438800003437984 */ /* 0x000ea80000000800 */
[----:B------:R-:W-:Y:S01]  /*46860*/  LDS R236, [R2+0x43100] ;  /* 0x0431000002ec7984 */ /* 0x000fe20000000800 */
[C---:B-1----:R-:W-:Y:S03]  /*46870*/  HMMA.1688.F32.TF32 R176, R168.reuse, R42, R248 ;  /* 0x0000002aa8b0723c */ /* 0x042fe600000810f8 */
[----:B------:R-:W-:Y:S04]  /*46880*/  LDS R238, [R2+0x43900] ;  /* 0x0439000002ee7984 */ /* 0x000fe80000000800 */
[----:B------:R-:W-:Y:S01]  /*46890*/  LDS R237, [R3+0x43100] ;  /* 0x0431000003ed7984 */ /* 0x000fe20000000800 */
[C---:B------:R-:W-:Y:S03]  /*468a0*/  HMMA.1688.F32.TF32 R68, R168.reuse, R30, R76 ;  /* 0x0000001ea844723c */ /* 0x040fe6000008104c */
[----:B------:R-:W-:Y:S04]  /*468b0*/  STL.64 [R1+0x100], R180 ;  /* 0x000100b401007387 */ /* 0x000fe80000100a00 */
[----:B------:R-:W-:Y:S01]  /*468c0*/  STL.64 [R1+0x108], R182 ;  /* 0x000108b601007387 */ /* 0x000fe20000100a00 */
[C---:B------:R-:W-:Y:S03]  /*468d0*/  HMMA.1688.F32.TF32 R76, R168.reuse, R26, R80 ;  /* 0x0000001aa84c723c */ /* 0x040fe60000081050 */
[----:B------:R-:W1:Y:S04]  /*468e0*/  LDS R239, [R3+0x43900] ;  /* 0x0439000003ef7984 */ /* 0x000e680000000800 */
        /* <DEDUP_REMOVED lines=8> */
[C---:B---3--:R-:W-:Y:S08]  /*46970*/  HMMA.1688.F32.TF32 R72, R168.reuse, R22, R84 ;  /* 0x00000016a848723c */ /* 0x048ff00000081054 */
[C---:B----4-:R-:W-:Y:S01]  /*46980*/  HMMA.1688.F32.TF32 R68, R168.reuse, R18, R100 ;  /* 0x00000012a844723c */ /* 0x050fe20000081064 */
[----:B------:R-:W-:Y:S04]  /*46990*/  STL.64 [R1+0xa0], R76 ;  /* 0x0000a04c01007387 */ /* 0x000fe80000100a00 */
[----:B------:R3:W-:Y:S10]  /*469a0*/  STL.64 [R1+0xa8], R78 ;  /* 0x0000a84e01007387 */ /* 0x0007f40000100a00 */
[----:B------:R-:W-:Y:S01]  /*469b0*/  STL.64 [R1+0x90], R72 ;  /* 0x0000904801007387 */ /* 0x000fe20000100a00 */
[C---:B---3--:R-:W-:Y:S03]  /*469c0*/  HMMA.1688.F32.TF32 R76, R168.reuse, R14, R104 ;  /* 0x0000000ea84c723c */ /* 0x048fe60000081068 */
[----:B------:R3:W-:Y:S04]  /*469d0*/  STL.64 [R1+0x98], R74 ;  /* 0x0000984a01007387 */ /* 0x0007e80000100a00 */
[----:B------:R-:W-:Y:S04]  /*469e0*/  STL.64 [R1+0x80], R68 ;  /* 0x0000804401007387 */ /* 0x000fe80000100a00 */
[----:B------:R4:W-:Y:S01]  /*469f0*/  STL.64 [R1+0x88], R70 ;  /* 0x0000884601007387 */ /* 0x0009e20000100a00 */
[C---:B---3--:R-:W-:Y:S08]  /*46a00*/  HMMA.1688.F32.TF32 R72, R168.reuse, R10, R108 ;  /* 0x0000000aa848723c */ /* 0x048ff0000008106c */
[C---:B----4-:R-:W-:Y:S03]  /*46a10*/  HMMA.1688.F32.TF32 R68, R168.reuse, R6, R112 ;  /* 0x00000006a844723c */ /* 0x050fe60000081070 */
[----:B------:R-:W-:Y:S04]  /*46a20*/  STL.64 [R1+0x70], R76 ;  /* 0x0000704c01007387 */ /* 0x000fe80000100a00 */
[----:B------:R-:W-:Y:S04]  /*46a30*/  STL.64 [R1+0x78], R78 ;  /* 0x0000784e01007387 */ /* 0x000fe80000100a00 */
[----:B------:R-:W2:Y:S04]  /*46a40*/  LDL.LU R180, [R1+0x3e0] ;  /* 0x0003e00001b47983 */ /* 0x000ea80000300800 */
[----:B------:R-:W-:Y:S04]  /*46a50*/  STL.64 [R1+0x50], R72 ;  /* 0x0000504801007387 */ /* 0x000fe80000100a00 */
[----:B------:R-:W-:Y:S04]  /*46a60*/  STL.64 [R1+0x58], R74 ;  /* 0x0000584a01007387 */ /* 0x000fe80000100a00 */
[----:B------:R3:W-:Y:S04]  /*46a70*/  STL.64 [R1+0x20], R68 ;  /* 0x0000204401007387 */ /* 0x0007e80000100a00 */
[----:B------:R4:W-:Y:S04]  /*46a80*/  STL.64 [R1+0x28], R70 ;  /* 0x0000284601007387 */ /* 0x0009e80000100a00 */
[----:B------:R-:W2:Y:S04]  /*46a90*/  LDL.LU R181, [R1+0x3e4] ;  /* 0x0003e40001b57983 */ /* 0x000ea80000300800 */
[----:B------:R-:W2:Y:S04]  /*46aa0*/  LDL.LU R182, [R1+0x3e8] ;  /* 0x0003e80001b67983 */ /* 0x000ea80000300800 */
[----:B------:R-:W2:Y:S04]  /*46ab0*/  LDL.LU R183, [R1+0x3ec] ;  /* 0x0003ec0001b77983 */ /* 0x000ea80000300800 */
        /* <DEDUP_REMOVED lines=16> */
[C---:B------:R-:W-:Y:S08]  /*46bc0*/  HMMA.1688.F32.TF32 R248, R168.reuse, R234, R116 ;  /* 0x000000eaa8f8723c */ /* 0x040ff00000081074 */
[C---:B------:R-:W-:Y:S08]  /*46bd0*/  HMMA.1688.F32.TF32 R84, R168.reuse, R62, R164 ;  /* 0x0000003ea854723c */ /* 0x040ff000000810a4 */
[C---:B------:R-:W-:Y:S08]  /*46be0*/  HMMA.1688.F32.TF32 R92, R168.reuse, R54, R92 ;  /* 0x00000036a85c723c */ /* 0x040ff0000008105c */
[----:B------:R-:W-:Y:S01]  /*46bf0*/  HMMA.1688.F32.TF32 R96, R168, R50, R96 ;  /* 0x00000032a860723c */ /* 0x000fe20000081060 */
[----:B------:R-:W-:Y:S04]  /*46c00*/  STL.64 [R1+0x4088], R250 ;  /* 0x004088fa01007387 */ /* 0x000fe80000100a00 */
[----:B------:R-:W-:Y:S04]  /*46c10*/  STL.64 [R1+0x4080], R248 ;  /* 0x004080f801007387 */ /* 0x000fe80000100a00 */
[----:B------:R-:W-:Y:S04]  /*46c20*/  STL.64 [R1+0x4098], R86 ;  /* 0x0040985601007387 */ /* 0x000fe80000100a00 */
[----:B------:R1:W-:Y:S04]  /*46c30*/  STL.64 [R1+0x4090], R84 ;  /* 0x0040905401007387 */ /* 0x0003e80000100a00 */
[----:B------:R-:W-:Y:S04]  /*46c40*/  STL.64 [R1+0x40a8], R90 ;  /* 0x0040a85a01007387 */ /* 0x000fe80000100a00 */
[----:B------:R-:W-:Y:S04]  /*46c50*/  STL.64 [R1+0x40a0], R88 ;  /* 0x0040a05801007387 */ /* 0x000fe80000100a00 */
[----:B------:R-:W-:Y:S04]  /*46c60*/  STL.64 [R1+0x40b8], R94 ;  /* 0x0040b85e01007387 */ /* 0x000fe80000100a00 */
[----:B------:R1:W-:Y:S04]  /*46c70*/  STL.64 [R1+0x40b0], R92 ;  /* 0x0040b05c01007387 */ /* 0x0003e80000100a00 */
[----:B------:R-:W-:Y:S04]  /*46c80*/  STL.64 [R1+0x40c8], R98 ;  /* 0x0040c86201007387 */ /* 0x000fe80000100a00 */
[----:B------:R-:W-:Y:S01]  /*46c90*/  STL.64 [R1+0x40c0], R96 ;  /* 0x0040c06001007387 */ /* 0x000fe20000100a00 */
[C---:B--2---:R-:W-:Y:S08]  /*46ca0*/  HMMA.1688.F32.TF32 R108, R64.reuse, R38, R180 ;  /* 0x00000026406c723c */ /* 0x044ff000000810b4 */
[C---:B---3--:R-:W-:Y:S08]  /*46cb0*/  HMMA.1688.F32.TF32 R100, R64.reuse, R46, R188 ;  /* 0x0000002e4064723c */ /* 0x048ff000000810bc */
[C---:B----4-:R-:W-:Y:S08]  /*46cc0*/  HMMA.1688.F32.TF32 R104, R64.reuse, R42, R184 ;  /* 0x0000002a4068723c */ /* 0x050ff000000810b8 */
[C---:B------:R-:W-:Y:S07]  /*46cd0*/  HMMA.1688.F32.TF32 R112, R64.reuse, R34, R176 ;  /* 0x000000224070723c */ /* 0x040fee00000810b0 */
[----:B------:R-:W-:Y:S04]  /*46ce0*/  STL.64 [R1+0x40d8], R102 ;  /* 0x0040d86601007387 */ /* 0x000fe80000100a00 */
[----:B------:R-:W-:Y:S04]  /*46cf0*/  STL.64 [R1+0x40d0], R100 ;  /* 0x0040d06401007387 */ /* 0x000fe80000100a00 */
[----:B------:R-:W-:Y:S04]  /*46d00*/  STL.64 [R1+0x40e8], R106 ;  /* 0x0040e86a01007387 */ /* 0x000fe80000100a00 */
[----:B------:R-:W-:Y:S04]  /*46d10*/  STL.64 [R1+0x40e0], R104 ;  /* 0x0040e06801007387 */ /* 0x000fe80000100a00 */
[----:B------:R-:W-:Y:S01]  /*46d20*/  STL.64 [R1+0x40f8], R110 ;  /* 0x0040f86e01007387 */ /* 0x000fe20000100a00 */
[C---:B------:R-:W-:Y:S03]  /*46d30*/  HMMA.1688.F32.TF32 R116, R64.reuse, R30, R172 ;  /* 0x0000001e4074723c */ /* 0x040fe600000810ac */
[----:B------:R-:W-:Y:S04]  /*46d40*/  STL.64 [R1+0x40f0], R108 ;  /* 0x0040f06c01007387 */ /* 0x000fe80000100a00 */
[----:B------:R-:W-:Y:S04]  /*46d50*/  STL.64 [R1+0x4108], R114 ;  /* 0x0041087201007387 */ /* 0x000fe80000100a00 */
[----:B------:R-:W-:Y:S04]  /*46d60*/  STL.64 [R1+0x4100], R112 ;  /* 0x0041007001007387 */ /* 0x000fe80000100a00 */
        /* <DEDUP_REMOVED lines=16> */
[C---:B------:R-:W-:Y:S08]  /*46e70*/  HMMA.1688.F32.TF32 R136, R64.reuse, R10, R136 ;  /* 0x0000000a4088723c */ /* 0x040ff00000081088 */
[C---:B------:R-:W-:Y:S08]  /*46e80*/  HMMA.1688.F32.TF32 R140, R64.reuse, R6, R140 ;  /* 0x00000006408c723c */ /* 0x040ff0000008108c */
[C---:B------:R-:W-:Y:S01]  /*46e90*/  HMMA.1688.F32.TF32 R144, R64.reuse, R234, R144 ;  /* 0x000000ea4090723c */ /* 0x040fe20000081090 */
[----:B------:R-:W-:Y:S07]  /*46ea0*/  STL.64 [R1+0x4118], R118 ;  /* 0x0041187601007387 */ /* 0x000fee0000100a00 */
[C---:B------:R-:W-:Y:S01]  /*46eb0*/  HMMA.1688.F32.TF32 R148, R64.reuse, R62, R148 ;  /* 0x0000003e4094723c */ /* 0x040fe20000081094 */
[----:B------:R-:W-:Y:S07]  /*46ec0*/  STL.64 [R1+0x4110], R116 ;  /* 0x0041107401007387 */ /* 0x000fee0000100a00 */
[C---:B------:R-:W-:Y:S01]  /*46ed0*/  HMMA.1688.F32.TF32 R152, R64.reuse, R58, R152 ;  /* 0x0000003a4098723c */ /* 0x040fe20000081098 */
[----:B------:R-:W-:Y:S07]  /*46ee0*/  STL.64 [R1+0x4128], R122 ;  /* 0x0041287a01007387 */ /* 0x000fee0000100a00 */
[C---:B------:R-:W-:Y:S01]  /*46ef0*/  HMMA.1688.F32.TF32 R156, R64.reuse, R54, R156 ;  /* 0x00000036409c723c */ /* 0x040fe2000008109c */
[----:B------:R-:W-:Y:S07]  /*46f00*/  STL.64 [R1+0x4120], R120 ;  /* 0x0041207801007387 */ /* 0x000fee0000100a00 */
[----:B------:R-:W-:Y:S01]  /*46f10*/  HMMA.1688.F32.TF32 R160, R64, R50, R160 ;  /* 0x0000003240a0723c */ /* 0x000fe200000810a0 */
        /* <DEDUP_REMOVED lines=20> */
[----:B------:R-:W-:Y:S01]  /*47060*/  IMAD.MOV.U32 R240, RZ, RZ, R247 ;  /* 0x000000fffff07224 */ /* 0x000fe200078e00f7 */
[----:B------:R-:W-:Y:S01]  /*47070*/  MOV R242, R245 ;  /* 0x000000f500f27202 */ /* 0x000fe20000000f00 */
[----:B------:R-:W-:-:S02]  /*47080*/  IMAD.MOV.U32 R241, RZ, RZ, R246 ;  /* 0x000000fffff17224 */ /* 0x000fc400078e00f6 */
[----:B------:R-:W-:Y:S01]  /*47090*/  IMAD.MOV.U32 R243, RZ, RZ, R244 ;  /* 0x000000fffff37224 */ /* 0x000fe200078e00f4 */
[C---:B---3--:R-:W-:Y:S08]  /*470a0*/  HMMA.1688.F32.TF32 R168, R224.reuse, R42, R176 ;  /* 0x0000002ae0a8723c */ /* 0x048ff000000810b0 */
[C---:B----4-:R-:W-:Y:S11]  /*470b0*/  HMMA.1688.F32.TF32 R164, R224.reuse, R46, R180 ;  /* 0x0000002ee0a4723c */ /* 0x050ff600000810b4 */
[----:B------:R-:W-:Y:S11]  /*470c0*/  @!UPT UIADD3 URZ, URZ, URZ, URZ ;  /* 0x0000003f3f3ff290 */ /* 0x000ff6000fffe03f */
[----:B------:R-:W-:Y:S01]  /*470d0*/  @!UPT UIADD3 URZ, URZ, URZ, URZ ;  /* 0x0000003f3f3ff290 */ /* 0x000fe2000fffe03f */
[----:B------:R-:W-:Y:S04]  /*470e0*/  STL.64 [R1+0x41d8], R166 ;  /* 0x0041d8a601007387 */ /* 0x000fe80000100a00 */
[----:B------:R-:W-:Y:S04]  /*470f0*/  STL.64 [R1+0x41d0], R164 ;  /* 0x0041d0a401007387 */ /* 0x000fe80000100a00 */
[----:B------:R-:W-:Y:S04]  /*47100*/  STL.64 [R1+0x41e8], R170 ;  /* 0x0041e8aa01007387 */ /* 0x000fe80000100a00 */
[----:B------:R-:W-:Y:S04]  /*47110*/  STL.64 [R1+0x41e0], R168 ;  /* 0x0041e0a801007387 */ /* 0x000fe80000100a00 */
        /* <DEDUP_REMOVED lines=8> */
[----:B------:R-:W4:Y:S04]  /*471a0*/  LDL.LU R212, [R1] ;  /* 0x0000000001d47983 */ /* 0x000f280000300800 */
        /* <DEDUP_REMOVED lines=27> */
[----:B--2---:R-:W-:Y:S03]  /*47360*/  HMMA.1688.F32.TF32 R172, R224, R38, R172 ;  /* 0x00000026e0ac723c */ /* 0x004fe600000810ac */
        /* <DEDUP_REMOVED lines=8> */
[----:B---3--:R-:W-:Y:S01]  /*473f0*/  IMAD.MOV.U32 R219, RZ, RZ, R247 ;  /* 0x000000ffffdb7224 */ /* 0x008fe200078e00f7 */
[----:B----4-:R-:W-:Y:S01]  /*47400*/  MOV R218, R246 ;  /* 0x000000f600da7202 */ /* 0x010fe20000000f00 */
[----:B------:R-:W-:-:S02]  /*47410*/  IMAD.MOV.U32 R217, RZ, RZ, R245 ;  /* 0x000000ffffd97224 */ /* 0x000fc400078e00f5 */
[----:B------:R-:W-:Y:S02]  /*47420*/  IMAD.MOV.U32 R216, RZ, RZ, R244 ;  /* 0x000000ffffd87224 */ /* 0x000fe400078e00f4 */
[----:B------:R-:W3:Y:S04]  /*47430*/  LDL.LU R244, [R1+0x4274] ;  /* 0x0042740001f47983 */ /* 0x000ee80000300800 */
[----:B------:R-:W3:Y:S04]  /*47440*/  LDL.LU R245, [R1+0x4270] ;  /* 0x0042700001f57983 */ /* 0x000ee80000300800 */
[----:B------:R-:W3:Y:S04]  /*47450*/  LDL.LU R246, [R1+0x426c] ;  /* 0x00426c0001f67983 */ /* 0x000ee80000300800 */
[----:B------:R-:W3:Y:S04]  /*47460*/  LDL.LU R247, [R1+0x4268] ;  /* 0x0042680001f77983 */ /* 0x000ee80000300800 */
[----:B------:R-:W-:Y:S04]  /*47470*/  STL.64 [R1+0x41f8], R174 ;  /* 0x0041f8ae01007387 */ /* 0x000fe80000100a00 */
[----:B------:R-:W-:Y:S01]  /*47480*/  STL.64 [R1+0x41f0], R172 ;  /* 0x0041f0ac01007387 */ /* 0x000fe20000100a00 */
[C---:B------:R-:W-:Y:S08]  /*47490*/  HMMA.1688.F32.TF32 R176, R224.reuse, R34, R176 ;  /* 0x00000022e0b0723c */ /* 0x040ff000000810b0 */
[C---:B------:R-:W-:Y:S11]  /*474a0*/  HMMA.1688.F32.TF32 R180, R224.reuse, R30, R180 ;  /* 0x0000001ee0b4723c */ /* 0x040ff600000810b4 */
[----:B------:R-:W-:Y:S04]  /*474b0*/  @!UPT UIADD3 URZ, URZ, URZ, URZ ;  /* 0x0000003f3f3ff290 */ /* 0x000fe8000fffe03f */
[----:B------:R-:W-:Y:S04]  /*474c0*/  STL.64 [R1+0x4208], R178 ;  /* 0x004208b201007387 */ /* 0x000fe80000100a00 */
[----:B------:R-:W-:Y:S04]  /*474d0*/  STL.64 [R1+0x4200], R176 ;  /* 0x004200b001007387 */ /* 0x000fe80000100a00 */
[----:B------:R-:W1:Y:S01]  /*474e0*/  LDL.LU R228, [R1+0x620] ;  /* 0x0006200001e47983 */ /* 0x000e620000300800 */
[C---:B------:R-:W-:Y:S03]  /*474f0*/  HMMA.1688.F32.TF32 R184, R224.reuse, R26, R184 ;  /* 0x0000001ae0b8723c */ /* 0x040fe600000810b8 */
[----:B------:R-:W1:Y:S04]  /*47500*/  LDL.LU R229, [R1+0x624] ;  /* 0x0006240001e57983 */ /* 0x000e680000300800 */
[----:B------:R-:W1:Y:S04]  /*47510*/  LDL.LU R230, [R1+0x628] ;  /* 0x0006280001e67983 */ /* 0x000e680000300800 */
[----:B------:R-:W1:Y:S04]  /*47520*/  LDL.LU R231, [R1+0x62c] ;  /* 0x00062c0001e77983 */ /* 0x000e680000300800 */
[----:B------:R-:W-:Y:S04]  /*47530*/  STL.64 [R1+0x4218], R182 ;  /* 0x004218b601007387 */ /* 0x000fe80000100a00 */
[----:B------:R-:W-:Y:S04]  /*47540*/  STL.64 [R1+0x4210], R180 ;  /* 0x004210b401007387 */ /* 0x000fe80000100a00 */
[----:B------:R-:W-:Y:S04]  /*47550*/  STL.64 [R1+0x4228], R186 ;  /* 0x004228ba01007387 */ /* 0x000fe80000100a00 */
[----:B------:R-:W-:Y:S04]  /*47560*/  STL.64 [R1+0x4220], R184 ;  /* 0x004220b801007387 */ /* 0x000fe80000100a00 */
[----:B------:R-:W4:Y:S04]  /*47570*/  LDL.LU R68, [R1+0x5e0] ;  /* 0x0005e00001447983 */ /* 0x000f280000300800 */
[----:B------:R-:W4:Y:S04]  /*47580*/  LDL.LU R69, [R1+0x5e4] ;  /* 0x0005e40001457983 */ /* 0x000f280000300800 */
[----:B------:R-:W4:Y:S04]  /*47590*/  LDL.LU R70, [R1+0x5e8] ;  /* 0x0005e80001467983 */ /* 0x000f280000300800 */
[----:B------:R-:W4:Y:S01]  /*475a0*/  LDL.LU R71, [R1+0x5ec] ;  /* 0x0005ec0001477983 */ /* 0x000f220000300800 */
[C---:B------:R-:W-:Y:S08]  /*475b0*/  HMMA.1688.F32.TF32 R188, R224.reuse, R22, R188 ;  /* 0x00000016e0bc723c */ /* 0x040ff000000810bc */
[----:B--2---:R-:W-:Y:S11]  /*475c0*/  HMMA.1688.F32.TF32 R192, R224, R18, R192 ;  /* 0x00000012e0c0723c */ /* 0x004ff600000810c0 */
[----:B------:R-:W-:Y:S04]  /*475d0*/  @!UPT UIADD3 URZ, URZ, URZ, URZ ;  /* 0x0000003f3f3ff290 */ /* 0x000fe8000fffe03f */
[----:B------:R-:W-:Y:S04]  /*475e0*/  STL.64 [R1+0x4238], R190 ;  /* 0x004238be01007387 */ /* 0x000fe80000100a00 */
[----:B------:R-:W-:Y:S04]  /*475f0*/  STL.64 [R1+0x4230], R188 ;  /* 0x004230bc01007387 */ /* 0x000fe80000100a00 */
[----:B------:R-:W-:Y:S04]  /*47600*/  STL.64 [R1+0x4248], R194 ;  /* 0x004248c201007387 */ /* 0x000fe80000100a00 */
[----:B------:R-:W-:Y:S04]  /*47610*/  STL.64 [R1+0x4240], R192 ;  /* 0x004240c001007387 */ /* 0x000fe80000100a00 */
        /* <DEDUP_REMOVED lines=8> */
[C---:B-1----:R-:W-:Y:S11]  /*476a0*/  HMMA.1688.F32.TF32 R228, R236.reuse, R46, R228 ;  /* 0x0000002eece4723c */ /* 0x042ff600000810e4 */
[----:B------:R-:W-:Y:S11]  /*476b0*/  @!UPT UIADD3 URZ, URZ, URZ, URZ ;  /* 0x0000003f3f3ff290 */ /* 0x000ff6000fffe03f */
[----:B------:R-:W-:Y:S01]  /*476c0*/  @!UPT UIADD3 URZ, URZ, URZ, URZ ;  /* 0x0000003f3f3ff290 */ /* 0x000fe2000fffe03f */
[----:B------:R-:W-:Y:S04]  /*476d0*/  STL [R1+0x3fa8], R228 ;  /* 0x003fa8e401007387 */ /* 0x000fe80000100800 */
[----:B------:R-:W-:Y:S04]  /*476e0*/  STL [R1+0x3fa4], R229 ;  /* 0x003fa4e501007387 */ /* 0x000fe80000100800 */
[----:B------:R-:W-:Y:S01]  /*476f0*/  STL [R1+0x3fa0], R230 ;  /* 0x003fa0e601007387 */ /* 0x000fe20000100800 */
[C---:B----4-:R-:W-:Y:S03]  /*47700*/  HMMA.1688.F32.TF32 R80, R236.reuse, R42, R68 ;  /* 0x0000002aec50723c */ /* 0x050fe60000081044 */
[----:B------:R-:W-:Y:S04]  /*47710*/  STL [R1+0x3f9c], R231 ;  /* 0x003f9ce701007387 */ /* 0x000fe80000100800 */
        /* <DEDUP_REMOVED lines=16> */
[C---:B--2---:R-:W-:Y:S03]  /*47820*/  HMMA.1688.F32.TF32 R76, R236.reuse, R38, R76 ;  /* 0x00000026ec4c723c */ /* 0x044fe6000008104c */
[----:B------:R-:W-:Y:S04]  /*47830*/  STL [R1+0x3fb8], R80 ;  /* 0x003fb85001007387 */ /* 0x000fe80000100800 */
[----:B------:R-:W-:Y:S04]  /*47840*/  STL [R1+0x3fb4], R81 ;  /* 0x003fb45101007387 */ /* 0x000fe80000100800 */
[----:B------:R-:W-:Y:S04]  /*47850*/  STL [R1+0x3fb0], R82 ;  /* 0x003fb05201007387 */ /* 0x000fe80000100800 */
[----:B------:R-:W-:Y:S01]  /*47860*/  STL [R1+0x3fac], R83 ;  /* 0x003fac5301007387 */ /* 0x000fe20000100800 */
[C---:B------:R-:W-:Y:S07]  /*47870*/  HMMA.1688.F32.TF32 R72, R236.reuse, R34, R72 ;  /* 0x00000022ec48723c */ /* 0x040fee0000081048 */
[----:B------:R-:W-:Y:S04]  /*47880*/  STL [R1+0x3fc4], R76 ;  /* 0x003fc44c01007387 */ /* 0x000fe80000100800 */
[----:B------:R-:W-:Y:S04]  /*47890*/  STL [R1+0x3fc0], R77 ;  /* 0x003fc04d01007387 */ /* 0x000fe80000100800 */
[----:B------:R-:W-:Y:S04]  /*478a0*/  STL [R1+0x3fbc], R78 ;  /* 0x003fbc4e01007387 */ /* 0x000fe80000100800 */
[----:B------:R-:W-:Y:S04]  /*478b0*/  STL [R1+0x3f98], R79 ;  /* 0x003f984f01007387 */ /* 0x000fe80000100800 */
[----:B------:R-:W2:Y:S04]  /*478c0*/  LDL.LU R88, [R1+0x400] ;  /* 0x0004000001587983 */ /* 0x000ea80000300800 */
[----:B------:R-:W2:Y:S04]  /*478d0*/  LDL.LU R89, [R1+0x404] ;  /* 0x0004040001597983 */ /* 0x000ea80000300800 */
[----:B------:R-:W2:Y:S04]  /*478e0*/  LDL.LU R90, [R1+0x408] ;  /* 0x00040800015a7983 */ /* 0x000ea80000300800 */
[----:B------:R-:W2:Y:S04]  /*478f0*/  LDL.LU R91, [R1+0x40c] ;  /* 0x00040c00015b7983 */ /* 0x000ea80000300800 */
[----:B------:R-:W-:Y:S04]  /*47900*/  STL [R1+0x3fd0], R72 ;  /* 0x003fd04801007387 */ /* 0x000fe80000100800 */
[----:B------:R-:W-:Y:S04]  /*47910*/  STL [R1+0x3fcc], R73 ;  /* 0x003fcc4901007387 */ /* 0x000fe80000100800 */
[----:B------:R-:W-:Y:S04]  /*47920*/  STL [R1+0x3fc8], R74 ;  /* 0x003fc84a01007387 */ /* 0x000fe80000100800 */
[----:B------:R1:W-:Y:S01]  /*47930*/  STL [R1+0x3f94], R75 ;  /* 0x003f944b01007387 */ /* 0x0003e20000100800 */
[C---:B----4-:R-:W-:Y:S08]  /*47940*/  HMMA.1688.F32.TF32 R68, R236.reuse, R30, R68 ;  /* 0x0000001eec44723c */ /* 0x050ff00000081044 */
[C---:B---3--:R-:W-:Y:S11]  /*47950*/  HMMA.1688.F32.TF32 R64, R236.reuse, R26, R84 ;  /* 0x0000001aec40723c */ /* 0x048ff60000081054 */
[----:B------:R-:W-:Y:S04]  /*47960*/  @!UPT UIADD3 URZ, URZ, URZ, URZ ;  /* 0x0000003f3f3ff290 */ /* 0x000fe8000fffe03f */
[----:B------:R-:W-:Y:S04]  /*47970*/  STL [R1+0x3fdc], R68 ;  /* 0x003fdc4401007387 */ /* 0x000fe80000100800 */
[----:B------:R-:W-:Y:S04]  /*47980*/  STL [R1+0x3fd8], R69 ;  /* 0x003fd84501007387 */ /* 0x000fe80000100800 */
[----:B------:R-:W-:Y:S04]  /*47990*/  STL [R1+0x3fd4], R70 ;  /* 0x003fd44601007387 */ /* 0x000fe80000100800 */
[----:B------:R-:W-:Y:S04]  /*479a0*/  STL [R1+0x3f90], R71 ;  /* 0x003f904701007387 */ /* 0x000fe80000100800 */
[----:B------:R-:W3:Y:S04]  /*479b0*/  LDL.LU R84, [R1+0x3d0] ;  /* 0x0003d00001547983 */ /* 0x000ee80000300800 */
[----:B------:R-:W3:Y:S04]  /*479c0*/  LDL.LU R85, [R1+0x3d4] ;  /* 0x0003d40001557983 */ /* 0x000ee80000300800 */
[----:B------:R-:W3:Y:S04]  /*479d0*/  LDL.LU R86, [R1+0x3d8] ;  /* 0x0003d80001567983 */ /* 0x000ee80000300800 */
[----:B------:R-:W3:Y:S01]  /*479e0*/  LDL.LU R87, [R1+0x3dc] ;  /* 0x0003dc0001577983 */ /* 0x000ee20000300800 */
[C---:B-1----:R-:W-:Y:S03]  /*479f0*/  HMMA.1688.F32.TF32 R72, R236.reuse, R22, R92 ;  /* 0x00000016ec48723c */ /* 0x042fe6000008105c */
[----:B------:R-:W-:Y:S04]  /*47a00*/  STL [R1+0x3fec], R64 ;  /* 0x003fec4001007387 */ /* 0x000fe80000100800 */
[----:B------:R-:W-:Y:S04]  /*47a10*/  STL [R1+0x3fe8], R65 ;  /* 0x003fe84101007387 */ /* 0x000fe80000100800 */
[----:B------:R-:W-:Y:S04]  /*47a20*/  STL [R1+0x3fe4], R66 ;  /* 0x003fe44201007387 */ /* 0x000fe80000100800 */
[----:B------:R1:W-:Y:S08]  /*47a30*/  STL [R1+0x3fe0], R67 ;  /* 0x003fe04301007387 */ /* 0x0003f00000100800 */
[----:B------:R4:W-:Y:S01]  /*47a40*/  STL.64 [R1], R72 ;  /* 0x0000004801007387 */ /* 0x0009e20000100a00 */
[----:B-1----:R-:W-:Y:S03]  /*47a50*/  HMMA.1688.F32.TF32 R64, R236, R18, R248 ;  /* 0x00000012ec40723c */ /* 0x002fe600000810f8 */
[----:B------:R-:W-:Y:S04]  /*47a60*/  STL.64 [R1+0x8], R74 ;  /* 0x0000084a01007387 */ /* 0x000fe80000100a00 */
[----:B------:R-:W3:Y:S04]  /*47a70*/  LDL.LU R248, [R1+0x3a0] ;  /* 0x0003a00001f87983 */ /* 0x000ee80000300800 */
[----:B------:R-:W3:Y:S04]  /*47a80*/  LDL.LU R249, [R1+0x3a4] ;  /* 0x0003a40001f97983 */ /* 0x000ee80000300800 */
[----:B------:R-:W3:Y:S04]  /*47a90*/  LDL.LU R250, [R1+0x3a8] ;  /* 0x0003a80001fa7983 */ /* 0x000ee80000300800 */
[----:B------:R-:W3:Y:S05]  /*47aa0*/  LDL.LU R251, [R1+0x3ac] ;  /* 0x0003ac0001fb7983 */ /* 0x000eea0000300800 */
[----:B----4-:R-:W-:Y:S01]  /*47ab0*/  IMAD.MOV.U32 R72, RZ, RZ, R67 ;  /* 0x000000ffff487224 */ /* 0x010fe200078e0043 */
[----:B------:R-:W-:Y:S01]  /*47ac0*/  MOV R70, R66 ;  /* 0x0000004200467202 */ /* 0x000fe20000000f00 */
[----:B------:R-:W-:-:S02]  /*47ad0*/  IMAD.MOV.U32 R68, RZ, RZ, R64 ;  /* 0x000000ffff447224 */ /* 0x000fc400078e0040 */
[----:B------:R-:W-:Y:S01]  /*47ae0*/  IMAD.MOV.U32 R69, RZ, RZ, R65 ;  /* 0x000000ffff457224 */ /* 0x000fe200078e0041 */
[----:B------:R-:W-:Y:S01]  /*47af0*/  STL [R1+0x3ffc], R72 ;  /* 0x003ffc4801007387 */ /* 0x000fe20000100800 */
[----:B--2---:R-:W-:Y:S03]  /*47b00*/  HMMA.1688.F32.TF32 R76, R236, R14, R88 ;  /* 0x0000000eec4c723c */ /* 0x004fe60000081058 */
[----:B------:R-:W-:Y:S04]  /*47b10*/  STL [R1+0x3ff8], R70 ;  /* 0x003ff84601007387 */ /* 0x000fe80000100800 */
[----:B------:R-:W-:Y:S04]  /*47b20*/  STL [R1+0x3ff4], R68 ;  /* 0x003ff44401007387 */ /* 0x000fe80000100800 */
[----:B------:R1:W-:Y:S04]  /*47b30*/  STL [R1+0x3ff0], R69 ;  /* 0x003ff04501007387 */ /* 0x0003e80000100800 */
[----:B------:R-:W2:Y:S04]  /*47b40*/  LDL.LU R88, [R1+0x260] ;  /* 0x0002600001587983 */ /* 0x000ea80000300800 */
[----:B------:R-:W2:Y:S04]  /*47b50*/  LDL.LU R89, [R1+0x264] ;  /* 0x0002640001597983 */ /* 0x000ea80000300800 */
[----:B------:R-:W2:Y:S04]  /*47b60*/  LDL.LU R90, [R1+0x268] ;  /* 0x00026800015a7983 */ /* 0x000ea80000300800 */
[----:B------:R-:W2:Y:S01]  /*47b70*/  LDL.LU R91, [R1+0x26c] ;  /* 0x00026c00015b7983 */ /* 0x000ea20000300800 */
[----:B------:R-:W-:Y:S01]  /*47b80*/  IMAD.MOV.U32 R67, RZ, RZ, R79 ;  /* 0x000000ffff437224 */ /* 0x000fe200078e004f */
[----:B------:R-:W-:Y:S01]  /*47b90*/  MOV R66, R78 ;  /* 0x0000004e00427202 */ /* 0x000fe20000000f00 */
[----:B------:R-:W-:-:S02]  /*47ba0*/  IMAD.MOV.U32 R64, RZ, RZ, R76 ;  /* 0x000000ffff407224 */ /* 0x000fc400078e004c */
[----:B------:R-:W-:Y:S01]  /*47bb0*/  IMAD.MOV.U32 R65, RZ, RZ, R77 ;  /* 0x000000ffff417224 */ /* 0x000fe200078e004d */
[----:B------:R-:W-:Y:S04]  /*47bc0*/  STL [R1+0x400c], R67 ;  /* 0x00400c4301007387 */ /* 0x000fe80000100800 */
[----:B------:R-:W-:Y:S04]  /*47bd0*/  STL [R1+0x4008], R66 ;  /* 0x0040084201007387 */ /* 0x000fe80000100800 */
[----:B------:R-:W-:Y:S04]  /*47be0*/  STL [R1+0x4004], R64 ;  /* 0x0040044001007387 */ /* 0x000fe80000100800 */
[----:B------:R4:W-:Y:S01]  /*47bf0*/  STL [R1+0x4000], R65 ;  /* 0x0040004101007387 */ /* 0x0009e20000100800 */
[----:B---3--:R-:W-:Y:S03]  /*47c00*/  HMMA.1688.F32.TF32 R76, R236, R10, R84 ;  /* 0x0000000aec4c723c */ /* 0x008fe60000081054 */
[----:B------:R-:W3:Y:S04]  /*47c10*/  LDL.LU R84, [R1+0x250] ;  /* 0x0002500001547983 */ /* 0x000ee80000300800 */
[----:B------:R-:W3:Y:S04]  /*47c20*/  LDL.LU R85, [R1+0x254] ;  /* 0x0002540001557983 */ /* 0x000ee80000300800 */
[----:B------:R-:W3:Y:S04]  /*47c30*/  LDL.LU R86, [R1+0x258] ;  /* 0x0002580001567983 */ /* 0x000ee80000300800 */
[----:B------:R-:W3:Y:S09]  /*47c40*/  LDL.LU R87, [R1+0x25c] ;  /* 0x00025c0001577983 */ /* 0x000ef20000300800 */
[----:B-1----:R-:W-:Y:S01]  /*47c50*/  IMAD.MOV.U32 R69, RZ, RZ, R79 ;  /* 0x000000ffff457224 */ /* 0x002fe200078e004f */
[----:B------:R-:W-:Y:S01]  /*47c60*/  MOV R68, R78 ;  /* 0x0000004e00447202 */ /* 0x000fe20000000f00 */
[----:B------:R-:W-:-:S02]  /*47c70*/  IMAD.MOV.U32 R72, RZ, RZ, R76 ;  /* 0x000000ffff487224 */ /* 0x000fc400078e004c */
[----:B------:R-:W-:Y:S01]  /*47c80*/  IMAD.MOV.U32 R70, RZ, RZ, R77 ;  /* 0x000000ffff467224 */ /* 0x000fe200078e004d */
[----:B------:R-:W-:Y:S04]  /*47c90*/  STL [R1+0x401c], R69 ;  /* 0x00401c4501007387 */ /* 0x000fe80000100800 */
[----:B------:R-:W-:Y:S04]  /*47ca0*/  STL [R1+0x4018], R68 ;  /* 0x0040184401007387 */ /* 0x000fe80000100800 */
[----:B------:R-:W-:Y:S04]  /*47cb0*/  STL [R1+0x4014], R72 ;  /* 0x0040144801007387 */ /* 0x000fe80000100800 */
[----:B------:R2:W-:Y:S01]  /*47cc0*/  STL [R1+0x4010], R70 ;  /* 0x0040104601007387 */ /* 0x0005e20000100800 */
[C---:B----4-:R-:W-:Y:S03]  /*47cd0*/  HMMA.1688.F32.TF32 R64, R236.reuse, R6, R248 ;  /* 0x00000006ec40723c */ /* 0x050fe600000810f8 */
[----:B------:R-:W4:Y:S04]  /*47ce0*/  LDL.LU R248, [R1+0x240] ;  /* 0x0002400001f87983 */ /* 0x000f280000300800 */
[----:B------:R-:W4:Y:S04]  /*47cf0*/  LDL.LU R249, [R1+0x244] ;  /* 0x0002440001f97983 */ /* 0x000f280000300800 */
[----:B------:R-:W4:Y:S04]  /*47d00*/  LDL.LU R250, [R1+0x248] ;  /* 0x0002480001fa7983 */ /* 0x000f280000300800 */
[----:B------:R-:W4:Y:S01]  /*47d10*/  LDL.LU R251, [R1+0x24c] ;  /* 0x00024c0001fb7983 */ /* 0x000f220000300800 */
[----:B--2---:R-:W-:Y:S08]  /*47d20*/  HMMA.1688.F32.TF32 R68, R236, R234, R88 ;  /* 0x000000eaec44723c */ /* 0x004ff00000081058 */
[----:B------:R-:W-:Y:S01]  /*47d30*/  IMAD.MOV.U32 R77, RZ, RZ, R67 ;  /* 0x000000ffff4d7224 */ /* 0x000fe200078e0043 */
[----:B------:R-:W-:Y:S01]  /*47d40*/  MOV R76, R66 ;  /* 0x00000042004c7202 */ /* 0x000fe20000000f00 */
[----:B------:R-:W-:-:S02]  /*47d50*/  IMAD.MOV.U32 R74, RZ, RZ, R65 ;  /* 0x000000ffff4a7224 */ /* 0x000fc400078e0041 */
[----:B------:R-:W-:Y:S01]  /*47d60*/  IMAD.MOV.U32 R73, RZ, RZ, R64 ;  /* 0x000000ffff497224 */ /* 0x000fe200078e0040 */
[----:B------:R-:W-:Y:S04]  /*47d70*/  STL [R1+0x402c], R77 ;  /* 0x00402c4d01007387 */ /* 0x000fe80000100800 */
[----:B------:R3:W-:Y:S04]  /*47d80*/  STL [R1+0x4028], R76 ;  /* 0x0040284c01007387 */ /* 0x0007e80000100800 */
[----:B------:R-:W-:Y:S04]  /*47d90*/  STL [R1+0x4024], R74 ;  /* 0x0040244a01007387 */ /* 0x000fe80000100800 */
[----:B------:R-:W-:Y:S04]  /*47da0*/  STL [R1+0x4020], R73 ;  /* 0x0040204901007387 */ /* 0x000fe80000100800 */
[----:B------:R-:W2:Y:S01]  /*47db0*/  LDL.LU R92, [R1+0x230] ;  /* 0x00023000015c7983 */ /* 0x000ea20000300800 */
[----:B------:R-:W-:Y:S01]  /*47dc0*/  IMAD.MOV.U32 R65, RZ, RZ, R71 ;  /* 0x000000ffff417224 */ /* 0x000fe200078e0047 */
[----:B------:R-:W-:Y:S01]  /*47dd0*/  MOV R66, R69 ;  /* 0x0000004500427202 */ /* 0x000fe20000000f00 */
[----:B------:R-:W-:Y:S01]  /*47de0*/  IMAD.MOV.U32 R64, RZ, RZ, R70 ;  /* 0x000000ffff407224 */ /* 0x000fe200078e0046 */
[----:B------:R-:W2:Y:S01]  /*47df0*/  LDL.LU R93, [R1+0x234] ;  /* 0x00023400015d7983 */ /* 0x000ea20000300800 */
[----:B------:R-:W-:-:S03]  /*47e00*/  IMAD.MOV.U32 R67, RZ, RZ, R68 ;  /* 0x000000ffff437224 */ /* 0x000fc600078e0044 */
[----:B------:R-:W2:Y:S04]  /*47e10*/  LDL.LU R94, [R1+0x238] ;  /* 0x00023800015e7983 */ /* 0x000ea80000300800 */
[----:B------:R-:W2:Y:S04]  /*47e20*/  LDL.LU R95, [R1+0x23c] ;  /* 0x00023c00015f7983 */ /* 0x000ea80000300800 */
[----:B------:R-:W-:Y:S04]  /*47e30*/  STL [R1+0x403c], R65 ;  /* 0x00403c4101007387 */ /* 0x000fe80000100800 */
[----:B------:R-:W-:Y:S04]  /*47e40*/  STL [R1+0x4038], R64 ;  /* 0x0040384001007387 */ /* 0x000fe80000100800 */
[----:B------:R-:W-:Y:S04]  /*47e50*/  STL [R1+0x4034], R66 ;  /* 0x0040344201007387 */ /* 0x000fe80000100800 */
[----:B------:R4:W-:Y:S04]  /*47e60*/  STL [R1+0x4030], R67 ;  /* 0x0040304301007387 */ /* 0x0009e80000100800 */
[----:B------:R-:W2:Y:S04]  /*47e70*/  LDL.LU R88, [R1+0x1c0] ;  /* 0x0001c00001587983 */ /* 0x000ea80000300800 */
[----:B------:R-:W2:Y:S04]  /*47e80*/  LDL.LU R89, [R1+0x1c4] ;  /* 0x0001c40001597983 */ /* 0x000ea80000300800 */
[----:B------:R-:W2:Y:S04]  /*47e90*/  LDL.LU R90, [R1+0x1c8] ;  /* 0x0001c800015a7983 */ /* 0x000ea80000300800 */
[----:B------:R-:W2:Y:S01]  /*47ea0*/  LDL.LU R91, [R1+0x1cc] ;  /* 0x0001cc00015b7983 */ /* 0x000ea20000300800 */
[C---:B---3--:R-:W-:Y:S11]  /*47eb0*/  HMMA.1688.F32.TF32 R76, R236.reuse, R62, R84 ;  /* 0x0000003eec4c723c */ /* 0x048ff60000081054 */
[----:B------:R-:W-:Y:S11]  /*47ec0*/  @!UPT UIADD3 URZ, URZ, URZ, URZ ;  /* 0x0000003f3f3ff290 */ /* 0x000ff6000fffe03f */
[----:B------:R-:W-:Y:S02]  /*47ed0*/  @!UPT UIADD3 URZ, URZ, URZ, URZ ;  /* 0x0000003f3f3ff290 */ /* 0x000fe4000fffe03f */
[----:B------:R-:W-:Y:S01]  /*47ee0*/  MOV R70, R79 ;  /* 0x0000004f00467202 */ /* 0x000fe20000000f00 */
[----:B------:R-:W-:Y:S01]  /*47ef0*/  IMAD.MOV.U32 R72, RZ, RZ, R78 ;  /* 0x000000ffff487224 */ /* 0x000fe200078e004e */
[----:B------:R-:W-:Y:S01]  /*47f00*/  MOV R69, R76 ;  /* 0x0000004c00457202 */ /* 0x000fe20000000f00 */
[----:B------:R-:W-:Y:S02]  /*47f10*/  IMAD.MOV.U32 R68, RZ, RZ, R77 ;  /* 0x000000ffff447224 */ /* 0x000fe400078e004d */
[----:B------:R-:W-:Y:S04]  /*47f20*/  STL [R1+0x404c], R70 ;  /* 0x00404c4601007387 */ /* 0x000fe80000100800 */
[----:B------:R-:W-:Y:S04]  /*47f30*/  STL [R1+0x4048], R72 ;  /* 0x0040484801007387 */ /* 0x000fe80000100800 */
[----:B------:R-:W-:Y:S04]  /*47f40*/  STL [R1+0x4044], R68 ;  /* 0x0040444401007387 */ /* 0x000fe80000100800 */
[----:B------:R1:W-:Y:S04]  /*47f50*/  STL [R1+0x4040], R69 ;  /* 0x0040404501007387 */ /* 0x0003e80000100800 */
[----:B------:R-:W3:Y:S01]  /*47f60*/  LDL.LU R84, [R1+0x7d0] ;  /* 0x0007d00001547983 */ /* 0x000ee20000300800 */
[----:B----4-:R-:W-:Y:S03]  /*47f70*/  HMMA.1688.F32.TF32 R64, R236, R58, R248 ;  /* 0x0000003aec40723c */ /* 0x010fe600000810f8 */
[----:B------:R-:W3:Y:S04]  /*47f80*/  LDL.LU R85, [R1+0x7d4] ;  /* 0x0007d40001557983 */ /* 0x000ee80000300800 */
[----:B------:R-:W3:Y:S04]  /*47f90*/  LDL.LU R86, [R1+0x7d8] ;  /* 0x0007d80001567983 */ /* 0x000ee80000300800 */
[----:B------:R-:W3:Y:S04]  /*47fa0*/  LDL.LU R87, [R1+0x7dc] ;  /* 0x0007dc0001577983 */ /* 0x000ee80000300800 */
[----:B------:R-:W4:Y:S04]  /*47fb0*/  LDL.LU R248, [R1+0x750] ;  /* 0x0007500001f87983 */ /* 0x000f280000300800 */
[----:B------:R-:W4:Y:S04]  /*47fc0*/  LDL.LU R249, [R1+0x754] ;  /* 0x0007540001f97983 */ /* 0x000f280000300800 */
[----:B------:R-:W4:Y:S04]  /*47fd0*/  LDL.LU R250, [R1+0x758] ;  /* 0x0007580001fa7983 */ /* 0x000f280000300800 */
[----:B------:R-:W4:Y:S01]  /*47fe0*/  LDL.LU R251, [R1+0x75c] ;  /* 0x00075c0001fb7983 */ /* 0x000f220000300800 */
[----:B------:R-:W-:Y:S01]  /*47ff0*/  HMMA.1688.F32.TF32 R196, R224, R14, R196 ;  /* 0x0000000ee0c4723c */ /* 0x000fe200000810c4 */
[----:B------:R-:W-:Y:S01]  /*48000*/  IMAD.MOV.U32 R77, RZ, RZ, R64 ;  /* 0x000000ffff4d7224 */ /* 0x000fe200078e0040 */
[----:B------:R-:W-:Y:S01]  /*48010*/  MOV R74, R66 ;  /* 0x00000042004a7202 */ /* 0x000fe20000000f00 */
[----:B------:R-:W-:-:S05]  /*48020*/  IMAD.MOV.U32 R76, RZ, RZ, R65 ;  /* 0x000000ffff4c7224 */ /* 0x000fca00078e0041 */
[----:B------:R-:W-:Y:S01]  /*48030*/  HMMA.1688.F32.TF32 R200, R224, R10, R200 ;  /* 0x0000000ae0c8723c */ /* 0x000fe200000810c8 */
[----:B------:R-:W-:-:S07]  /*48040*/  IMAD.MOV.U32 R73, RZ, RZ, R67 ;  /* 0x000000ffff497224 */ /* 0x000fce00078e0043 */
[C---:B------:R-:W-:Y:S08]  /*48050*/  HMMA.1688.F32.TF32 R204, R224.reuse, R6, R204 ;  /* 0x00000006e0cc723c */ /* 0x040ff000000810cc */
[C---:B------:R-:W-:Y:S08]  /*48060*/  HMMA.1688.F32.TF32 R208, R224.reuse, R234, R244 ;  /* 0x000000eae0d0723c */ /* 0x040ff000000810f4 */
[C---:B------:R-:W-:Y:S08]  /*48070*/  HMMA.1688.F32.TF32 R212, R224.reuse, R62, R212 ;  /* 0x0000003ee0d4723c */ /* 0x040ff000000810d4 */
[C---:B------:R-:W-:Y:S08]  /*48080*/  HMMA.1688.F32.TF32 R216, R224.reuse, R58, R216 ;  /* 0x0000003ae0d8723c */ /* 0x040ff000000810d8 */
[-C--:B------:R-:W-:Y:S08]  /*48090*/  HMMA.1688.F32.TF32 R220, R224, R54.reuse, R220 ;  /* 0x00000036e0dc723c */ /* 0x080ff000000810dc */
[C---:B--2---:R-:W-:Y:S08]  /*480a0*/  HMMA.1688.F32.TF32 R64, R236.reuse, R54, R92 ;  /* 0x00000036ec40723c */ /* 0x044ff0000008105c */
[-C--:B-1----:R-:W-:Y:S01]  /*480b0*/  HMMA.1688.F32.TF32 R68, R236, R50.reuse, R88 ;  /* 0x00000032ec44723c */ /* 0x082fe20000081058 */
[----:B------:R-:W-:Y:S04]  /*480c0*/  STL [R1+0x405c], R73 ;  /* 0x00405c4901007387 */ /* 0x000fe80000100800 */
[----:B------:R-:W-:Y:S03]  /*480d0*/  LDS R244, [R252+0x43180] ;  /* 0x04318000fcf47984 */ /* 0x000fe60000000800 */
[----:B------:R-:W-:Y:S01]  /*480e0*/  HMMA.1688.F32.TF32 R224, R224, R50, R240 ;  /* 0x00000032e0e0723c */ /* 0x000fe200000810f0 */
[----:B------:R-:W-:Y:S04]  /*480f0*/  LDS R240, [R252+0x43100] ;  /* 0x04310000fcf07984 */ /* 0x000fe80000000800 */
[----:B------:R-:W-:Y:S04]  /*48100*/  LDS R242, [R252+0x43900] ;  /* 0x04390000fcf27984 */ /* 0x000fe80000000800 */
[----:B------:R-:W-:Y:S04]  /*48110*/  LDS R241, [R0+0x43100] ;  /* 0x0431000000f17984 */ /* 0x000fe80000000800 */
[----:B------:R-:W4:Y:S01]  /*48120*/  LDS R243, [R0+0x43900] ;  /* 0x0439000000f37984 */ /* 0x000f220000000800 */
[----:B------:R-:W-:Y:S01]  /*48130*/  IMAD.MOV.U32 R82, RZ, RZ, R67 ;  /* 0x000000ffff527224 */ /* 0x000fe200078e0043 */
[----:B------:R-:W-:Y:S01]  /*48140*/  MOV R80, R65 ;  /* 0x0000004100507202 */ /* 0x000fe20000000f00 */
[----:B------:R-:W-:Y:S01]  /*48150*/  IMAD.MOV.U32 R81, RZ, RZ, R66 ;  /* 0x000000ffff517224 */ /* 0x000fe200078e0042 */
[----:B------:R-:W-:Y:S01]  /*48160*/  STL [R1+0x4058], R74 ;  /* 0x0040584a01007387 */ /* 0x000fe20000100800 */
[----:B------:R-:W-:Y:S01]  /*48170*/  IMAD.MOV.U32 R78, RZ, RZ, R64 ;  /* 0x000000ffff4e7224 */ /* 0x000fe200078e0040 */
[----:B------:R-:W-:-:S02]  /*48180*/  MOV R67, R71 ;  /* 0x0000004700437202 */ /* 0x000fc40000000f00 */
[----:B------:R-:W-:Y:S01]  /*48190*/  STL [R1+0x4054], R76 ;  /* 0x0040544c01007387 */ /* 0x000fe20000100800 */
[----:B------:R-:W-:-:S03]  /*481a0*/  IMAD.MOV.U32 R66, RZ, RZ, R70 ;  /* 0x000000ffff427224 */ /* 0x000fc600078e0046 */
[----:B------:R-:W-:Y:S01]  /*481b0*/  STL [R1+0x4050], R77 ;  /* 0x0040504d01007387 */ /* 0x000fe20000100800 */
[----:B------:R-:W-:Y:S01]  /*481c0*/  IMAD.MOV.U32 R64, RZ, RZ, R69 ;  /* 0x000000ffff407224 */ /* 0x000fe200078e0045 */
[----:B------:R-:W-:Y:S02]  /*481d0*/  MOV R65, R68 ;  /* 0x0000004400417202 */ /* 0x000fe40000000f00 */
        /* <DEDUP_REMOVED lines=8> */
[----:B------:R-:W-:Y:S04]  /*48260*/  LDS R236, [R2+0x43180] ;  /* 0x0431800002ec7984 */ /* 0x000fe80000000800 */
[----:B------:R-:W-:Y:S04]  /*48270*/  LDS R238, [R2+0x43980] ;  /* 0x0439800002ee7984 */ /* 0x000fe80000000800 */
[----:B------:R-:W-:Y:S04]  /*48280*/  LDS R237, [R3+0x43180] ;  /* 0x0431800003ed7984 */ /* 0x000fe80000000800 */
[----:B------:R-:W1:Y:S04]  /*48290*/  LDS R239, [R3+0x43980] ;  /* 0x0439800003ef7984 */ /* 0x000e680000000800 */
[----:B------:R-:W-:Y:S04]  /*482a0*/  LDS R246, [R252+0x43980] ;  /* 0x04398000fcf67984 */ /* 0x000fe80000000800 */
[----:B------:R-:W-:Y:S04]  /*482b0*/  LDS R245, [R0+0x43180] ;  /* 0x0431800000f57984 */ /* 0x000fe80000000800 */
[----:B------:R-:W2:Y:S01]  /*482c0*/  LDS R247, [R0+0x43980] ;  /* 0x0439800000f77984 */ /* 0x000ea20000000800 */
[C---:B----4-:R-:W-:Y:S03]  /*482d0*/  HMMA.1688.F32.TF32 R64, R240.reuse, R42, R248 ;  /* 0x0000002af040723c */ /* 0x050fe600000810f8 */
        /* <DEDUP_REMOVED lines=58> */
[----:B---3--:R-:W-:Y:S03]  /*48680*/  HMMA.1688.F32.TF32 R68, R240, R46, R84 ;  /* 0x0000002ef044723c */ /* 0x008fe60000081054 */
[----:B------:R-:W3:Y:S04]  /*48690*/  LDL.LU R102, [R1+0x2a8] ;  /* 0x0002a80001667983 */ /* 0x000ee80000300800 */
[----:B------:R-:W3:Y:S04]  /*486a0*/  LDL.LU R103, [R1+0x2ac] ;  /* 0x0002ac0001677983 */ /* 0x000ee80000300800 */
[----:B------:R-:W1:Y:S04]  /*486b0*/  LDL.LU R84, [R1+0x870] ;  /* 0x0008700001547983 */ /* 0x000e680000300800 */
[----:B------:R-:W1:Y:S04]  /*486c0*/  LDL.LU R85, [R1+0x874] ;  /* 0x0008740001557983 */ /* 0x000e680000300800 */
[----:B------:R-:W1:Y:S04]  /*486d0*/  LDL.LU R86, [R1+0x878] ;  /* 0x0008780001567983 */ /* 0x000e680000300800 */
[----:B------:R-:W1:Y:S01]  /*486e0*/  LDL.LU R87, [R1+0x87c] ;  /* 0x00087c0001577983 */ /* 0x000e620000300800 */
[----:B------:R-:W-:Y:S01]  /*486f0*/  IMAD.MOV.U32 R230, RZ, RZ, R71 ;  /* 0x000000ffffe67224 */ /* 0x000fe200078e0047 */
[----:B------:R-:W-:Y:S01]  /*48700*/  MOV R79, R65 ;  /* 0x00000041004f7202 */ /* 0x000fe20000000f00 */
[----:B------:R-:W-:-:S02]  /*48710*/  IMAD.MOV.U32 R231, RZ, RZ, R64 ;  /* 0x000000ffffe77224 */ /* 0x000fc400078e0040 */
[----:B------:R-:W-:Y:S02]  /*48720*/  IMAD.MOV.U32 R75, RZ, RZ, R66 ;  /* 0x000000ffff4b7224 */ /* 0x000fe400078e0042 */
[----:B------:R-:W-:Y:S01]  /*48730*/  IMAD.MOV.U32 R71, RZ, RZ, R67 ;  /* 0x000000ffff477224 */ /* 0x000fe200078e0043 */
[----:B------:R-:W-:Y:S01]  /*48740*/  MOV R229, R70 ;  /* 0x0000004600e57202 */ /* 0x000fe20000000f00 */
[----:B------:R-:W-:Y:S02]  /*48750*/  IMAD.MOV.U32 R83, RZ, RZ, R68 ;  /* 0x000000ffff537224 */ /* 0x000fe400078e0044 */
[----:B------:R-:W-:Y:S01]  /*48760*/  IMAD.MOV.U32 R228, RZ, RZ, R69 ;  /* 0x000000ffffe47224 */ /* 0x000fe200078e0045 */
[C---:B--2---:R-:W-:Y:S11]  /*48770*/  HMMA.1688.F32.TF32 R64, R240.reuse, R38, R140 ;  /* 0x00000026f040723c */ /* 0x044ff6000008108c */
[----:B------:R-:W-:Y:S11]  /*48780*/  @!UPT UIADD3 URZ, URZ, URZ, URZ ;  /* 0x0000003f3f3ff290 */ /* 0x000ff6000fffe03f */
[----:B------:R-:W-:Y:S02]  /*48790*/  @!UPT UIADD3 URZ, URZ, URZ, URZ ;  /* 0x0000003f3f3ff290 */ /* 0x000fe4000fffe03f */
[----:B------:R-:W-:Y:S01]  /*487a0*/  MOV R70, R64 ;  /* 0x0000004000467202 */ /* 0x000fe20000000f00 */
[----:B------:R-:W-:Y:S01]  /*487b0*/  IMAD.MOV.U32 R72, RZ, RZ, R65 ;  /* 0x000000ffff487224 */ /* 0x000fe200078e0041 */
[----:B------:R-:W-:Y:S01]  /*487c0*/  MOV R69, R67 ;  /* 0x0000004300457202 */ /* 0x000fe20000000f00 */
        /* <DEDUP_REMOVED lines=9> */
[----:B------:R-:W-:Y:S11]  /*48860*/  HMMA.1688.F32.TF32 R128, R240, R26, R128 ;  /* 0x0000001af080723c */ /* 0x000ff60000081080 */
[----:B------:R-:W-:Y:S05]  /*48870*/  @!UPT UIADD3 URZ, URZ, URZ, URZ ;  /* 0x0000003f3f3ff290 */ /* 0x000fea000fffe03f */
[----:B------:R-:W-:Y:S01]  /*48880*/  IMAD.MOV.U32 R82, RZ, RZ, R64 ;  /* 0x000000ffff527224 */ /* 0x000fe200078e0040 */
[----:B------:R-:W-:Y:S01]  /*48890*/  MOV R81, R65 ;  /* 0x0000004100517202 */ /* 0x000fe20000000f00 */
[----:B------:R-:W-:Y:S02]  /*488a0*/  IMAD.MOV.U32 R80, RZ, RZ, R66 ;  /* 0x000000ffff507224 */ /* 0x000fe400078e0042 */
[----:B------:R-:W-:-:S04]  /*488b0*/  IMAD.MOV.U32 R78, RZ, RZ, R67 ;  /* 0x000000ffff4e7224 */ /* 0x000fc800078e0043 */
[----:B------:R-:W-:Y:S01]  /*488c0*/  MOV R67, R128 ;  /* 0x0000008000437202 */ /* 0x000fe20000000f00 */
[----:B------:R-:W-:Y:S01]  /*488d0*/  IMAD.MOV.U32 R66, RZ, RZ, R129 ;  /* 0x000000ffff427224 */ /* 0x000fe200078e0081 */
[----:B------:R-:W-:Y:S01]  /*488e0*/  MOV R65, R131 ;  /* 0x0000008300417202 */ /* 0x000fe20000000f00 */
[----:B------:R-:W-:Y:S02]  /*488f0*/  IMAD.MOV.U32 R64, RZ, RZ, R130 ;  /* 0x000000ffff407224 */ /* 0x000fe400078e0082 */
[C---:B------:R-:W-:Y:S08]  /*48900*/  HMMA.1688.F32.TF32 R128, R240.reuse, R22, R124 ;  /* 0x00000016f080723c */ /* 0x040ff0000008107c */
[C---:B------:R-:W-:Y:S08]  /*48910*/  HMMA.1688.F32.TF32 R124, R240.reuse, R18, R120 ;  /* 0x00000012f07c723c */ /* 0x040ff00000081078 */
[C---:B------:R-:W-:Y:S08]  /*48920*/  HMMA.1688.F32.TF32 R120, R240.reuse, R14, R116 ;  /* 0x0000000ef078723c */ /* 0x040ff00000081074 */
[C---:B------:R-:W-:Y:S08]  /*48930*/  HMMA.1688.F32.TF32 R116, R240.reuse, R10, R112 ;  /* 0x0000000af074723c */ /* 0x040ff00000081070 */
[C---:B------:R-:W-:Y:S08]  /*48940*/  HMMA.1688.F32.TF32 R112, R240.reuse, R6, R108 ;  /* 0x00000006f070723c */ /* 0x040ff0000008106c */
[C---:B------:R-:W-:Y:S08]  /*48950*/  HMMA.1688.F32.TF32 R108, R240.reuse, R234, R104 ;  /* 0x000000eaf06c723c */ /* 0x040ff00000081068 */
[C---:B---3--:R-:W-:Y:S08]  /*48960*/  HMMA.1688.F32.TF32 R104, R240.reuse, R62, R100 ;  /* 0x0000003ef068723c */ /* 0x048ff00000081064 */
[C---:B------:R-:W-:Y:S01]  /*48970*/  HMMA.1688.F32.TF32 R100, R240.reuse, R58, R96 ;  /* 0x0000003af064723c */ /* 0x040fe20000081060 */
[----:B------:R-:W-:Y:S07]  /*48980*/  STL.64 [R1+0x590], R128 ;  /* 0x0005908001007387 */ /* 0x000fee0000100a00 */
[----:B------:R-:W-:Y:S01]  /*48990*/  HMMA.1688.F32.TF32 R96, R240, R54, R92 ;  /* 0x00000036f060723c */ /* 0x000fe2000008105c */
[----:B------:R-:W-:Y:S07]  /*489a0*/  STL.64 [R1+0x598], R130 ;  /* 0x0005988201007387 */ /* 0x000fee0000100a00 */
[----:B-1----:R-:W-:Y:S01]  /*489b0*/  HMMA.1688.F32.TF32 R92, R236, R46, R84 ;  /* 0x0000002eec5c723c */ /* 0x002fe20000081054 */
[----:B------:R-:W-:Y:S07]  /*489c0*/  STL.64 [R1+0x5b0], R124 ;  /* 0x0005b07c01007387 */ /* 0x000fee0000100a00 */
[----:B------:R-:W-:Y:S01]  /*489d0*/  HMMA.1688.F32.TF32 R240, R240, R50, R88 ;  /* 0x00000032f0f0723c */ /* 0x000fe20000081058 */
        /* <DEDUP_REMOVED lines=14> */
[----:B------:R-:W-:-:S03]  /*48ac0*/  IMAD.MOV.U32 R84, RZ, RZ, R232 ;  /* 0x000000ffff547224 */ /* 0x000fc600078e00e8 */
[----:B------:R-:W-:Y:S04]  /*48ad0*/  STL.64 [R1+0x650], R96 ;  /* 0x0006506001007387 */ /* 0x000fe80000100a00 */
[----:B------:R-:W-:Y:S04]  /*48ae0*/  STL.64 [R1+0x658], R98 ;  /* 0x0006586201007387 */ /* 0x000fe80000100a00 */
[----:B------:R-:W-:Y:S01]  /*48af0*/  STL.64 [R1+0x6a0], R92 ;  /* 0x0006a05c01007387 */ /* 0x000fe20000100a00 */
[----:B------:R-:W-:-:S03]  /*48b00*/  IMAD.MOV.U32 R85, RZ, RZ, R233 ;  /* 0x000000ffff557224 */ /* 0x000fc600078e00e9 */
[----:B------:R-:W-:Y:S04]  /*48b10*/  STL.64 [R1+0x6a8], R94 ;  /* 0x0006a85e01007387 */ /* 0x000fe80000100a00 */
[----:B------:R-:W2:Y:S04]  /*48b20*/  LDL.LU R232, [R1+0x4264] ;  /* 0x0042640001e87983 */ /* 0x000ea80000300800 */
[----:B------:R1:W-:Y:S04]  /*48b30*/  STL.64 [R1+0x6c0], R88 ;  /* 0x0006c05801007387 */ /* 0x0003e80000100a00 */
[----:B------:R-:W-:Y:S04]  /*48b40*/  STL.64 [R1+0x6c8], R90 ;  /* 0x0006c85a01007387 */ /* 0x000fe80000100a00 */
[----:B------:R-:W3:Y:S01]  /*48b50*/  LDL.LU R233, [R1+0x4260] ;  /* 0x0042600001e97983 */ /* 0x000ee20000300800 */
[----:B-1----:R-:W-:Y:S01]  /*48b60*/  IMAD.MOV.U32 R88, RZ, RZ, R45 ;  /* 0x000000ffff587224 */ /* 0x002fe200078e002d */
[----:B------:R-:W-:-:S02]  /*48b70*/  MOV R89, R44 ;  /* 0x0000002c00597202 */ /* 0x000fc40000000f00 */
        /* <DEDUP_REMOVED lines=98> */
[----:B----4-:R-:W-:-:S03]  /*491a0*/  MOV R97, R45 ;  /* 0x0000002d00617202 */ /* 0x010fc60000000f00 */
[----:B------:R-:W2:Y:S04]  /*491b0*/  LDL.LU R109, [R1+0x634] ;  /* 0x00063400016d7983 */ /* 0x000ea80000300800 */
[----:B------:R-:W2:Y:S04]  /*491c0*/  LDL.LU R110, [R1+0x638] ;  /* 0x00063800016e7983 */ /* 0x000ea80000300800 */
[----:B------:R-:W2:Y:S04]  /*491d0*/  LDL.LU R111, [R1+0x63c] ;  /* 0x00063c00016f7983 */ /* 0x000ea80000300800 */
[----:B------:R-:W4:Y:S04]  /*491e0*/  LDL.LU R44, [R1+0x4254] ;  /* 0x00425400012c7983 */ /* 0x000f280000300800 */
[----:B------:R-:W2:Y:S01]  /*491f0*/  LDL.LU R45, [R1+0x4250] ;  /* 0x00425000012d7983 */ /* 0x000ea20000300800 */
[C---:B---3--:R-:W-:Y:S08]  /*49200*/  HMMA.1688.F32.TF32 R144, R236.reuse, R54, R144 ;  /* 0x00000036ec90723c */ /* 0x048ff00000081090 */
[C---:B------:R-:W-:Y:S08]  /*49210*/  HMMA.1688.F32.TF32 R148, R236.reuse, R58, R148 ;  /* 0x0000003aec94723c */ /* 0x040ff00000081094 */
        /* <DEDUP_REMOVED lines=8> */
[C---:B------:R-:W-:Y:S11]  /*492a0*/  HMMA.1688.F32.TF32 R184, R236.reuse, R30, R184 ;  /* 0x0000001eecb8723c */ /* 0x040ff600000810b8 */
[----:B------:R-:W-:Y:S04]  /*492b0*/  @!UPT UIADD3 URZ, URZ, URZ, URZ ;  /* 0x0000003f3f3ff290 */ /* 0x000fe8000fffe03f */
[----:B------:R-:W-:Y:S04]  /*492c0*/  STL.64 [R1+0x6f0], R192 ;  /* 0x0006f0c001007387 */ /* 0x000fe80000100a00 */
[----:B------:R1:W-:Y:S01]  /*492d0*/  STL.64 [R1+0x6f8], R194 ;  /* 0x0006f8c201007387 */ /* 0x0003e20000100a00 */
[C---:B------:R-:W-:Y:S03]  /*492e0*/  HMMA.1688.F32.TF32 R168, R236.reuse, R14, R168 ;  /* 0x0000000eeca8723c */ /* 0x040fe600000810a8 */
[----:B-1----:R-:W3:Y:S04]  /*492f0*/  LDL.LU.64 R194, [R1+0x4248] ;  /* 0x0042480001c27983 */ /* 0x002ee80000300a00 */
[----:B------:R-:W3:Y:S04]  /*49300*/  LDL.LU.64 R192, [R1+0x4240] ;  /* 0x0042400001c07983 */ /* 0x000ee80000300a00 */
[----:B------:R-:W-:Y:S04]  /*49310*/  STL.64 [R1+0x710], R188 ;  /* 0x000710bc01007387 */ /* 0x000fe80000100a00 */
[----:B------:R1:W-:Y:S01]  /*49320*/  STL.64 [R1+0x718], R190 ;  /* 0x000718be01007387 */ /* 0x0003e20000100a00 */
[C---:B------:R-:W-:Y:S03]  /*49330*/  HMMA.1688.F32.TF32 R152, R236.reuse, R62, R152 ;  /* 0x0000003eec98723c */ /* 0x040fe60000081098 */
[----:B-1----:R-:W3:Y:S04]  /*49340*/  LDL.LU.64 R190, [R1+0x4238] ;  /* 0x0042380001be7983 */ /* 0x002ee80000300a00 */
[----:B------:R-:W3:Y:S04]  /*49350*/  LDL.LU.64 R188, [R1+0x4230] ;  /* 0x0042300001bc7983 */ /* 0x000ee80000300a00 */
[----:B------:R-:W-:Y:S04]  /*49360*/  STL.64 [R1+0x730], R184 ;  /* 0x000730b801007387 */ /* 0x000fe80000100a00 */
[----:B------:R1:W-:Y:S04]  /*49370*/  STL.64 [R1+0x738], R186 ;  /* 0x000738ba01007387 */ /* 0x0003e80000100a00 */
        /* <DEDUP_REMOVED lines=11> */
[----:B------:R1:W-:Y:S01]  /*49430*/  STL.64 [R1+0x878], R174 ;  /* 0x000878ae01007387 */ /* 0x0003e20000100a00 */
[----:B------:R-:W-:Y:S03]  /*49440*/  HMMA.1688.F32.TF32 R236, R236, R50, R140 ;  /* 0x00000032ecec723c */ /* 0x000fe6000008108c */
        /* <DEDUP_REMOVED lines=30> */
[----:B------:R-:W3:Y:S04]  /*49630*/  LDL.LU.64 R142, [R1+0x4178] ;  /* 0x00417800018e7983 */ /* 0x000ee80000300a00 */
[----:B------:R-:W3:Y:S04]  /*49640*/  LDL.LU.64 R140, [R1+0x4170] ;  /* 0x00417000018c7983 */ /* 0x000ee80000300a00 */
[----:B------:R1:W-:Y:S04]  /*49650*/  STL.64 [R1+0x780], R236 ;  /* 0x000780ec01007387 */ /* 0x0003e80000100a00 */
[----:B------:R2:W-:Y:S04]  /*49660*/  STL.64 [R1+0x788], R238 ;  /* 0x000788ee01007387 */ /* 0x0005e80000100a00 */
[----:B-1----:R-:W3:Y:S04]  /*49670*/  LDL.LU R236, [R1+0x910] ;  /* 0x0009100001ec7983 */ /* 0x002ee80000300800 */
[----:B------:R-:W3:Y:S01]  /*49680*/  LDL.LU R237, [R1+0x914] ;  /* 0x0009140001ed7983 */ /* 0x000ee20000300800 */
[----:B--2---:R-:W-:-:S02]  /*49690*/  IMAD.MOV.U32 R238, RZ, RZ, R45 ;  /* 0x000000ffffee7224 */ /* 0x004fc400078e002d */
[----:B----4-:R-:W-:Y:S01]  /*496a0*/  IMAD.MOV.U32 R239, RZ, RZ, R44 ;  /* 0x000000ffffef7224 */ /* 0x010fe200078e002c */
[----:B------:R-:W-:Y:S01]  /*496b0*/  HMMA.1688.F32.TF32 R136, R244, R42, R136 ;  /* 0x0000002af488723c */ /* 0x000fe20000081088 */
[----:B------:R-:W-:Y:S01]  /*496c0*/  MOV R248, R41 ;  /* 0x0000002900f87202 */ /* 0x000fe20000000f00 */
[----:B------:R-:W-:-:S06]  /*496d0*/  IMAD.MOV.U32 R249, RZ, RZ, R40 ;  /* 0x000000fffff97224 */ /* 0x000fcc00078e0028 */
[C---:B------:R-:W-:Y:S08]  /*496e0*/  HMMA.1688.F32.TF32 R40, R244.reuse, R34, R128 ;  /* 0x00000022f428723c */ /* 0x040ff00000081080 */
[C---:B------:R-:W-:Y:S08]  /*496f0*/  HMMA.1688.F32.TF32 R124, R244.reuse, R30, R124 ;  /* 0x0000001ef47c723c */ /* 0x040ff0000008107c */
[----:B------:R-:W-:Y:S01]  /*49700*/  HMMA.1688.F32.TF32 R112, R244, R18, R112 ;  /* 0x00000012f470723c */ /* 0x000fe20000081070 */
[----:B------:R-:W-:-:S07]  /*49710*/  MOV R251, R5 ;  /* 0x0000000500fb7202 */ /* 0x000fce0000000f00 */
[C---:B---3--:R-:W-:Y:S08]  /*49720*/  HMMA.1688.F32.TF32 R236, R244.reuse, R46, R236 ;  /* 0x0000002ef4ec723c */ /* 0x048ff000000810ec */
[C---:B------:R-:W-:Y:S11]  /*49730*/  HMMA.1688.F32.TF32 R44, R244.reuse, R38, R132 ;  /* 0x00000026f42c723c */ /* 0x040ff60000081084 */
[----:B------:R-:W-:Y:S04]  /*49740*/  @!UPT UIADD3 URZ, URZ, URZ, URZ ;  /* 0x0000003f3f3ff290 */ /* 0x000fe8000fffe03f */
        /* <DEDUP_REMOVED lines=8> */
[C---:B-1----:R-:W-:Y:S01]  /*497d0*/  HMMA.1688.F32.TF32 R44, R244.reuse, R26, R120 ;  /* 0x0000001af42c723c */ /* 0x042fe20000081078 */
[----:B------:R-:W-:Y:S01]  /*497e0*/  IMAD.MOV.U32 R98, RZ, RZ, R233 ;  /* 0x000000ffff627224 */ /* 0x000fe200078e00e9 */
[----:B------:R-:W-:Y:S01]  /*497f0*/  MOV R94, R61 ;  /* 0x0000003d005e7202 */ /* 0x000fe20000000f00 */
[----:B------:R-:W-:Y:S01]  /*49800*/  IMAD.MOV.U32 R99, RZ, RZ, R232 ;  /* 0x000000ffff637224 */ /* 0x000fe200078e00e8 */
[----:B------:R-:W-:Y:S01]  /*49810*/  MOV R86, R53 ;  /* 0x0000003500567202 */ /* 0x000fe20000000f00 */
[----:B------:R-:W-:Y:S01]  /*49820*/  IMAD.MOV.U32 R95, RZ, RZ, R60 ;  /* 0x000000ffff5f7224 */ /* 0x000fe200078e003c */
[----:B------:R-:W-:Y:S02]  /*49830*/  LDS R236, [R252+0x44000] ;  /* 0x04400000fcec7984 */ /* 0x000fe40000000800 */
[C---:B--2---:R-:W-:Y:S02]  /*49840*/  HMMA.1688.F32.TF32 R40, R244.reuse, R22, R116 ;  /* 0x00000016f428723c */ /* 0x044fe40000081074 */
[----:B------:R-:W-:Y:S04]  /*49850*/  STL.64 [R1+0x7d0], R124 ;  /* 0x0007d07c01007387 */ /* 0x000fe80000100a00 */
[----:B------:R-:W-:Y:S02]  /*49860*/  STL.64 [R1+0x7d8], R126 ;  /* 0x0007d87e01007387 */ /* 0x000fe40000100a00 */
[----:B------:R-:W-:Y:S01]  /*49870*/  HMMA.1688.F32.TF32 R100, R244, R6, R100 ;  /* 0x00000006f464723c */ /* 0x000fe20000081064 */
[----:B------:R-:W-:Y:S01]  /*49880*/  IMAD.MOV.U32 R90, RZ, RZ, R57 ;  /* 0x000000ffff5a7224 */ /* 0x000fe200078e0039 */
[----:B------:R-:W-:Y:S01]  /*49890*/  LDS R232, [R2+0x44000] ;  /* 0x0440000002e87984 */ /* 0x000fe20000000800 */
[----:B------:R-:W-:-:S02]  /*498a0*/  IMAD.MOV.U32 R91, RZ, RZ, R56 ;  /* 0x000000ffff5b7224 */ /* 0x000fc400078e0038 */
[----:B------:R-:W-:Y:S01]  /*498b0*/  IMAD.MOV.U32 R87, RZ, RZ, R52 ;  /* 0x000000ffff577224 */ /* 0x000fe200078e0034 */
[----:B------:R-:W-:Y:S04]  /*498c0*/  LDS R233, [R3+0x44000] ;  /* 0x0440000003e97984 */ /* 0x000fe80000000800 */
[----:B------:R-:W-:Y:S04]  /*498d0*/  STL.64 [R1+0x7c0], R44 ;  /* 0x0007c02c01007387 */ /* 0x000fe80000100a00 */
[----:B------:R1:W-:Y:S04]  /*498e0*/  STL.64 [R1+0x7c8], R46 ;  /* 0x0007c82e01007387 */ /* 0x0003e80000100a00 */
[----:B------:R-:W-:Y:S04]  /*498f0*/  STL.64 [R1+0x7b0], R40 ;  /* 0x0007b02801007387 */ /* 0x000fe80000100a00 */
[----:B------:R2:W-:Y:S04]  /*49900*/  STL.64 [R1+0x7b8], R42 ;  /* 0x0007b82a01007387 */ /* 0x0005e80000100a00 */
[----:B------:R-:W-:Y:S04]  /*49910*/  STL.64 [R1+0x7a0], R112 ;  /* 0x0007a07001007387 */ /* 0x000fe80000100a00 */
[----:B------:R-:W-:Y:S04]  /*49920*/  STL.64 [R1+0x7a8], R114 ;  /* 0x0007a87201007387 */ /* 0x000fe80000100a00 */
[----:B------:R-:W3:Y:S01]  /*49930*/  LDL R5, [R1+0x514] ;  /* 0x0005140001057983 */ /* 0x000ee20000100800 */
[----:B-1----:R-:W-:Y:S01]  /*49940*/  HMMA.1688.F32.TF32 R44, R244, R14, R108 ;  /* 0x0000000ef42c723c */ /* 0x002fe2000008106c */
[----:B------:R-:W-:-:S02]  /*49950*/  IMAD.MOV.U32 R250, RZ, RZ, R37 ;  /* 0x000000fffffa7224 */ /* 0x000fc400078e0025 */
[----:B------:R-:W-:Y:S04]  /*49960*/  LDS R238, [R252+0x44800] ;  /* 0x04480000fcee7984 */ /* 0x000fe80000000800 */
[----:B------:R-:W-:Y:S01]  /*49970*/  LDS R237, [R0+0x44000] ;  /* 0x0440000000ed7984 */ /* 0x000fe20000000800 */
[C---:B--2---:R-:W-:Y:S03]  /*49980*/  HMMA.1688.F32.TF32 R40, R244.reuse, R10, R104 ;  /* 0x0000000af428723c */ /* 0x044fe60000081068 */
[----:B------:R-:W-:Y:S11]  /*49990*/  LDS R239, [R0+0x44800] ;  /* 0x0448000000ef7984 */ /* 0x000ff60000000800 */
[----:B------:R-:W-:Y:S01]  /*499a0*/  @!UPT UIADD3 URZ, URZ, URZ, URZ ;  /* 0x0000003f3f3ff290 */ /* 0x000fe2000fffe03f */
[----:B------:R-:W-:Y:S04]  /*499b0*/  STL.64 [R1+0x790], R44 ;  /* 0x0007902c01007387 */ /* 0x000fe80000100a00 */
[----:B------:R1:W-:Y:S04]  /*499c0*/  STL.64 [R1+0x798], R46 ;  /* 0x0007982e01007387 */ /* 0x0003e80000100a00 */
[----:B------:R-:W-:Y:S04]  /*499d0*/  STL.64 [R1+0x750], R40 ;  /* 0x0007502801007387 */ /* 0x000fe80000100a00 */
[----:B------:R2:W-:Y:S01]  /*499e0*/  STL.64 [R1+0x758], R42 ;  /* 0x0007582a01007387 */ /* 0x0005e20000100a00 */
[C---:B-1----:R-:W-:Y:S08]  /*499f0*/  HMMA.1688.F32.TF32 R44, R244.reuse, R234, R96 ;  /* 0x000000eaf42c723c */ /* 0x042ff00000081060 */
[C---:B--2---:R-:W-:Y:S01]  /*49a00*/  HMMA.1688.F32.TF32 R40, R244.reuse, R62, R92 ;  /* 0x0000003ef428723c */ /* 0x044fe2000008105c */
[----:B------:R-:W-:Y:S04]  /*49a10*/  STL.64 [R1+0x740], R100 ;  /* 0x0007406401007387 */ /* 0x000fe80000100a00 */
[----:B------:R-:W-:Y:S03]  /*49a20*/  STL.64 [R1+0x748], R102 ;  /* 0x0007486601007387 */ /* 0x000fe60000100a00 */
[C---:B------:R-:W-:Y:S01]  /*49a30*/  HMMA.1688.F32.TF32 R56, R244.reuse, R58, R88 ;  /* 0x0000003af438723c */ /* 0x040fe20000081058 */
[----:B------:R-:W-:Y:S04]  /*49a40*/  LDS R234, [R2+0x44800] ;  /* 0x0448000002ea7984 */ /* 0x000fe80000000800 */
[----:B------:R-:W-:Y:S04]  /*49a50*/  LDS R235, [R3+0x44800] ;  /* 0x0448000003eb7984 */ /* 0x000fe80000000800 */
[----:B------:R-:W-:Y:S04]  /*49a60*/  STL.64 [R1+0x720], R44 ;  /* 0x0007202c01007387 */ /* 0x000fe80000100a00 */
[----:B------:R1:W-:Y:S04]  /*49a70*/  STL.64 [R1+0x728], R46 ;  /* 0x0007282e01007387 */ /* 0x0003e80000100a00 */
[----:B------:R-:W-:Y:S04]  /*49a80*/  STL.64 [R1+0x700], R40 ;  /* 0x0007002801007387 */ /* 0x000fe80000100a00 */
[----:B------:R2:W-:Y:S01]  /*49a90*/  STL.64 [R1+0x708], R42 ;  /* 0x0007082a01007387 */ /* 0x0005e20000100a00 */
[C---:B-1----:R-:W-:Y:S08]  /*49aa0*/  HMMA.1688.F32.TF32 R44, R244.reuse, R54, R84 ;  /* 0x00000036f42c723c */ /* 0x042ff00000081054 */
[----:B--2---:R-:W-:Y:S01]  /*49ab0*/  HMMA.1688.F32.TF32 R40, R244, R50, R248 ;  /* 0x00000032f428723c */ /* 0x004fe200000810f8 */
[----:B------:R-:W-:Y:S04]  /*49ac0*/  STL.64 [R1+0x6e0], R56 ;  /* 0x0006e03801007387 */ /* 0x000fe80000100a00 */
[----:B------:R-:W-:Y:S01]  /*49ad0*/  STL.64 [R1+0x6e8], R58 ;  /* 0x0006e83a01007387 */ /* 0x000fe20000100a00 */
[----:B------:R-:W-:Y:S01]  /*49ae0*/  MOV R84, R36 ;  /* 0x0000002400547202 */ /* 0x000fe20000000f00 */
[----:B------:R-:W-:-:S08]  /*49af0*/  IMAD.MOV.U32 R85, RZ, RZ, R33 ;  /* 0x000000ffff557224 */ /* 0x000fd000078e0021 */
[----:B------:R-:W-:Y:S04]  /*49b00*/  STL.64 [R1+0x6d0], R44 ;  /* 0x0006d02c01007387 */ /* 0x000fe80000100a00 */
[----:B------:R-:W-:Y:S04]  /*49b10*/  STL.64 [R1+0x6d8], R46 ;  /* 0x0006d82e01007387 */ /* 0x000fe80000100a00 */
[----:B------:R-:W-:Y:S04]  /*49b20*/  STL.64 [R1+0x690], R40 ;  /* 0x0006902801007387 */ /* 0x000fe80000100a00 */
[----:B------:R-:W-:Y:S01]  /*49b30*/  STL.64 [R1+0x698], R42 ;  /* 0x0006982a01007387 */ /* 0x000fe20000100a00 */
[----:B------:R-:W-:Y:S01]  /*49b40*/  IMAD.MOV.U32 R86, RZ, RZ, R32 ;  /* 0x000000ffff567224 */ /* 0x000fe200078e0020 */
[----:B------:R-:W-:Y:S01]  /*49b50*/  MOV R87, R29 ;  /* 0x0000001d00577202 */ /* 0x000fe20000000f00 */
[----:B------:R-:W-:Y:S01]  /*49b60*/  IMAD.MOV.U32 R88, RZ, RZ, R28 ;  /* 0x000000ffff587224 */ /* 0x000fe200078e001c */
[----:B------:R-:W-:Y:S01]  /*49b70*/  MOV R90, R24 ;  /* 0x00000018005a7202 */ /* 0x000fe20000000f00 */
[----:B------:R-:W-:-:S02]  /*49b80*/  IMAD.MOV.U32 R89, RZ, RZ, R25 ;  /* 0x000000ffff597224 */ /* 0x000fc400078e0019 */
[----:B------:R-:W-:Y:S02]  /*49b90*/  IMAD.MOV.U32 R91, RZ, RZ, R21 ;  /* 0x000000ffff5b7224 */ /* 0x000fe400078e0015 */
[----:B------:R-:W-:Y:S01]  /*49ba0*/  IMAD.MOV.U32 R248, RZ, RZ, R20 ;  /* 0x000000fffff87224 */ /* 0x000fe200078e0014 */
[----:B------:R-:W-:Y:S01]  /*49bb0*/  MOV R249, R17 ;  /* 0x0000001100f97202 */ /* 0x000fe20000000f00 */
[----:B------:R-:W-:Y:S01]  /*49bc0*/  IMAD.MOV.U32 R250, RZ, RZ, R16 ;  /* 0x000000fffffa7224 */ /* 0x000fe200078e0010 */
[----:B------:R-:W-:Y:S01]  /*49bd0*/  MOV R92, R12 ;  /* 0x0000000c005c7202 */ /* 0x000fe20000000f00 */
[----:B------:R-:W-:Y:S02]  /*49be0*/  IMAD.MOV.U32 R251, RZ, RZ, R13 ;  /* 0x000000fffffb7224 */ /* 0x000fe400078e000d */
[----:B------:R-:W-:Y:S02]  /*49bf0*/  IMAD.MOV.U32 R93, RZ, RZ, R9 ;  /* 0x000000ffff5d7224 */ /* 0x000fe400078e0009 */
[----:B------:R-:W-:Y:S01]  /*49c00*/  IMAD.MOV.U32 R94, RZ, RZ, R8 ;  /* 0x000000ffff5e7224 */ /* 0x000fe200078e0008 */
[----:B------:R-:W-:Y:S01]  /*49c10*/  MOV R95, R4 ;  /* 0x00000004005f7202 */ /* 0x000fe20000000f00 */
[----:B---3--:R-:W1:Y:S04]  /*49c20*/  LDSM.16.M88.4 R60, [R5+0x80] ;  /* 0x00008000053c783b */ /* 0x008e680000000200 */
[----:B------:R-:W2:Y:S04]  /*49c30*/  LDSM.16.M88.4 R56, [R5+0x2080] ;  /* 0x002080000538783b */ /* 0x000ea80000000200 */
[----:B------:R-:W3:Y:S04]  /*49c40*/  LDSM.16.M88.4 R52, [R5+0x4080] ;  /* 0x004080000534783b */ /* 0x000ee80000000200 */
[----:B------:R-:W4:Y:S04]  /*49c50*/  LDSM.16.M88.4 R48, [R5+0x6080] ;  /* 0x006080000530783b */ /* 0x000f280000000200 */
[----:B------:R-:W1:Y:S04]  /*49c60*/  LDSM.16.M88.4 R44, [R5+0x8080] ;  /* 0x00808000052c783b */ /* 0x000e680000000200 */
[----:B------:R-:W1:Y:S04]  /*49c70*/  LDSM.16.M88.4 R40, [R5+0xa080] ;  /* 0x00a080000528783b */ /* 0x000e680000000200 */
[----:B------:R-:W1:Y:S04]  /*49c80*/  LDSM.16.M88.4 R36, [R5+0xc080] ;  /* 0x00c080000524783b */ /* 0x000e680000000200 */
[----:B------:R-:W2:Y:S04]  /*49c90*/  LDSM.16.M88.4 R32, [R5+0xe080] ;  /* 0x00e080000520783b */ /* 0x000ea80000000200 */
[----:B------:R-:W2:Y:S04]  /*49ca0*/  LDSM.16.M88.4 R28, [R5+0x10080] ;  /* 0x01008000051c783b */ /* 0x000ea80000000200 */
[----:B------:R-:W3:Y:S04]  /*49cb0*/  LDSM.16.M88.4 R24, [R5+0x12080] ;  /* 0x012080000518783b */ /* 0x000ee80000000200 */
[----:B------:R-:W3:Y:S04]  /*49cc0*/  LDSM.16.M88.4 R20, [R5+0x14080] ;  /* 0x014080000514783b */ /* 0x000ee80000000200 */
[----:B------:R-:W4:Y:S04]  /*49cd0*/  LDSM.16.M88.4 R16, [R5+0x16080] ;  /* 0x016080000510783b */ /* 0x000f280000000200 */
[----:B------:R-:W4:Y:S04]  /*49ce0*/  LDSM.16.M88.4 R12, [R5+0x18080] ;  /* 0x01808000050c783b */ /* 0x000f280000000200 */
[----:B------:R-:W4:Y:S04]  /*49cf0*/  LDSM.16.M88.4 R8, [R5+0x1a080] ;  /* 0x01a080000508783b */ /* 0x000f280000000200 */
[----:B------:R-:W4:Y:S04]  /*49d00*/  LDSM.16.M88.4 R244, [R5+0x1c080] ;  /* 0x01c0800005f4783b */ /* 0x000f280000000200 */
[----:B------:R-:W4:Y:S04]  /*49d10*/  LDSM.16.M88.4 R4, [R5+0x1e080] ;  /* 0x01e080000504783b */ /* 0x000f280000000200 */
[----:B-1----:R-:W-:Y:S04]  /*49d20*/  STL [R1+0x3ed0], R62 ;  /* 0x003ed03e01007387 */ /* 0x002fe80000100800 */
[----:B------:R-:W-:Y:S04]  /*49d30*/  STL [R1+0x3ecc], R63 ;  /* 0x003ecc3f01007387 */ /* 0x000fe80000100800 */
[----:B--2---:R-:W-:Y:S04]  /*49d40*/  STL [R1+0x3ec4], R58 ;  /* 0x003ec43a01007387 */ /* 0x004fe80000100800 */
[----:B------:R-:W-:Y:S04]  /*49d50*/  STL [R1+0x3ec0], R59 ;  /* 0x003ec03b01007387 */ /* 0x000fe80000100800 */
[----:B---3--:R-:W-:Y:S04]  /*49d60*/  STL [R1+0x3ed4], R54 ;  /* 0x003ed43601007387 */ /* 0x008fe80000100800 */
[----:B------:R-:W-:Y:S01]  /*49d70*/  STL [R1+0x3ec8], R55 ;  /* 0x003ec83701007387 */ /* 0x000fe20000100800 */
[C---:B------:R-:W-:Y:S03]  /*49d80*/  HMMA.1688.F32.TF32 R96, R232.reuse, R60, R92 ;  /* 0x0000003ce860723c */ /* 0x040fe6000008105c */
[----:B----4-:R-:W-:Y:S04]  /*49d90*/  STL [R1+0x3edc], R50 ;  /* 0x003edc3201007387 */ /* 0x010fe80000100800 */
[----:B------:R-:W-:Y:S04]  /*49da0*/  STL [R1+0x3ed8], R51 ;  /* 0x003ed83301007387 */ /* 0x000fe80000100800 */
        /* <DEDUP_REMOVED lines=14> */
[----:B------:R-:W-:Y:S04]  /*49e90*/  STL [R1+0x3f1c], R18 ;  /* 0x003f1c1201007387 */ /* 0x000fe80000100800 */
[----:B------:R2:W-:Y:S04]  /*49ea0*/  STL [R1+0x3f18], R19 ;  /* 0x003f181301007387 */ /* 0x0005e80000100800 */
[----:B------:R-:W-:Y:S04]  /*49eb0*/  STL [R1+0x3f24], R14 ;  /* 0x003f240e01007387 */ /* 0x000fe80000100800 */
[----:B------:R-:W-:Y:S04]  /*49ec0*/  STL [R1+0x3f20], R15 ;  /* 0x003f200f01007387 */ /* 0x000fe80000100800 */
[----:B------:R-:W-:Y:S04]  /*49ed0*/  STL [R1+0x3f2c], R10 ;  /* 0x003f2c0a01007387 */ /* 0x000fe80000100800 */
[----:B------:R-:W-:Y:S04]  /*49ee0*/  STL [R1+0x3f28], R11 ;  /* 0x003f280b01007387 */ /* 0x000fe80000100800 */
[----:B------:R-:W-:Y:S04]  /*49ef0*/  STL [R1+0x3ea4], R246 ;  /* 0x003ea4f601007387 */ /* 0x000fe80000100800 */
[----:B------:R-:W-:Y:S01]  /*49f00*/  STL [R1+0x3ea0], R247 ;  /* 0x003ea0f701007387 */ /* 0x000fe20000100800 */
[C---:B------:R-:W-:Y:S03]  /*49f10*/  HMMA.1688.F32.TF32 R92, R232.reuse, R56, R248 ;  /* 0x00000038e85c723c */ /* 0x040fe600000810f8 */
[----:B------:R-:W-:Y:S04]  /*49f20*/  STL [R1+0x3eac], R6 ;  /* 0x003eac0601007387 */ /* 0x000fe80000100800 */
[----:B------:R-:W-:Y:S04]  /*49f30*/  STL [R1+0x3ea8], R7 ;  /* 0x003ea80701007387 */ /* 0x000fe80000100800 */
[----:B------:R3:W-:Y:S04]  /*49f40*/  STL.64 [R1+0x6b0], R96 ;  /* 0x0006b06001007387 */ /* 0x0007e80000100a00 */
[----:B------:R2:W-:Y:S04]  /*49f50*/  STL.64 [R1+0x6b8], R98 ;  /* 0x0006b86201007387 */ /* 0x0005e80000100a00 */
[----:B------:R-:W4:Y:S04]  /*49f60*/  LDL.LU R248, [R1+0x330] ;  /* 0x0003300001f87983 */ /* 0x000f280000300800 */
[----:B------:R-:W4:Y:S04]  /*49f70*/  LDL.LU R249, [R1+0x334] ;  /* 0x0003340001f97983 */ /* 0x000f280000300800 */
[----:B------:R-:W4:Y:S04]  /*49f80*/  LDL.LU R250, [R1+0x338] ;  /* 0x0003380001fa7983 */ /* 0x000f280000300800 */
[----:B------:R-:W4:Y:S01]  /*49f90*/  LDL.LU R251, [R1+0x33c] ;  /* 0x00033c0001fb7983 */ /* 0x000f220000300800 */
[C---:B------:R-:W-:Y:S08]  /*49fa0*/  HMMA.1688.F32.TF32 R88, R232.reuse, R52, R88 ;  /* 0x00000034e858723c */ /* 0x040ff00000081058 */
[----:B------:R-:W-:Y:S01]  /*49fb0*/  HMMA.1688.F32.TF32 R84, R232, R48, R84 ;  /* 0x00000030e854723c */ /* 0x000fe20000081054 */
[----:B-1----:R-:W-:Y:S01]  /*49fc0*/  IMAD.MOV.U32 R23, RZ, RZ, R95 ;  /* 0x000000ffff177224 */ /* 0x002fe200078e005f */
[----:B------:R-:W-:Y:S01]  /*49fd0*/  MOV R22, R94 ;  /* 0x0000005e00167202 */ /* 0x000fe20000000f00 */
[----:B--2---:R-:W-:-:S02]  /*49fe0*/  IMAD.MOV.U32 R19, RZ, RZ, R93 ;  /* 0x000000ffff137224 */ /* 0x004fc400078e005d */
[----:B------:R-:W-:Y:S01]  /*49ff0*/  IMAD.MOV.U32 R18, RZ, RZ, R92 ;  /* 0x000000ffff127224 */ /* 0x000fe200078e005c */
[----:B------:R-:W-:Y:S04]  /*4a000*/  STL [R1+0x3f3c], R23 ;  /* 0x003f3c1701007387 */ /* 0x000fe80000100800 */
[----:B------:R-:W-:Y:S06]  /*4a010*/  STL [R1+0x3f38], R22 ;  /* 0x003f381601007387 */ /* 0x000fec0000100800 */
[----:B------:R-:W-:Y:S01]  /*4a020*/  IMAD.MOV.U32 R31, RZ, RZ, R91 ;  /* 0x000000ffff1f7224 */ /* 0x000fe200078e005b */
[----:B------:R-:W-:Y:S01]  /*4a030*/  MOV R27, R89 ;  /* 0x00000059001b7202 */ /* 0x000fe20000000f00 */
[----:B------:R-:W-:Y:S01]  /*4a040*/  IMAD.MOV.U32 R30, RZ, RZ, R90 ;  /* 0x000000ffff1e7224 */ /* 0x000fe200078e005a */
[----:B------:R-:W-:Y:S01]  /*4a050*/  STL [R1+0x3f34], R19 ;  /* 0x003f341301007387 */ /* 0x000fe20000100800 */
[----:B------:R-:W-:-:S03]  /*4a060*/  IMAD.MOV.U32 R26, RZ, RZ, R88 ;  /* 0x000000ffff1a7224 */ /* 0x000fc600078e0058 */
[----:B------:R1:W-:Y:S01]  /*4a070*/  STL [R1+0x3f30], R18 ;  /* 0x003f301201007387 */ /* 0x0003e20000100800 */
[----:B------:R-:W-:Y:S01]  /*4a080*/  MOV R34, R84 ;  /* 0x0000005400227202 */ /* 0x000fe20000000f00 */
[----:B------:R-:W-:Y:S02]  /*4a090*/  IMAD.MOV.U32 R35, RZ, RZ, R85 ;  /* 0x000000ffff237224 */ /* 0x000fe400078e0055 */
[----:B------:R-:W-:Y:S01]  /*4a0a0*/  STL [R1+0x3f4c], R31 ;  /* 0x003f4c1f01007387 */ /* 0x000fe20000100800 */
[----:B------:R-:W-:Y:S01]  /*4a0b0*/  IMAD.MOV.U32 R38, RZ, RZ, R86 ;  /* 0x000000ffff267224 */ /* 0x000fe200078e0056 */
[----:B------:R-:W-:Y:S02]  /*4a0c0*/  MOV R39, R87 ;  /* 0x0000005700277202 */ /* 0x000fe40000000f00 */
[----:B------:R-:W-:Y:S04]  /*4a0d0*/  STL [R1+0x3f48], R30 ;  /* 0x003f481e01007387 */ /* 0x000fe80000100800 */
[----:B------:R-:W-:Y:S04]  /*4a0e0*/  STL [R1+0x3f44], R27 ;  /* 0x003f441b01007387 */ /* 0x000fe80000100800 */
[----:B------:R-:W-:Y:S04]  /*4a0f0*/  STL [R1+0x3f40], R26 ;  /* 0x003f401a01007387 */ /* 0x000fe80000100800 */
[----:B------:R-:W2:Y:S04]  /*4a100*/  LDL.LU R100, [R1+0x320] ;  /* 0x0003200001647983 */ /* 0x000ea80000300800 */
[----:B------:R-:W2:Y:S04]  /*4a110*/  LDL.LU R101, [R1+0x324] ;  /* 0x0003240001657983 */ /* 0x000ea80000300800 */
[----:B------:R-:W2:Y:S04]  /*4a120*/  LDL.LU R102, [R1+0x328] ;  /* 0x0003280001667983 */ /* 0x000ea80000300800 */
[----:B------:R-:W2:Y:S04]  /*4a130*/  LDL.LU R103, [R1+0x32c] ;  /* 0x00032c0001677983 */ /* 0x000ea80000300800 */
[----:B---3--:R-:W3:Y:S04]  /*4a140*/  LDL.LU R96, [R1+0x310] ;  /* 0x0003100001607983 */ /* 0x008ee80000300800 */
[----:B------:R-:W3:Y:S04]  /*4a150*/  LDL.LU R97, [R1+0x314] ;  /* 0x0003140001617983 */ /* 0x000ee80000300800 */
[----:B------:R-:W3:Y:S04]  /*4a160*/  LDL.LU R98, [R1+0x318] ;  /* 0x0003180001627983 */ /* 0x000ee80000300800 */
[----:B------:R-:W3:Y:S04]  /*4a170*/  LDL.LU R99, [R1+0x31c] ;  /* 0x00031c0001637983 */ /* 0x000ee80000300800 */
[----:B------:R1:W-:Y:S04]  /*4a180*/  STL [R1+0x3f5c], R39 ;  /* 0x003f5c2701007387 */ /* 0x0003e80000100800 */
[----:B------:R1:W-:Y:S04]  /*4a190*/  STL [R1+0x3f58], R38 ;  /* 0x003f582601007387 */ /* 0x0003e80000100800 */
[----:B------:R1:W-:Y:S04]  /*4a1a0*/  STL [R1+0x3f54], R35 ;  /* 0x003f542301007387 */ /* 0x0003e80000100800 */
[----:B------:R1:W-:Y:S01]  /*4a1b0*/  STL [R1+0x3f50], R34 ;  /* 0x003f502201007387 */ /* 0x0003e20000100800 */
[----:B----4-:R-:W-:Y:S03]  /*4a1c0*/  HMMA.1688.F32.TF32 R84, R232, R44, R248 ;  /* 0x0000002ce854723c */ /* 0x010fe600000810f8 */
        /* <DEDUP_REMOVED lines=9> */
[----:B------:R-:W4:Y:S01]  /*4a260*/  LDL.LU R88, [R1+0x2e0] ;  /* 0x0002e00001587983 */ /* 0x000f220000300800 */
[----:B------:R-:W-:-:S03]  /*4a270*/  IMAD.MOV.U32 R11, RZ, RZ, R85 ;  /* 0x000000ffff0b7224 */ /* 0x000fc600078e0055 */
[----:B------:R-:W4:Y:S01]  /*4a280*/  LDL.LU R89, [R1+0x2e4] ;  /* 0x0002e40001597983 */ /* 0x000f220000300800 */
[----:B------:R-:W-:-:S03]  /*4a290*/  MOV R14, R86 ;  /* 0x00000056000e7202 */ /* 0x000fc60000000f00 */
[----:B------:R-:W4:Y:S01]  /*4a2a0*/  LDL.LU R90, [R1+0x2e8] ;  /* 0x0002e800015a7983 */ /* 0x000f220000300800 */
[----:B------:R-:W-:-:S03]  /*4a2b0*/  IMAD.MOV.U32 R15, RZ, RZ, R87 ;  /* 0x000000ffff0f7224 */ /* 0x000fc600078e0057 */
[----:B------:R-:W4:Y:S04]  /*4a2c0*/  LDL.LU R91, [R1+0x2ec] ;  /* 0x0002ec00015b7983 */ /* 0x000f280000300800 */
[----:B------:R-:W4:Y:S04]  /*4a2d0*/  LDL.LU R84, [R1+0x270] ;  /* 0x0002700001547983 */ /* 0x000f280000300800 */
[----:B------:R-:W4:Y:S04]  /*4a2e0*/  LDL.LU R85, [R1+0x274] ;  /* 0x0002740001557983 */ /* 0x000f280000300800 */
[----:B------:R-:W4:Y:S04]  /*4a2f0*/  LDL.LU R86, [R1+0x278] ;  /* 0x0002780001567983 */ /* 0x000f280000300800 */
[----:B------:R-:W4:Y:S01]  /*4a300*/  LDL.LU R87, [R1+0x27c] ;  /* 0x00027c0001577983 */ /* 0x000f220000300800 */
[C---:B--2---:R-:W-:Y:S08]  /*4a310*/  HMMA.1688.F32.TF32 R100, R232.reuse, R40, R100 ;  /* 0x00000028e864723c */ /* 0x044ff00000081064 */
[----:B---3--:R-:W-:Y:S01]  /*4a320*/  HMMA.1688.F32.TF32 R96, R232, R36, R96 ;  /* 0x00000024e860723c */ /* 0x008fe20000081060 */
[----:B------:R2:W-:Y:S04]  /*4a330*/  STL [R1+0x3f6c], R15 ;  /* 0x003f6c0f01007387 */ /* 0x0005e80000100800 */
[----:B------:R-:W-:Y:S11]  /*4a340*/  STL [R1+0x3f68], R14 ;  /* 0x003f680e01007387 */ /* 0x000ff60000100800 */
[----:B------:R-:W-:Y:S01]  /*4a350*/  IMAD.MOV.U32 R47, RZ, RZ, R103 ;  /* 0x000000ffff2f7224 */ /* 0x000fe200078e0067 */
[----:B------:R-:W-:Y:S01]  /*4a360*/  MOV R43, R101 ;  /* 0x00000065002b7202 */ /* 0x000fe20000000f00 */
[----:B------:R-:W-:Y:S01]  /*4a370*/  IMAD.MOV.U32 R46, RZ, RZ, R102 ;  /* 0x000000ffff2e7224 */ /* 0x000fe200078e0066 */
[----:B------:R3:W-:Y:S01]  /*4a380*/  STL [R1+0x3f64], R11 ;  /* 0x003f640b01007387 */ /* 0x0007e20000100800 */
[----:B------:R-:W-:-:S03]  /*4a390*/  IMAD.MOV.U32 R42, RZ, RZ, R100 ;  /* 0x000000ffff2a7224 */ /* 0x000fc600078e0064 */
[----:B------:R2:W-:Y:S04]  /*4a3a0*/  STL [R1+0x3f60], R10 ;  /* 0x003f600a01007387 */ /* 0x0005e80000100800 */
[----:B------:R-:W-:Y:S01]  /*4a3b0*/  STL [R1+0x3f7c], R47 ;  /* 0x003f7c2f01007387 */ /* 0x000fe20000100800 */
[----:B-1----:R-:W-:Y:S01]  /*4a3c0*/  MOV R18, R99 ;  /* 0x0000006300127202 */ /* 0x002fe20000000f00 */
[----:B------:R-:W-:Y:S02]  /*4a3d0*/  IMAD.MOV.U32 R19, RZ, RZ, R98 ;  /* 0x000000ffff137224 */ /* 0x000fe400078e0062 */
[----:B------:R-:W-:Y:S01]  /*4a3e0*/  STL [R1+0x3f78], R46 ;  /* 0x003f782e01007387 */ /* 0x000fe20000100800 */
[----:B------:R-:W-:Y:S01]  /*4a3f0*/  IMAD.MOV.U32 R22, RZ, RZ, R97 ;  /* 0x000000ffff167224 */ /* 0x000fe200078e0061 */
[----:B------:R-:W-:-:S02]  /*4a400*/  MOV R23, R96 ;  /* 0x0000006000177202 */ /* 0x000fc40000000f00 */
[----:B------:R1:W-:Y:S04]  /*4a410*/  STL [R1+0x3f74], R43 ;  /* 0x003f742b01007387 */ /* 0x0003e80000100800 */
[----:B------:R1:W-:Y:S04]  /*4a420*/  STL [R1+0x3f70], R42 ;  /* 0x003f702a01007387 */ /* 0x0003e80000100800 */
[----:B------:R-:W-:Y:S04]  /*4a430*/  STL [R1+0x3f8c], R18 ;  /* 0x003f8c1201007387 */ /* 0x000fe80000100800 */
[----:B------:R-:W-:Y:S04]  /*4a440*/  STL [R1+0x3f88], R19 ;  /* 0x003f881301007387 */ /* 0x000fe80000100800 */
[----:B------:R1:W-:Y:S04]  /*4a450*/  STL [R1+0x3f84], R22 ;  /* 0x003f841601007387 */ /* 0x0003e80000100800 */
[----:B------:R1:W-:Y:S01]  /*4a460*/  STL [R1+0x3f80], R23 ;  /* 0x003f801701007387 */ /* 0x0003e20000100800 */
[C---:B----4-:R-:W-:Y:S08]  /*4a470*/  HMMA.1688.F32.TF32 R84, R232.reuse, R24, R84 ;  /* 0x00000018e854723c */ /* 0x050ff00000081054 */
[C---:B------:R-:W-:Y:S11]  /*4a480*/  HMMA.1688.F32.TF32 R88, R232.reuse, R28, R88 ;  /* 0x0000001ce858723c */ /* 0x040ff60000081058 */
[----:B------:R-:W-:Y:S05]  /*4a490*/  @!UPT UIADD3 URZ, URZ, URZ, URZ ;  /* 0x0000003f3f3ff290 */ /* 0x000fea000fffe03f */
[----:B------:R-:W-:Y:S01]  /*4a4a0*/  MOV R50, R84 ;  /* 0x0000005400327202 */ /* 0x000fe20000000f00 */
[----:B------:R-:W-:Y:S01]  /*4a4b0*/  IMAD.MOV.U32 R51, RZ, RZ, R85 ;  /* 0x000000ffff337224 */ /* 0x000fe200078e0055 */
[----:B------:R-:W-:Y:S01]  /*4a4c0*/  MOV R62, R87 ;  /* 0x00000057003e7202 */ /* 0x000fe20000000f00 */
[----:B------:R-:W-:Y:S02]  /*4a4d0*/  IMAD.MOV.U32 R54, RZ, RZ, R86 ;  /* 0x000000ffff367224 */ /* 0x000fe400078e0056 */
[C---:B------:R-:W-:Y:S08]  /*4a4e0*/  HMMA.1688.F32.TF32 R84, R232.reuse, R20, R248 ;  /* 0x00000014e854723c */ /* 0x040ff000000810f8 */
[----:B------:R-:W-:Y:S01]  /*4a4f0*/  HMMA.1688.F32.TF32 R92, R232, R32, R92 ;  /* 0x00000020e85c723c */ /* 0x000fe2000008105c */
[----:B------:R-:W-:Y:S01]  /*4a500*/  IMAD.MOV.U32 R39, RZ, RZ, R88 ;  /* 0x000000ffff277224 */ /* 0x000fe200078e0058 */
[----:B------:R-:W-:Y:S01]  /*4a510*/  MOV R38, R89 ;  /* 0x0000005900267202 */ /* 0x000fe20000000f00 */
[----:B------:R-:W-:-:S02]  /*4a520*/  IMAD.MOV.U32 R35, RZ, RZ, R90 ;  /* 0x000000ffff237224 */ /* 0x000fc400078e005a */
[----:B------:R-:W-:-:S11]  /*4a530*/  IMAD.MOV.U32 R34, RZ, RZ, R91 ;  /* 0x000000ffff227224 */ /* 0x000fd600078e005b */
[----:B--2---:R-:W-:Y:S01]  /*4a540*/  IMAD.MOV.U32 R15, RZ, RZ, R84 ;  /* 0x000000ffff0f7224 */ /* 0x004fe200078e0054 */
[----:B---3--:R-:W-:Y:S01]  /*4a550*/  MOV R11, R86 ;  /* 0x00000056000b7202 */ /* 0x008fe20000000f00 */
[----:B------:R-:W-:Y:S01]  /*4a560*/  IMAD.MOV.U32 R14, RZ, RZ, R85 ;  /* 0x000000ffff0e7224 */ /* 0x000fe200078e0055 */
[----:B------:R-:W2:Y:S01]  /*4a570*/  LDL.LU R84, [R1+0x70] ;  /* 0x0000700001547983 */ /* 0x000ea20000300800 */
[----:B------:R-:W-:-:S03]  /*4a580*/  IMAD.MOV.U32 R10, RZ, RZ, R87 ;  /* 0x000000ffff0a7224 */ /* 0x000fc600078e0057 */
[----:B------:R-:W2:Y:S04]  /*4a590*/  LDL.LU R85, [R1+0x74] ;  /* 0x0000740001557983 */ /* 0x000ea80000300800 */
[----:B------:R-:W2:Y:S04]  /*4a5a0*/  LDL.LU R86, [R1+0x78] ;  /* 0x0000780001567983 */ /* 0x000ea80000300800 */
[----:B------:R-:W2:Y:S01]  /*4a5b0*/  LDL.LU R87, [R1+0x7c] ;  /* 0x00007c0001577983 */ /* 0x000ea20000300800 */
[----:B------:R-:W-:-:S03]  /*4a5c0*/  IMAD.MOV.U32 R31, RZ, RZ, R92 ;  /* 0x000000ffff1f7224 */ /* 0x000fc600078e005c */
[----:B------:R-:W3:Y:S01]  /*4a5d0*/  LDL.LU R88, [R1+0x80] ;  /* 0x0000800001587983 */ /* 0x000ee20000300800 */
[----:B------:R-:W-:-:S03]  /*4a5e0*/  IMAD.MOV.U32 R30, RZ, RZ, R93 ;  /* 0x000000ffff1e7224 */ /* 0x000fc600078e005d */
[----:B------:R-:W3:Y:S01]  /*4a5f0*/  LDL.LU R89, [R1+0x84] ;  /* 0x0000840001597983 */ /* 0x000ee20000300800 */
[----:B------:R-:W-:-:S03]  /*4a600*/  MOV R27, R94 ;  /* 0x0000005e001b7202 */ /* 0x000fc60000000f00 */
[----:B------:R-:W3:Y:S01]  /*4a610*/  LDL.LU R90, [R1+0x88] ;  /* 0x00008800015a7983 */ /* 0x000ee20000300800 */
[----:B------:R-:W-:-:S03]  /*4a620*/  IMAD.MOV.U32 R26, RZ, RZ, R95 ;  /* 0x000000ffff1a7224 */ /* 0x000fc600078e005f */
        /* <DEDUP_REMOVED lines=53> */
[C---:B--2---:R-:W-:Y:S08]  /*4a980*/  HMMA.1688.F32.TF32 R84, R236.reuse, R28, R84 ;  /* 0x0000001cec54723c */ /* 0x044ff00000081054 */
[C---:B---3--:R-:W-:Y:S08]  /*4a990*/  HMMA.1688.F32.TF32 R88, R236.reuse, R32, R88 ;  /* 0x00000020ec58723c */ /* 0x048ff00000081058 */
[C---:B----4-:R-:W-:Y:S08]  /*4a9a0*/  HMMA.1688.F32.TF32 R92, R236.reuse, R36, R92 ;  /* 0x00000024ec5c723c */ /* 0x050ff0000008105c */
[C---:B------:R-:W-:Y:S08]  /*4a9b0*/  HMMA.1688.F32.TF32 R100, R236.reuse, R44, R100 ;  /* 0x0000002cec64723c */ /* 0x040ff00000081064 */
[----:B------:R-:W-:Y:S08]  /*4a9c0*/  HMMA.1688.F32.TF32 R104, R236, R48, R104 ;  /* 0x00000030ec68723c */ /* 0x000ff00000081068 */
[C---:B------:R-:W-:Y:S08]  /*4a9d0*/  HMMA.1688.F32.TF32 R136, R232.reuse, R16, R136 ;  /* 0x00000010e888723c */ /* 0x040ff00000081088 */
[C---:B------:R-:W-:Y:S11]  /*4a9e0*/  HMMA.1688.F32.TF32 R132, R232.reuse, R12, R132 ;  /* 0x0000000ce884723c */ /* 0x040ff60000081084 */
[----:B------:R-:W-:Y:S05]  /*4a9f0*/  @!UPT UIADD3 URZ, URZ, URZ, URZ ;  /* 0x0000003f3f3ff290 */ /* 0x000fea000fffe03f */
[----:B-1----:R-:W-:Y:S01]  /*4aa00*/  IMAD.MOV.U32 R43, RZ, RZ, R138 ;  /* 0x000000ffff2b7224 */ /* 0x002fe200078e008a */
[----:B------:R-:W-:Y:S01]  /*4aa10*/  MOV R46, R137 ;  /* 0x00000089002e7202 */ /* 0x000fe20000000f00 */
[----:B------:R-:W-:Y:S01]  /*4aa20*/  IMAD.MOV.U32 R42, RZ, RZ, R139 ;  /* 0x000000ffff2a7224 */ /* 0x000fe200078e008b */
[C---:B------:R-:W-:Y:S08]  /*4aa30*/  HMMA.1688.F32.TF32 R128, R232.reuse, R8, R128 ;  /* 0x00000008e880723c */ /* 0x040ff00000081080 */
[C---:B------:R-:W-:Y:S01]  /*4aa40*/  HMMA.1688.F32.TF32 R124, R232.reuse, R244, R124 ;  /* 0x000000f4e87c723c */ /* 0x040fe2000008107c */
[----:B------:R-:W-:Y:S01]  /*4aa50*/  IMAD.MOV.U32 R47, RZ, RZ, R136 ;  /* 0x000000ffff2f7224 */ /* 0x000fe200078e0088 */
[----:B------:R-:W2:Y:S01]  /*4aa60*/  LDL.LU.64 R138, [R1+0x4168] ;  /* 0x00416800018a7983 */ /* 0x000ea20000300a00 */
[----:B------:R-:W-:Y:S01]  /*4aa70*/  IMAD.MOV.U32 R22, RZ, RZ, R134 ;  /* 0x000000ffff167224 */ /* 0x000fe200078e0086 */
[----:B------:R-:W-:Y:S01]  /*4aa80*/  MOV R23, R135 ;  /* 0x0000008700177202 */ /* 0x000fe20000000f00 */
[----:B------:R-:W-:Y:S01]  /*4aa90*/  IMAD.MOV.U32 R19, RZ, RZ, R133 ;  /* 0x000000ffff137224 */ /* 0x000fe200078e0085 */
[----:B------:R-:W2:Y:S02]  /*4aaa0*/  LDL.LU.64 R136, [R1+0x4160] ;  /* 0x0041600001887983 */ /* 0x000ea40000300a00 */
[----:B------:R-:W-:Y:S01]  /*4aab0*/  HMMA.1688.F32.TF32 R232, R232, R4, R120 ;  /* 0x00000004e8e8723c */ /* 0x000fe20000081078 */
[----:B------:R-:W-:Y:S01]  /*4aac0*/  MOV R18, R132 ;  /* 0x0000008400127202 */ /* 0x000fe20000000f00 */
[----:B------:R-:W3:Y:S06]  /*4aad0*/  LDL.LU.64 R134, [R1+0x4158] ;  /* 0x0041580001867983 */ /* 0x000eec0000300a00 */
[----:B------:R-:W-:Y:S01]  /*4aae0*/  HMMA.1688.F32.TF32 R116, R236, R60, R116 ;  /* 0x0000003cec74723c */ /* 0x000fe20000081074 */
[----:B------:R-:W3:Y:S01]  /*4aaf0*/  LDL.LU.64 R132, [R1+0x4150] ;  /* 0x0041500001847983 */ /* 0x000ee20000300a00 */
[----:B------:R-:W-:Y:S01]  /*4ab00*/  MOV R58, R130 ;  /* 0x00000082003a7202 */ /* 0x000fe20000000f00 */
[----:B------:R-:W-:-:S02]  /*4ab10*/  IMAD.MOV.U32 R59, RZ, RZ, R131 ;  /* 0x000000ffff3b7224 */ /* 0x000fc400078e0083 */
[----:B------:R-:W-:Y:S01]  /*4ab20*/  IMAD.MOV.U32 R63, RZ, RZ, R128 ;  /* 0x000000ffff3f7224 */ /* 0x000fe200078e0080 */
[----:B------:R-:W4:Y:S01]  /*4ab30*/  LDL.LU.64 R130, [R1+0x4148] ;  /* 0x0041480001827983 */ /* 0x000f220000300a00 */
[----:B------:R-:W-:Y:S01]  /*4ab40*/  IMAD.MOV.U32 R55, RZ, RZ, R129 ;  /* 0x000000ffff377224 */ /* 0x000fe200078e0081 */
[C---:B------:R-:W-:Y:S02]  /*4ab50*/  HMMA.1688.F32.TF32 R108, R236.reuse, R52, R108 ;  /* 0x00000034ec6c723c */ /* 0x040fe4000008106c */
[----:B------:R-:W4:Y:S06]  /*4ab60*/  LDL.LU.64 R128, [R1+0x4140] ;  /* 0x0041400001807983 */ /* 0x000f2c0000300a00 */
[C---:B------:R-:W-:Y:S01]  /*4ab70*/  HMMA.1688.F32.TF32 R112, R236.reuse, R56, R112 ;  /* 0x00000038ec70723c */ /* 0x040fe20000081070 */
[----:B------:R-:W-:Y:S04]  /*4ab80*/  STL.64 [R1+0x4e0], R124 ;  /* 0x0004e07c01007387 */ /* 0x000fe80000100a00 */
[----:B------:R1:W-:Y:S04]  /*4ab90*/  STL.64 [R1+0x4e8], R126 ;  /* 0x0004e87e01007387 */ /* 0x0003e80000100a00 */
[----:B-1----:R-:W2:Y:S04]  /*4aba0*/  LDL.LU.64 R126, [R1+0x4138] ;  /* 0x00413800017e7983 */ /* 0x002ea80000300a00 */
[----:B------:R-:W2:Y:S04]  /*4abb0*/  LDL.LU.64 R124, [R1+0x4130] ;  /* 0x00413000017c7983 */ /* 0x000ea80000300a00 */
[----:B------:R-:W2:Y:S04]  /*4abc0*/  LDL.LU.64 R122, [R1+0x4128] ;  /* 0x00412800017a7983 */ /* 0x000ea80000300a00 */
[----:B------:R-:W2:Y:S01]  /*4abd0*/  LDL.LU.64 R120, [R1+0x4120] ;  /* 0x0041200001787983 */ /* 0x000ea20000300a00 */
[C---:B------:R-:W-:Y:S03]  /*4abe0*/  HMMA.1688.F32.TF32 R96, R236.reuse, R40, R96 ;  /* 0x00000028ec60723c */ /* 0x040fe60000081060 */
[----:B------:R1:W-:Y:S04]  /*4abf0*/  STL.64 [R1+0x4b0], R232 ;  /* 0x0004b0e801007387 */ /* 0x0003e80000100a00 */
[----:B------:R1:W-:Y:S04]  /*4ac00*/  STL.64 [R1+0x4b8], R234 ;  /* 0x0004b8ea01007387 */ /* 0x0003e80000100a00 */
[----:B-1----:R-:W2:Y:S04]  /*4ac10*/  LDL.LU R232, [R1+0x20] ;  /* 0x0000200001e87983 */ /* 0x002ea80000300800 */
[----:B------:R-:W2:Y:S04]  /*4ac20*/  LDL.LU R233, [R1+0x24] ;  /* 0x0000240001e97983 */ /* 0x000ea80000300800 */
[----:B------:R-:W2:Y:S04]  /*4ac30*/  LDL.LU R234, [R1+0x28] ;  /* 0x0000280001ea7983 */ /* 0x000ea80000300800 */
[----:B------:R-:W2:Y:S04]  /*4ac40*/  LDL.LU R235, [R1+0x2c] ;  /* 0x00002c0001eb7983 */ /* 0x000ea80000300800 */
        /* <DEDUP_REMOVED lines=40> */
[----:B------:R-:W4:Y:S01]  /*4aed0*/  LDL.LU.64 R248, [R1+0x4080] ;  /* 0x0040800001f87983 */ /* 0x000f220000300a00 */
[C---:B--2---:R-:W-:Y:S11]  /*4aee0*/  HMMA.1688.F32.TF32 R232, R236.reuse, R20, R232 ;  /* 0x00000014ece8723c */ /* 0x044ff600000810e8 */
[----:B------:R-:W-:Y:S11]  /*4aef0*/  @!UPT UIADD3 URZ, URZ, URZ, URZ ;  /* 0x0000003f3f3ff290 */ /* 0x000ff6000fffe03f */
[----:B------:R-:W-:Y:S01]  /*4af00*/  @!UPT UIADD3 URZ, URZ, URZ, URZ ;  /* 0x0000003f3f3ff290 */ /* 0x000fe2000fffe03f */
[----:B------:R-:W-:Y:S04]  /*4af10*/  STL.64 [R1+0x390], R232 ;  /* 0x000390e801007387 */ /* 0x000fe80000100a00 */
[----:B------:R-:W-:Y:S04]  /*4af20*/  STL.64 [R1+0x398], R234 ;  /* 0x000398ea01007387 */ /* 0x000fe80000100a00 */
[----:B------:R-:W-:Y:S04]  /*4af30*/  LDS R232, [R2+0x44080] ;  /* 0x0440800002e87984 */ /* 0x000fe80000000800 */
[----:B------:R-:W-:Y:S04]  /*4af40*/  LDS R234, [R2+0x44880] ;  /* 0x0448800002ea7984 */ /* 0x000fe80000000800 */
[----:B------:R-:W-:Y:S04]  /*4af50*/  LDS R233, [R3+0x44080] ;  /* 0x0440800003e97984 */ /* 0x000fe80000000800 */
[----:B------:R-:W1:Y:S01]  /*4af60*/  LDS R235, [R3+0x44880] ;  /* 0x0448800003eb7984 */ /* 0x000e620000000800 */
[C---:B---3--:R-:W-:Y:S08]  /*4af70*/  HMMA.1688.F32.TF32 R92, R236.reuse, R244, R92 ;  /* 0x000000f4ec5c723c */ /* 0x048ff0000008105c */
[C---:B----4-:R-:W-:Y:S11]  /*4af80*/  HMMA.1688.F32.TF32 R248, R236.reuse, R16, R248 ;  /* 0x00000010ecf8723c */ /* 0x050ff600000810f8 */
[----:B------:R-:W-:Y:S11]  /*4af90*/  @!UPT UIADD3 URZ, URZ, URZ, URZ ;  /* 0x0000003f3f3ff290 */ /* 0x000ff6000fffe03f */
[----:B------:R-:W-:Y:S01]  /*4afa0*/  @!UPT UIADD3 URZ, URZ, URZ, URZ ;  /* 0x0000003f3f3ff290 */ /* 0x000fe2000fffe03f */
[----:B------:R-:W-:Y:S04]  /*4afb0*/  STL.64 [R1+0x380], R248 ;  /* 0x000380f801007387 */ /* 0x000fe80000100a00 */
[----:B------:R2:W-:Y:S02]  /*4afc0*/  STL.64 [R1+0x388], R250 ;  /* 0x000388fa01007387 */ /* 0x0005e40000100a00 */
[C---:B--2---:R-:W-:Y:S08]  /*4afd0*/  HMMA.1688.F32.TF32 R248, R236.reuse, R12, R84 ;  /* 0x0000000cecf8723c */ /* 0x044ff00000081054 */
[C---:B------:R-:W-:Y:S08]  /*4afe0*/  HMMA.1688.F32.TF32 R84, R236.reuse, R8, R88 ;  /* 0x00000008ec54723c */ /* 0x040ff00000081058 */
[----:B------:R-:W-:Y:S07]  /*4aff0*/  HMMA.1688.F32.TF32 R88, R236, R4, R96 ;  /* 0x00000004ec58723c */ /* 0x000fee0000081060 */
[----:B------:R-:W-:Y:S04]  /*4b000*/  STL.64 [R1+0x370], R248 ;  /* 0x000370f801007387 */ /* 0x000fe80000100a00 */
[----:B------:R-:W-:Y:S04]  /*4b010*/  STL.64 [R1+0x378], R250 ;  /* 0x000378fa01007387 */ /* 0x000fe80000100a00 */
[----:B------:R-:W-:Y:S04]  /*4b020*/  STL.64 [R1+0x360], R84 ;  /* 0x0003605401007387 */ /* 0x000fe80000100a00 */
[----:B------:R-:W-:Y:S04]  /*4b030*/  STL.64 [R1+0x368], R86 ;  /* 0x0003685601007387 */ /* 0x000fe80000100a00 */
[----:B------:R-:W-:Y:S04]  /*4b040*/  STL.64 [R1+0x350], R92 ;  /* 0x0003505c01007387 */ /* 0x000fe80000100a00 */
[----:B------:R-:W-:Y:S04]  /*4b050*/  STL.64 [R1+0x358], R94 ;  /* 0x0003585e01007387 */ /* 0x000fe80000100a00 */
[----:B------:R-:W-:Y:S04]  /*4b060*/  STL.64 [R1+0x340], R88 ;  /* 0x0003405801007387 */ /* 0x000fe80000100a00 */
[----:B------:R2:W-:Y:S01]  /*4b070*/  STL.64 [R1+0x348], R90 ;  /* 0x0003485a01007387 */ /* 0x0005e20000100a00 */
[C---:B-1----:R-:W-:Y:S03]  /*4b080*/  HMMA.1688.F32.TF32 R96, R232.reuse, R40, R120 ;  /* 0x00000028e860723c */ /* 0x042fe60000081078 */
[----:B------:R-:W-:Y:S04]  /*4b090*/  LDS R84, [R252+0x44080] ;  /* 0x04408000fc547984 */ /* 0x000fe80000000800 */
[----:B------:R-:W-:Y:S01]  /*4b0a0*/  LDS R86, [R252+0x44880] ;  /* 0x04488000fc567984 */ /* 0x000fe20000000800 */
[C---:B--2---:R-:W-:Y:S03]  /*4b0b0*/  HMMA.1688.F32.TF32 R88, R232.reuse, R60, R100 ;  /* 0x0000003ce858723c */ /* 0x044fe60000081064 */
[----:B------:R-:W-:Y:S04]  /*4b0c0*/  LDS R85, [R0+0x44080] ;  /* 0x0440800000557984 */ /* 0x000fe80000000800 */
[----:B------:R-:W1:Y:S11]  /*4b0d0*/  LDS R87, [R0+0x44880] ;  /* 0x0448800000577984 */ /* 0x000e760000000800 */
[----:B------:R-:W-:Y:S05]  /*4b0e0*/  @!UPT UIADD3 URZ, URZ, URZ, URZ ;  /* 0x0000003f3f3ff290 */ /* 0x000fea000fffe03f */
[----:B------:R2:W-:Y:S01]  /*4b0f0*/  STL [R1+0x33c], R91 ;  /* 0x00033c5b01007387 */ /* 0x0005e20000100800 */
[----:B------:R-:W-:Y:S01]  /*4b100*/  IMAD.MOV.U32 R7, RZ, RZ, R88 ;  /* 0x000000ffff077224 */ /* 0x000fe200078e0058 */
[----:B------:R-:W-:Y:S01]  /*4b110*/  MOV R246, R89 ;  /* 0x0000005900f67202 */ /* 0x000fe20000000f00 */
[----:B------:R-:W-:Y:S02]  /*4b120*/  IMAD.MOV.U32 R247, RZ, RZ, R90 ;  /* 0x000000fffff77224 */ /* 0x000fe400078e005a */
[----:B--2---:R-:W-:Y:S03]  /*4b130*/  HMMA.1688.F32.TF32 R88, R232, R56, R104 ;  /* 0x00000038e858723c */ /* 0x004fe60000081068 */
[----:B------:R-:W-:Y:S04]  /*4b140*/  STL [R1+0x3eb8], R247 ;  /* 0x003eb8f701007387 */ /* 0x000fe80000100800 */
[----:B------:R-:W-:Y:S04]  /*4b150*/  STL [R1+0x3eb4], R246 ;  /* 0x003eb4f601007387 */ /* 0x000fe80000100800 */
[----:B------:R-:W-:Y:S11]  /*4b160*/  STL [R1+0x3eb0], R7 ;  /* 0x003eb00701007387 */ /* 0x000ff60000100800 */
[----:B------:R-:W-:Y:S01]  /*4b170*/  @!UPT UIADD3 URZ, URZ, URZ, URZ ;  /* 0x0000003f3f3ff290 */ /* 0x000fe2000fffe03f */
[----:B------:R-:W-:Y:S01]  /*4b180*/  STL.64 [R1+0x320], R88 ;  /* 0x0003205801007387 */ /* 0x000fe20000100a00 */
[----:B------:R-:W-:-:S03]  /*4b190*/  IMAD.MOV.U32 R6, RZ, RZ, R91 ;  /* 0x000000ffff067224 */ /* 0x000fc600078e005b */
[----:B------:R2:W-:Y:S02]  /*4b1a0*/  STL [R1+0x328], R90 ;  /* 0x0003285a01007387 */ /* 0x0005e40000100800 */
[C---:B--2---:R-:W-:Y:S02]  /*4b1b0*/  HMMA.1688.F32.TF32 R88, R232.reuse, R52, R108 ;  /* 0x00000034e858723c */ /* 0x044fe4000008106c */
[----:B------:R-:W-:Y:S11]  /*4b1c0*/  STL [R1+0x3ebc], R6 ;  /* 0x003ebc0601007387 */ /* 0x000ff60000100800 */
[----:B------:R-:W-:Y:S10]  /*4b1d0*/  @!UPT UIADD3 URZ, URZ, URZ, URZ ;  /* 0x0000003f3f3ff290 */ /* 0x000ff4000fffe03f */
[----:B------:R2:W-:Y:S01]  /*4b1e0*/  STL [R1+0x310], R88 ;  /* 0x0003105801007387 */ /* 0x0005e20000100800 */
[----:B------:R-:W-:Y:S01]  /*4b1f0*/  MOV R247, R89 ;  /* 0x0000005900f77202 */ /* 0x000fe20000000f00 */
[----:B------:R-:W-:Y:S02]  /*4b200*/  IMAD.MOV.U32 R246, RZ, RZ, R90 ;  /* 0x000000fffff67224 */ /* 0x000fe400078e005a */
[----:B------:R-:W-:Y:S02]  /*4b210*/  IMAD.MOV.U32 R7, RZ, RZ, R91 ;  /* 0x000000ffff077224 */ /* 0x000fe400078e005b */
[C---:B--2---:R-:W-:Y:S08]  /*4b220*/  HMMA.1688.F32.TF32 R88, R232.reuse, R48, R112 ;  /* 0x00000030e858723c */ /* 0x044ff00000081070 */
[----:B------:R-:W-:Y:S11]  /*4b230*/  HMMA.1688.F32.TF32 R92, R232, R36, R124 ;  /* 0x00000024e85c723c */ /* 0x000ff6000008107c */
[----:B------:R-:W-:Y:S04]  /*4b240*/  @!UPT UIADD3 URZ, URZ, URZ, URZ ;  /* 0x0000003f3f3ff290 */ /* 0x000fe8000fffe03f */
[----:B------:R-:W-:Y:S01]  /*4b250*/  STL.64 [R1+0x300], R88 ;  /* 0x0003005801007387 */ /* 0x000fe20000100a00 */
[----:B------:R-:W-:-:S03]  /*4b260*/  MOV R6, R91 ;  /* 0x0000005b00067202 */ /* 0x000fc60000000f00 */
[----:B------:R2:W-:Y:S02]  /*4b270*/  STL [R1+0x308], R90 ;  /* 0x0003085a01007387 */ /* 0x0005e40000100800 */
[C---:B--2---:R-:W-:Y:S11]  /*4b280*/  HMMA.1688.F32.TF32 R88, R232.reuse, R44, R116 ;  /* 0x0000002ce858723c */ /* 0x044ff60000081074 */
[----:B------:R-:W-:Y:S11]  /*4b290*/  @!UPT UIADD3 URZ, URZ, URZ, URZ ;  /* 0x0000003f3f3ff290 */ /* 0x000ff6000fffe03f */
[----:B------:R-:W-:Y:S01]  /*4b2a0*/  @!UPT UIADD3 URZ, URZ, URZ, URZ ;  /* 0x0000003f3f3ff290 */ /* 0x000fe2000fffe03f */
        /* <DEDUP_REMOVED lines=8> */
[C---:B--2---:R-:W-:Y:S07]  /*4b330*/  HMMA.1688.F32.TF32 R92, R232.reuse, R24, R136 ;  /* 0x00000018e85c723c */ /* 0x044fee0000081088 */
[----:B------:R-:W-:Y:S04]  /*4b340*/  STL.64 [R1+0x2c0], R88 ;  /* 0x0002c05801007387 */ /* 0x000fe80000100a00 */
[----:B------:R2:W-:Y:S04]  /*4b350*/  STL.64 [R1+0x2c8], R90 ;  /* 0x0002c85a01007387 */ /* 0x0005e80000100a00 */
[----:B------:R-:W-:Y:S04]  /*4b360*/  STL.64 [R1+0x2b0], R96 ;  /* 0x0002b06001007387 */ /* 0x000fe80000100a00 */
[----:B------:R3:W-:Y:S01]  /*4b370*/  STL.64 [R1+0x2b8], R98 ;  /* 0x0002b86201007387 */ /* 0x0007e20000100a00 */
[C---:B--2---:R-:W-:Y:S03]  /*4b380*/  HMMA.1688.F32.TF32 R88, R232.reuse, R20, R140 ;  /* 0x00000014e858723c */ /* 0x044fe6000008108c */
[----:B------:R-:W-:Y:S04]  /*4b390*/  STL.64 [R1+0x2a0], R92 ;  /* 0x0002a05c01007387 */ /* 0x000fe80000100a00 */
[----:B------:R2:W-:Y:S01]  /*4b3a0*/  STL.64 [R1+0x2a8], R94 ;  /* 0x0002a85e01007387 */ /* 0x0005e20000100a00 */
[----:B---3--:R-:W-:Y:S08]  /*4b3b0*/  HMMA.1688.F32.TF32 R96, R232, R16, R144 ;  /* 0x00000010e860723c */ /* 0x008ff00000081090 */
[----:B-1----:R-:W-:Y:S01]  /*4b3c0*/  HMMA.1688.F32.TF32 R100, R84, R12, R212 ;  /* 0x0000000c5464723c */ /* 0x002fe200000810d4 */
[----:B------:R-:W-:Y:S01]  /*4b3d0*/  MOV R236, R73 ;  /* 0x0000004900ec7202 */ /* 0x000fe20000000f00 */
[----:B------:R-:W-:Y:S01]  /*4b3e0*/  IMAD.MOV.U32 R237, RZ, RZ, R74 ;  /* 0x000000ffffed7224 */ /* 0x000fe200078e004a */
[----:B------:R-:W-:Y:S01]  /*4b3f0*/  MOV R239, R77 ;  /* 0x0000004d00ef7202 */ /* 0x000fe20000000f00 */
[----:B------:R-:W-:Y:S01]  /*4b400*/  IMAD.MOV.U32 R238, RZ, RZ, R76 ;  /* 0x000000ffffee7224 */ /* 0x000fe200078e004c */
[----:B------:R-:W-:Y:S01]  /*4b410*/  MOV R109, R228 ;  /* 0x000000e4006d7202 */ /* 0x000fe20000000f00 */
[----:B------:R-:W-:-:S02]  /*4b420*/  IMAD.MOV.U32 R108, RZ, RZ, R83 ;  /* 0x000000ffff6c7224 */ /* 0x000fc400078e0053 */
[C---:B--2---:R-:W-:Y:S01]  /*4b430*/  HMMA.1688.F32.TF32 R92, R232.reuse, R12, R148 ;  /* 0x0000000ce85c723c */ /* 0x044fe20000081094 */
[----:B------:R-:W-:Y:S04]  /*4b440*/  STL.64 [R1+0x290], R88 ;  /* 0x0002905801007387 */ /* 0x000fe80000100a00 */
[----:B------:R1:W-:Y:S04]  /*4b450*/  STL.64 [R1+0x298], R90 ;  /* 0x0002985a01007387 */ /* 0x0003e80000100a00 */
[----:B------:R-:W-:Y:S04]  /*4b460*/  STL.64 [R1+0x280], R96 ;  /* 0x0002806001007387 */ /* 0x000fe80000100a00 */
[----:B------:R2:W-:Y:S01]  /*4b470*/  STL.64 [R1+0x288], R98 ;  /* 0x0002886201007387 */ /* 0x0005e20000100a00 */
[----:B-1----:R-:W-:Y:S01]  /*4b480*/  HMMA.1688.F32.TF32 R88, R232, R8, R152 ;  /* 0x00000008e858723c */ /* 0x002fe20000081098 */
[----:B------:R-:W-:Y:S01]  /*4b490*/  IMAD.MOV.U32 R110, RZ, RZ, R229 ;  /* 0x000000ffff6e7224 */ /* 0x000fe200078e00e5 */
[----:B------:R-:W-:Y:S01]  /*4b4a0*/  MOV R104, R231 ;  /* 0x000000e700687202 */ /* 0x000fe20000000f00 */
[----:B------:R-:W-:-:S02]  /*4b4b0*/  IMAD.MOV.U32 R111, RZ, RZ, R230 ;  /* 0x000000ffff6f7224 */ /* 0x000fc400078e00e6 */
[----:B------:R-:W-:-:S04]  /*4b4c0*/  IMAD.MOV.U32 R105, RZ, RZ, R79 ;  /* 0x000000ffff697224 */ /* 0x000fc800078e004f */
[----:B------:R-:W-:Y:S01]  /*4b4d0*/  STL.64 [R1+0x270], R92 ;  /* 0x0002705c01007387 */ /* 0x000fe20000100a00 */
[C---:B--2---:R-:W-:Y:S03]  /*4b4e0*/  HMMA.1688.F32.TF32 R96, R232.reuse, R244, R156 ;  /* 0x000000f4e860723c */ /* 0x044fe6000008109c */
[----:B------:R1:W-:Y:S01]  /*4b4f0*/  STL.64 [R1+0x278], R94 ;  /* 0x0002785e01007387 */ /* 0x0003e20000100a00 */
[----:B------:R-:W-:Y:S01]  /*4b500*/  IMAD.MOV.U32 R106, RZ, RZ, R75 ;  /* 0x000000ffff6a7224 */ /* 0x000fe200078e004b */
[----:B------:R-:W-:Y:S02]  /*4b510*/  MOV R107, R71 ;  /* 0x00000047006b7202 */ /* 0x000fe40000000f00 */
[----:B------:R-:W-:Y:S04]  /*4b520*/  LDS R144, [R252+0x44100] ;  /* 0x04410000fc907984 */ /* 0x000fe80000000800 */
[----:B------:R-:W-:Y:S01]  /*4b530*/  LDS R146, [R252+0x44900] ;  /* 0x04490000fc927984 */ /* 0x000fe20000000800 */
[----:B-1----:R-:W-:Y:S03]  /*4b540*/  HMMA.1688.F32.TF32 R92, R232, R4, R160 ;  /* 0x00000004e85c723c */ /* 0x002fe600000810a0 */
[----:B------:R-:W-:Y:S04]  /*4b550*/  STL.64 [R1+0x260], R88 ;  /* 0x0002605801007387 */ /* 0x000fe80000100a00 */
[----:B------:R1:W-:Y:S04]  /*4b560*/  STL.64 [R1+0x268], R90 ;  /* 0x0002685a01007387 */ /* 0x0003e80000100a00 */
[----:B------:R-:W-:Y:S04]  /*4b570*/  STL.64 [R1+0x250], R96 ;  /* 0x0002506001007387 */ /* 0x000fe80000100a00 */
[----:B------:R2:W-:Y:S01]  /*4b580*/  STL.64 [R1+0x258], R98 ;  /* 0x0002586201007387 */ /* 0x0005e20000100a00 */
[C---:B-1----:R-:W-:Y:S03]  /*4b590*/  HMMA.1688.F32.TF32 R88, R84.reuse, R60, R164 ;  /* 0x0000003c5458723c */ /* 0x042fe600000810a4 */
[----:B------:R-:W-:Y:S04]  /*4b5a0*/  LDS R145, [R0+0x44100] ;  /* 0x0441000000917984 */ /* 0x000fe80000000800 */
[----:B------:R-:W-:Y:S01]  /*4b5b0*/  LDS R147, [R0+0x44900] ;  /* 0x0449000000937984 */ /* 0x000fe20000000800 */
[C---:B--2---:R-:W-:Y:S03]  /*4b5c0*/  HMMA.1688.F32.TF32 R96, R84.reuse, R56, R168 ;  /* 0x000000385460723c */ /* 0x044fe600000810a8 */
[----:B------:R-:W-:Y:S04]  /*4b5d0*/  STL.64 [R1+0x240], R92 ;  /* 0x0002405c01007387 */ /* 0x000fe80000100a00 */
[----:B------:R1:W-:Y:S02]  /*4b5e0*/  STL.64 [R1+0x248], R94 ;  /* 0x0002485e01007387 */ /* 0x0003e40000100a00 */
[C---:B-1----:R-:W-:Y:S06]  /*4b5f0*/  HMMA.1688.F32.TF32 R92, R84.reuse, R52, R172 ;  /* 0x00000034545c723c */ /* 0x042fec00000810ac */
[----:B------:R-:W-:Y:S04]  /*4b600*/  STL.64 [R1+0x230], R88 ;  /* 0x0002305801007387 */ /* 0x000fe80000100a00 */
[----:B------:R1:W-:Y:S04]  /*4b610*/  STL.64 [R1+0x238], R90 ;  /* 0x0002385a01007387 */ /* 0x0003e80000100a00 */
[----:B------:R-:W-:Y:S04]  /*4b620*/  STL.64 [R1+0x220], R96 ;  /* 0x0002206001007387 */ /* 0x000fe80000100a00 */
[----:B------:R2:W-:Y:S01]  /*4b630*/  STL.64 [R1+0x228], R98 ;  /* 0x0002286201007387 */ /* 0x0005e20000100a00 */
[C---:B-1----:R-:W-:Y:S04]  /*4b640*/  HMMA.1688.F32.TF32 R88, R84.reuse, R48, R176 ;  /* 0x000000305458723c */ /* 0x042fe800000810b0 */
[----:B------:R-:W-:Y:S04]  /*4b650*/  STL.64 [R1+0x210], R92 ;  /* 0x0002105c01007387 */ /* 0x000fe80000100a00 */
[C---:B--2---:R-:W-:Y:S01]  /*4b660*/  HMMA.1688.F32.TF32 R96, R84.reuse, R44, R180 ;  /* 0x0000002c5460723c */ /* 0x044fe200000810b4 */
[----:B------:R1:W-:Y:S07]  /*4b670*/  STL.64 [R1+0x218], R94 ;  /* 0x0002185e01007387 */ /* 0x0003ee0000100a00 */
[C---:B-1----:R-:W-:Y:S07]  /*4b680*/  HMMA.1688.F32.TF32 R92, R84.reuse, R40, R184 ;  /* 0x00000028545c723c */ /* 0x042fee00000810b8 */
[----:B------:R-:W-:Y:S04]  /*4b690*/  STL.64 [R1+0x200], R88 ;  /* 0x0002005801007387 */ /* 0x000fe80000100a00 */
[----:B------:R1:W-:Y:S04]  /*4b6a0*/  STL.64 [R1+0x208], R90 ;  /* 0x0002085a01007387 */ /* 0x0003e80000100a00 */
[----:B------:R-:W-:Y:S04]  /*4b6b0*/  STL.64 [R1+0x1f0], R96 ;  /* 0x0001f06001007387 */ /* 0x000fe80000100a00 */
[----:B------:R2:W-:Y:S01]  /*4b6c0*/  STL.64 [R1+0x1f8], R98 ;  /* 0x0001f86201007387 */ /* 0x0005e20000100a00 */
[C---:B-1----:R-:W-:Y:S03]  /*4b6d0*/  HMMA.1688.F32.TF32 R88, R84.reuse, R36, R188 ;  /* 0x000000245458723c */ /* 0x042fe600000810bc */
[----:B------:R-:W-:Y:S05]  /*4b6e0*/  STL.64 [R1+0x1e0], R92 ;  /* 0x0001e05c01007387 */ /* 0x000fea0000100a00 */
        /* <DEDUP_REMOVED lines=13> */
[----:B------:R-:W-:Y:S04]  /*4b7c0*/  STL.64 [R1+0x1a8], R90 ;  /* 0x0001a85a01007387 */ /* 0x000fe80000100a00 */
[----:B------:R-:W-:Y:S04]  /*4b7d0*/  STL.64 [R1+0x190], R96 ;  /* 0x0001906001007387 */ /* 0x000fe80000100a00 */
[----:B------:R1:W-:Y:S04]  /*4b7e0*/  STL.64 [R1+0x198], R98 ;  /* 0x0001986201007387 */ /* 0x0003e80000100a00 */
[----:B------:R-:W-:Y:S04]  /*4b7f0*/  LDS R88, [R2+0x44100] ;  /* 0x0441000002587984 */ /* 0x000fe80000000800 */
[----:B------:R-:W-:Y:S04]  /*4b800*/  LDS R90, [R2+0x44900] ;  /* 0x04490000025a7984 */ /* 0x000fe80000000800 */
[----:B------:R-:W-:Y:S01]  /*4b810*/  STL.64 [R1+0x180], R92 ;  /* 0x0001805c01007387 */ /* 0x000fe20000100a00 */
[C---:B-1----:R-:W-:Y:S03]  /*4b820*/  HMMA.1688.F32.TF32 R96, R84.reuse, R244, R220 ;  /* 0x000000f45460723c */ /* 0x042fe600000810dc */
[----:B------:R1:W-:Y:S04]  /*4b830*/  STL.64 [R1+0x188], R94 ;  /* 0x0001885e01007387 */ /* 0x0003e80000100a00 */
[----:B------:R-:W-:Y:S04]  /*4b840*/  LDS R89, [R3+0x44100] ;  /* 0x0441000003597984 */ /* 0x000fe80000000800 */
[----:B------:R-:W2:Y:S01]  /*4b850*/  LDS R91, [R3+0x44900] ;  /* 0x04490000035b7984 */ /* 0x000ea20000000800 */
[C---:B-1----:R-:W-:Y:S08]  /*4b860*/  HMMA.1688.F32.TF32 R92, R84.reuse, R8, R216 ;  /* 0x00000008545c723c */ /* 0x042ff000000810d8 */
[----:B------:R-:W-:Y:S01]  /*4b870*/  HMMA.1688.F32.TF32 R84, R84, R4, R224 ;  /* 0x000000045454723c */ /* 0x000fe200000810e0 */
[----:B------:R-:W-:Y:S04]  /*4b880*/  STL.64 [R1+0x170], R100 ;  /* 0x0001706401007387 */ /* 0x000fe80000100a00 */
[----:B------:R-:W-:Y:S10]  /*4b890*/  STL.64 [R1+0x178], R102 ;  /* 0x0001786601007387 */ /* 0x000ff40000100a00 */
[----:B------:R1:W-:Y:S04]  /*4b8a0*/  STL.64 [R1+0x160], R92 ;  /* 0x0001605c01007387 */ /* 0x0003e80000100a00 */
[----:B------:R3:W-:Y:S04]  /*4b8b0*/  STL.64 [R1+0x168], R94 ;  /* 0x0001685e01007387 */ /* 0x0007e80000100a00 */
[----:B------:R4:W-:Y:S01]  /*4b8c0*/  STL.64 [R1+0x150], R96 ;  /* 0x0001506001007387 */ /* 0x0009e20000100a00 */
[----:B-1----:R-:W-:-:S03]  /*4b8d0*/  IMAD.MOV.U32 R92, RZ, RZ, R67 ;  /* 0x000000ffff5c7224 */ /* 0x002fc600078e0043 */
[----:B------:R1:W-:Y:S01]  /*4b8e0*/  STL.64 [R1+0x158], R98 ;  /* 0x0001586201007387 */ /* 0x0003e20000100a00 */
[----:B------:R-:W-:-:S03]  /*4b8f0*/  IMAD.MOV.U32 R93, RZ, RZ, R66 ;  /* 0x000000ffff5d7224 */ /* 0x000fc600078e0042 */
[----:B------:R-:W2:Y:S01]  /*4b900*/  LDL.LU R67, [R1+0x407c] ;  /* 0x00407c0001437983 */ /* 0x000ea20000300800 */
[----:B---3--:R-:W-:-:S03]  /*4b910*/  MOV R94, R64 ;  /* 0x00000040005e7202 */ /* 0x008fc60000000f00 */
[----:B------:R-:W-:Y:S01]  /*4b920*/  STL.64 [R1+0x140], R84 ;  /* 0x0001405401007387 */ /* 0x000fe20000100a00 */
[----:B------:R-:W-:-:S03]  /*4b930*/  IMAD.MOV.U32 R95, RZ, RZ, R65 ;  /* 0x000000ffff5f7224 */ /* 0x000fc600078e0041 */
[----:B------:R3:W-:Y:S01]  /*4b940*/  STL.64 [R1+0x148], R86 ;  /* 0x0001485601007387 */ /* 0x0007e20000100a00 */
[----:B----4-:R-:W-:-:S03]  /*4b950*/  IMAD.MOV.U32 R96, RZ, RZ, R82 ;  /* 0x000000ffff607224 */ /* 0x010fc600078e0052 */
[----:B------:R-:W4:Y:S01]  /*4b960*/  LDL.LU R66, [R1+0x4078] ;  /* 0x0040780001427983 */ /* 0x000f220000300800 */
[----:B------:R-:W-:-:S03]  /*4b970*/  MOV R97, R81 ;  /* 0x0000005100617202 */ /* 0x000fc60000000f00 */
[----:B------:R-:W3:Y:S01]  /*4b980*/  LDL.LU R64, [R1+0x4074] ;  /* 0x0040740001407983 */ /* 0x000ee20000300800 */
[----:B-1----:R-:W-:-:S03]  /*4b990*/  IMAD.MOV.U32 R98, RZ, RZ, R80 ;  /* 0x000000ffff627224 */ /* 0x002fc600078e0050 */
[----:B------:R-:W3:Y:S01]  /*4b9a0*/  LDL.LU R65, [R1+0x4070] ;  /* 0x0040700001417983 */ /* 0x000ee20000300800 */
[----:B------:R-:W-:-:S03]  /*4b9b0*/  IMAD.MOV.U32 R99, RZ, RZ, R78 ;  /* 0x000000ffff637224 */ /* 0x000fc600078e004e */
[----:B------:R-:W3:Y:S04]  /*4b9c0*/  LDL.LU R82, [R1+0x406c] ;  /* 0x00406c0001527983 */ /* 0x000ee80000300800 */
[----:B------:R-:W3:Y:S04]  /*4b9d0*/  LDL.LU R81, [R1+0x4068] ;  /* 0x0040680001517983 */ /* 0x000ee80000300800 */
[----:B------:R-:W3:Y:S04]  /*4b9e0*/  LDL.LU R80, [R1+0x4064] ;  /* 0x0040640001507983 */ /* 0x000ee80000300800 */
[----:B------:R-:W3:Y:S01]  /*4b9f0*/  LDL.LU R78, [R1+0x4060] ;  /* 0x00406000014e7983 */ /* 0x000ee20000300800 */
        /* <DEDUP_REMOVED lines=11> */
[----:B------:R-:W3:Y:S01]  /*4bab0*/  LDL.LU R69, [R1+0x4040] ;  /* 0x0040400001457983 */ /* 0x000ee20000300800 */
[----:B--2---:R-:W-:-:S02]  /*4bac0*/  IMAD.MOV.U32 R115, RZ, RZ, R67 ;  /* 0x000000ffff737224 */ /* 0x004fc400078e0043 */
[----:B----4-:R-:W-:Y:S01]  /*4bad0*/  IMAD.MOV.U32 R114, RZ, RZ, R66 ;  /* 0x000000ffff727224 */ /* 0x010fe200078e0042 */
[----:B---3--:R-:W-:Y:S01]  /*4bae0*/  MOV R113, R64 ;  /* 0x0000004000717202 */ /* 0x008fe20000000f00 */
[----:B------:R-:W-:Y:S02]  /*4baf0*/  IMAD.MOV.U32 R112, RZ, RZ, R65 ;  /* 0x000000ffff707224 */ /* 0x000fe400078e0041 */
[----:B------:R-:W2:Y:S04]  /*4bb00*/  LDL.LU R65, [R1+0x403c] ;  /* 0x00403c0001417983 */ /* 0x000ea80000300800 */
[----:B------:R-:W3:Y:S04]  /*4bb10*/  LDL.LU R64, [R1+0x4038] ;  /* 0x0040380001407983 */ /* 0x000ee80000300800 */
[----:B------:R-:W4:Y:S04]  /*4bb20*/  LDL.LU R66, [R1+0x4034] ;  /* 0x0040340001427983 */ /* 0x000f280000300800 */
[----:B------:R-:W4:Y:S01]  /*4bb30*/  LDL.LU R67, [R1+0x4030] ;  /* 0x0040300001437983 */ /* 0x000f220000300800 */
[----:B------:R-:W-:Y:S01]  /*4bb40*/  MOV R123, R73 ;  /* 0x00000049007b7202 */ /* 0x000fe20000000f00 */
[----:B------:R-:W-:-:S02]  /*4bb50*/  IMAD.MOV.U32 R122, RZ, RZ, R74 ;  /* 0x000000ffff7a7224 */ /* 0x000fc400078e004a */
[----:B------:R-:W-:Y:S01]  /*4bb60*/  IMAD.MOV.U32 R121, RZ, RZ, R76 ;  /* 0x000000ffff797224 */ /* 0x000fe200078e004c */
[----:B------:R-:W-:Y:S02]  /*4bb70*/  MOV R120, R77 ;  /* 0x0000004d00787202 */ /* 0x000fe40000000f00 */
[----:B------:R-:W4:Y:S04]  /*4bb80*/  LDL.LU R77, [R1+0x402c] ;  /* 0x00402c00014d7983 */ /* 0x000f280000300800 */
[----:B------:R-:W4:Y:S04]  /*4bb90*/  LDL.LU R76, [R1+0x4028] ;  /* 0x00402800014c7983 */ /* 0x000f280000300800 */
[----:B------:R-:W4:Y:S01]  /*4bba0*/  LDL.LU R74, [R1+0x4024] ;  /* 0x00402400014a7983 */ /* 0x000f220000300800 */
[----:B------:R-:W-:Y:S01]  /*4bbb0*/  MOV R126, R72 ;  /* 0x00000048007e7202 */ /* 0x000fe20000000f00 */
[----:B------:R-:W-:-:S02]  /*4bbc0*/  IMAD.MOV.U32 R125, RZ, RZ, R68 ;  /* 0x000000ffff7d7224 */ /* 0x000fc400078e0044 */
[----:B------:R-:W4:Y:S01]  /*4bbd0*/  LDL.LU R73, [R1+0x4020] ;  /* 0x0040200001497983 */ /* 0x000f220000300800 */
[----:B------:R-:W-:-:S03]  /*4bbe0*/  IMAD.MOV.U32 R124, RZ, RZ, R69 ;  /* 0x000000ffff7c7224 */ /* 0x000fc600078e0045 */
[----:B------:R-:W4:Y:S01]  /*4bbf0*/  LDL.LU R69, [R1+0x401c] ;  /* 0x00401c0001457983 */ /* 0x000f220000300800 */
[----:B------:R-:W-:-:S03]  /*4bc00*/  IMAD.MOV.U32 R127, RZ, RZ, R70 ;  /* 0x000000ffff7f7224 */ /* 0x000fc600078e0046 */
[----:B------:R-:W4:Y:S04]  /*4bc10*/  LDL.LU R68, [R1+0x4018] ;  /* 0x0040180001447983 */ /* 0x000f280000300800 */
[----:B------:R-:W4:Y:S04]  /*4bc20*/  LDL.LU R72, [R1+0x4014] ;  /* 0x0040140001487983 */ /* 0x000f280000300800 */
[----:B------:R-:W4:Y:S01]  /*4bc30*/  LDL.LU R70, [R1+0x4010] ;  /* 0x0040100001467983 */ /* 0x000f220000300800 */
[----:B--2---:R-:W-:Y:S02]  /*4bc40*/  IMAD.MOV.U32 R131, RZ, RZ, R65 ;  /* 0x000000ffff837224 */ /* 0x004fe400078e0041 */
[----:B---3--:R-:W-:Y:S01]  /*4bc50*/  IMAD.MOV.U32 R130, RZ, RZ, R64 ;  /* 0x000000ffff827224 */ /* 0x008fe200078e0040 */
[----:B----4-:R-:W-:Y:S01]  /*4bc60*/  MOV R129, R66 ;  /* 0x0000004200817202 */ /* 0x010fe20000000f00 */
[----:B------:R-:W-:-:S02]  /*4bc70*/  IMAD.MOV.U32 R128, RZ, RZ, R67 ;  /* 0x000000ffff807224 */ /* 0x000fc400078e0043 */
[----:B------:R-:W2:Y:S04]  /*4bc80*/  LDL.LU R67, [R1+0x400c] ;  /* 0x00400c0001437983 */ /* 0x000ea80000300800 */
[----:B------:R-:W3:Y:S04]  /*4bc90*/  LDL.LU R66, [R1+0x4008] ;  /* 0x0040080001427983 */ /* 0x000ee80000300800 */
[----:B------:R-:W4:Y:S04]  /*4bca0*/  LDL.LU R64, [R1+0x4004] ;  /* 0x0040040001407983 */ /* 0x000f280000300800 */
[----:B------:R-:W4:Y:S01]  /*4bcb0*/  LDL.LU R65, [R1+0x4000] ;  /* 0x0040000001417983 */ /* 0x000f220000300800 */
[----:B------:R-:W-:Y:S01]  /*4bcc0*/  MOV R139, R69 ;  /* 0x00000045008b7202 */ /* 0x000fe20000000f00 */
[----:B------:R-:W-:Y:S01]  /*4bcd0*/  IMAD.MOV.U32 R138, RZ, RZ, R68 ;  /* 0x000000ffff8a7224 */ /* 0x000fe200078e0044 */
[----:B------:R-:W-:-:S02]  /*4bce0*/  MOV R136, R72 ;  /* 0x0000004800887202 */ /* 0x000fc40000000f00 */
[----:B------:R-:W4:Y:S01]  /*4bcf0*/  LDL.LU R72, [R1+0x3ffc] ;  /* 0x003ffc0001487983 */ /* 0x000f220000300800 */
[----:B------:R-:W-:-:S03]  /*4bd00*/  IMAD.MOV.U32 R137, RZ, RZ, R70 ;  /* 0x000000ffff897224 */ /* 0x000fc600078e0046 */
[----:B------:R-:W4:Y:S04]  /*4bd10*/  LDL.LU R70, [R1+0x3ff8] ;  /* 0x003ff80001467983 */ /* 0x000f280000300800 */
[----:B------:R-:W4:Y:S04]  /*4bd20*/  LDL.LU R68, [R1+0x3ff4] ;  /* 0x003ff40001447983 */ /* 0x000f280000300800 */
[----:B------:R-:W4:Y:S01]  /*4bd30*/  LDL.LU R69, [R1+0x3ff0] ;  /* 0x003ff00001457983 */ /* 0x000f220000300800 */
[----:B------:R-:W-:Y:S01]  /*4bd40*/  MOV R132, R73 ;  /* 0x0000004900847202 */ /* 0x000fe20000000f00 */
[----:B------:R-:W-:Y:S01]  /*4bd50*/  IMAD.MOV.U32 R133, RZ, RZ, R74 ;  /* 0x000000ffff857224 */ /* 0x000fe200078e004a */
[----:B------:R-:W-:Y:S01]  /*4bd60*/  MOV R135, R77 ;  /* 0x0000004d00877202 */ /* 0x000fe20000000f00 */
[----:B------:R-:W-:-:S02]  /*4bd70*/  IMAD.MOV.U32 R134, RZ, RZ, R76 ;  /* 0x000000ffff867224 */ /* 0x000fc400078e004c */
[----:B------:R-:W-:Y:S01]  /*4bd80*/  IMAD.MOV.U32 R116, RZ, RZ, R78 ;  /* 0x000000ffff747224 */ /* 0x000fe200078e004e */
[----:B------:R-:W-:Y:S01]  /*4bd90*/  MOV R118, R81 ;  /* 0x0000005100767202 */ /* 0x000fe20000000f00 */
[----:B------:R-:W-:Y:S02]  /*4bda0*/  IMAD.MOV.U32 R117, RZ, RZ, R80 ;  /* 0x000000ffff757224 */ /* 0x000fe400078e0050 */
[----:B------:R-:W-:Y:S02]  /*4bdb0*/  IMAD.MOV.U32 R119, RZ, RZ, R82 ;  /* 0x000000ffff777224 */ /* 0x000fe400078e0052 */
[----:B--2---:R-:W-:Y:S01]  /*4bdc0*/  IMAD.MOV.U32 R143, RZ, RZ, R67 ;  /* 0x000000ffff8f7224 */ /* 0x004fe200078e0043 */
[----:B---3--:R-:W-:Y:S01]  /*4bdd0*/  MOV R142, R66 ;  /* 0x00000042008e7202 */ /* 0x008fe20000000f00 */
[----:B----4-:R-:W-:Y:S02]  /*4bde0*/  IMAD.MOV.U32 R140, RZ, RZ, R64 ;  /* 0x000000ffff8c7224 */ /* 0x010fe400078e0040 */
[----:B------:R-:W2:Y:S01]  /*4bdf0*/  LDL.LU R64, [R1+0x3fec] ;  /* 0x003fec0001407983 */ /* 0x000ea20000300800 */
[----:B------:R-:W-:-:S03]  /*4be00*/  IMAD.MOV.U32 R141, RZ, RZ, R65 ;  /* 0x000000ffff8d7224 */ /* 0x000fc600078e0041 */
[----:B------:R-:W2:Y:S04]  /*4be10*/  LDL.LU R65, [R1+0x3fe8] ;  /* 0x003fe80001417983 */ /* 0x000ea80000300800 */
[----:B------:R-:W2:Y:S04]  /*4be20*/  LDL.LU R66, [R1+0x3fe4] ;  /* 0x003fe40001427983 */ /* 0x000ea80000300800 */
[----:B------:R-:W2:Y:S01]  /*4be30*/  LDL.LU R67, [R1+0x3fe0] ;  /* 0x003fe00001437983 */ /* 0x000ea20000300800 */
[----:B------:R-:W-:Y:S02]  /*4be40*/  IMAD.MOV.U32 R151, RZ, RZ, R72 ;  /* 0x000000ffff977224 */ /* 0x000fe400078e0048 */
[----:B------:R-:W-:-:S02]  /*4be50*/  IMAD.MOV.U32 R150, RZ, RZ, R70 ;  /* 0x000000ffff967224 */ /* 0x000fc400078e0046 */
[----:B------:R-:W-:Y:S02]  /*4be60*/  IMAD.MOV.U32 R148, RZ, RZ, R68 ;  /* 0x000000ffff947224 */ /* 0x000fe400078e0044 */
[----:B------:R-:W3:Y:S01]  /*4be70*/  LDL.LU R68, [R1+0x3fdc] ;  /* 0x003fdc0001447983 */ /* 0x000ee20000300800 */
[----:B------:R-:W-:-:S03]  /*4be80*/  MOV R149, R69 ;  /* 0x0000004500957202 */ /* 0x000fc60000000f00 */
[----:B------:R-:W3:Y:S04]  /*4be90*/  LDL.LU R69, [R1+0x3fd8] ;  /* 0x003fd80001457983 */ /* 0x000ee80000300800 */
[----:B------:R-:W3:Y:S04]  /*4bea0*/  LDL.LU R70, [R1+0x3fd4] ;  /* 0x003fd40001467983 */ /* 0x000ee80000300800 */
[----:B------:R-:W4:Y:S04]  /*4beb0*/  LDL.LU R72, [R1+0x3fd0] ;  /* 0x003fd00001487983 */ /* 0x000f280000300800 */
[----:B------:R-:W3:Y:S04]  /*4bec0*/  LDL.LU R152, [R1] ;  /* 0x0000000001987983 */ /* 0x000ee80000300800 */
[----:B------:R-:W3:Y:S04]  /*4bed0*/  LDL.LU R153, [R1+0x4] ;  /* 0x0000040001997983 */ /* 0x000ee80000300800 */
[----:B------:R-:W3:Y:S04]  /*4bee0*/  LDL.LU R154, [R1+0x8] ;  /* 0x00000800019a7983 */ /* 0x000ee80000300800 */
[----:B------:R-:W3:Y:S04]  /*4bef0*/  LDL.LU R155, [R1+0xc] ;  /* 0x00000c00019b7983 */ /* 0x000ee80000300800 */
        /* <DEDUP_REMOVED lines=20> */
[C---:B------:R-:W-:Y:S08]  /*4c040*/  HMMA.1688.F32.TF32 R72, R88.reuse, R48, R72 ;  /* 0x000000305848723c */ /* 0x040ff00000081048 */
[C---:B------:R-:W-:Y:S01]  /*4c050*/  HMMA.1688.F32.TF32 R68, R88.reuse, R44, R68 ;  /* 0x0000002c5844723c */ /* 0x040fe20000081044 */
[----:B------:R-:W-:Y:S04]  /*4c060*/  STL.64 [R1+0xd0], R84 ;  /* 0x0000d05401007387 */ /* 0x000fe80000100a00 */
[----:B------:R-:W-:Y:S04]  /*4c070*/  STL.64 [R1+0xd8], R86 ;  /* 0x0000d85601007387 */ /* 0x000fe80000100a00 */
[----:B------:R-:W-:Y:S04]  /*4c080*/  STL.64 [R1+0xc0], R80 ;  /* 0x0000c05001007387 */ /* 0x000fe80000100a00 */
[----:B------:R-:W-:Y:S04]  /*4c090*/  STL.64 [R1+0xc8], R82 ;  /* 0x0000c85201007387 */ /* 0x000fe80000100a00 */
[----:B------:R-:W-:Y:S04]  /*4c0a0*/  STL.64 [R1+0xb0], R76 ;  /* 0x0000b04c01007387 */ /* 0x000fe80000100a00 */
[----:B------:R-:W-:Y:S04]  /*4c0b0*/  STL.64 [R1+0xb8], R78 ;  /* 0x0000b84e01007387 */ /* 0x000fe80000100a00 */
[----:B------:R-:W2:Y:S04]  /*4c0c0*/  LDL.LU R248, [R1+0x590] ;  /* 0x0005900001f87983 */ /* 0x000ea80000300800 */
[----:B------:R-:W-:Y:S04]  /*4c0d0*/  STL.64 [R1+0xa0], R72 ;  /* 0x0000a04801007387 */ /* 0x000fe80000100a00 */
[----:B------:R1:W-:Y:S04]  /*4c0e0*/  STL.64 [R1+0xa8], R74 ;  /* 0x0000a84a01007387 */ /* 0x0003e80000100a00 */
[----:B------:R-:W-:Y:S04]  /*4c0f0*/  STL.64 [R1+0x90], R68 ;  /* 0x0000904401007387 */ /* 0x000fe80000100a00 */
[----:B------:R3:W-:Y:S04]  /*4c100*/  STL.64 [R1+0x98], R70 ;  /* 0x0000984601007387 */ /* 0x0007e80000100a00 */
[----:B------:R-:W2:Y:S01]  /*4c110*/  LDL.LU R249, [R1+0x594] ;  /* 0x0005940001f97983 */ /* 0x000ea20000300800 */
[C---:B-1----:R-:W-:Y:S03]  /*4c120*/  HMMA.1688.F32.TF32 R72, R88.reuse, R36, R152 ;  /* 0x000000245848723c */ /* 0x042fe60000081098 */
[----:B------:R-:W2:Y:S04]  /*4c130*/  LDL.LU R250, [R1+0x598] ;  /* 0x0005980001fa7983 */ /* 0x000ea80000300800 */
[----:B------:R-:W2:Y:S01]  /*4c140*/  LDL.LU R251, [R1+0x59c] ;  /* 0x00059c0001fb7983 */ /* 0x000ea20000300800 */
[C---:B---3--:R-:W-:Y:S03]  /*4c150*/  HMMA.1688.F32.TF32 R68, R88.reuse, R32, R148 ;  /* 0x000000205844723c */ /* 0x048fe60000081094 */
        /* <DEDUP_REMOVED lines=18> */
[----:B------:R-:W-:Y:S04]  /*4c280*/  LDS R130, [R2+0x44980] ;  /* 0x0449800002827984 */ /* 0x000fe80000000800 */
[----:B------:R-:W-:Y:S01]  /*4c290*/  STL.64 [R1+0x20], R64 ;  /* 0x0000204001007387 */ /* 0x000fe20000100a00 */
[----:B---3--:R-:W-:Y:S03]  /*4c2a0*/  HMMA.1688.F32.TF32 R68, R88, R8, R120 ;  /* 0x000000085844723c */ /* 0x008fe60000081078 */
[----:B------:R1:W-:Y:S04]  /*4c2b0*/  STL.64 [R1+0x28], R66 ;  /* 0x0000284201007387 */ /* 0x0003e80000100a00 */
[----:B------:R-:W-:Y:S01]  /*4c2c0*/  LDS R129, [R3+0x44180] ;  /* 0x0441800003817984 */ /* 0x000fe20000000800 */
[----:B------:R-:W-:Y:S03]  /*4c2d0*/  HMMA.1688.F32.TF32 R76, R144, R48, R236 ;  /* 0x00000030904c723c */ /* 0x000fe600000810ec */
[----:B------:R-:W3:Y:S05]  /*4c2e0*/  LDS R131, [R3+0x44980] ;  /* 0x0449800003837984 */ /* 0x000eea0000000800 */
[C---:B-1----:R-:W-:Y:S01]  /*4c2f0*/  HMMA.1688.F32.TF32 R64, R88.reuse, R244, R116 ;  /* 0x000000f45840723c */ /* 0x042fe20000081074 */
[----:B------:R-:W-:Y:S04]  /*4c300*/  STL.64 [R1+0x10], R72 ;  /* 0x0000104801007387 */ /* 0x000fe80000100a00 */
[----:B------:R-:W-:Y:S11]  /*4c310*/  STL.64 [R1+0x18], R74 ;  /* 0x0000184a01007387 */ /* 0x000ff60000100a00 */
[----:B------:R-:W-:Y:S07]  /*4c320*/  @!UPT UIADD3 URZ, URZ, URZ, URZ ;  /* 0x0000003f3f3ff290 */ /* 0x000fee000fffe03f */
[----:B------:R-:W-:Y:S04]  /*4c330*/  STL.64 [R1+0x3d38], R66 ;  /* 0x003d384201007387 */ /* 0x000fe80000100a00 */
[----:B------:R-:W-:Y:S04]  /*4c340*/  STL.64 [R1], R68 ;  /* 0x0000004401007387 */ /* 0x000fe80000100a00 */
[----:B------:R1:W-:Y:S02]  /*4c350*/  STL.64 [R1+0x8], R70 ;  /* 0x0000084601007387 */ /* 0x0003e40000100a00 */
[----:B-1----:R-:W-:Y:S02]  /*4c360*/  HMMA.1688.F32.TF32 R68, R88, R4, R112 ;  /* 0x000000045844723c */ /* 0x002fe40000081070 */
[----:B------:R1:W-:Y:S06]  /*4c370*/  STL.64 [R1+0x3d30], R64 ;  /* 0x003d304001007387 */ /* 0x0003ec0000100a00 */
[C---:B------:R-:W-:Y:S08]  /*4c380*/  HMMA.1688.F32.TF32 R72, R144.reuse, R60, R108 ;  /* 0x0000003c9048723c */ /* 0x040ff0000008106c */
[C---:B-1----:R-:W-:Y:S07]  /*4c390*/  HMMA.1688.F32.TF32 R64, R144.reuse, R52, R100 ;  /* 0x000000349040723c */ /* 0x042fee0000081064 */
[----:B------:R-:W-:Y:S04]  /*4c3a0*/  STL.64 [R1+0x3d48], R70 ;  /* 0x003d484601007387 */ /* 0x000fe80000100a00 */
[----:B------:R1:W-:Y:S02]  /*4c3b0*/  STL.64 [R1+0x3d40], R68 ;  /* 0x003d404401007387 */ /* 0x0003e40000100a00 */
[C---:B-1----:R-:W-:Y:S02]  /*4c3c0*/  HMMA.1688.F32.TF32 R68, R144.reuse, R56, R104 ;  /* 0x000000389044723c */ /* 0x042fe40000081068 */
[----:B------:R-:W-:Y:S11]  /*4c3d0*/  STL [R1+0x3d28], R75 ;  /* 0x003d284b01007387 */ /* 0x000ff60000100800 */
[----:B------:R-:W-:Y:S10]  /*4c3e0*/  @!UPT UIADD3 URZ, URZ, URZ, URZ ;  /* 0x0000003f3f3ff290 */ /* 0x000ff4000fffe03f */
[----:B------:R-:W-:Y:S04]  /*4c3f0*/  STL.64 [R1+0x130], R68 ;  /* 0x0001304401007387 */ /* 0x000fe80000100a00 */
[----:B------:R1:W-:Y:S04]  /*4c400*/  STL.64 [R1+0x138], R70 ;  /* 0x0001384601007387 */ /* 0x0003e80000100a00 */
[----:B------:R-:W-:Y:S04]  /*4c410*/  STL.64 [R1+0x120], R64 ;  /* 0x0001204001007387 */ /* 0x000fe80000100a00 */
[----:B------:R4:W-:Y:S01]  /*4c420*/  STL.64 [R1+0x128], R66 ;  /* 0x0001284201007387 */ /* 0x0009e20000100a00 */
[C---:B-1----:R-:W-:Y:S08]  /*4c430*/  HMMA.1688.F32.TF32 R68, R144.reuse, R44, R96 ;  /* 0x0000002c9044723c */ /* 0x042ff00000081060 */
[C---:B----4-:R-:W-:Y:S01]  /*4c440*/  HMMA.1688.F32.TF32 R64, R144.reuse, R40, R92 ;  /* 0x000000289040723c */ /* 0x050fe2000008105c */
[----:B------:R-:W-:Y:S04]  /*4c450*/  STL.64 [R1+0x110], R76 ;  /* 0x0001104c01007387 */ /* 0x000fe80000100a00 */
[----:B------:R-:W-:Y:S04]  /*4c460*/  STL.64 [R1+0x118], R78 ;  /* 0x0001184e01007387 */ /* 0x000fe80000100a00 */
[----:B------:R-:W4:Y:S06]  /*4c470*/  LDL.LU R112, [R1+0x5b0] ;  /* 0x0005b00001707983 */ /* 0x000f2c0000300800 */
[----:B------:R-:W-:Y:S04]  /*4c480*/  STL.64 [R1+0x100], R68 ;  /* 0x0001004401007387 */ /* 0x000fe80000100a00 */
[----:B------:R-:W-:Y:S04]  /*4c490*/  STL.64 [R1+0x108], R70 ;  /* 0x0001084601007387 */ /* 0x000fe80000100a00 */
[----:B------:R-:W-:Y:S04]  /*4c4a0*/  STL.64 [R1+0xf0], R64 ;  /* 0x0000f04001007387 */ /* 0x000fe80000100a00 */
[----:B------:R2:W-:Y:S04]  /*4c4b0*/  STL.64 [R1+0xf8], R66 ;  /* 0x0000f84201007387 */ /* 0x0005e80000100a00 */
[----:B------:R-:W4:Y:S04]  /*4c4c0*/  LDL.LU R113, [R1+0x5b4] ;  /* 0x0005b40001717983 */ /* 0x000f280000300800 */
[----:B------:R-:W4:Y:S04]  /*4c4d0*/  LDL.LU R114, [R1+0x5b8] ;  /* 0x0005b80001727983 */ /* 0x000f280000300800 */
[----:B------:R-:W4:Y:S04]  /*4c4e0*/  LDL.LU R115, [R1+0x5bc] ;  /* 0x0005bc0001737983 */ /* 0x000f280000300800 */
[----:B------:R-:W3:Y:S04]  /*4c4f0*/  LDL.LU R236, [R1+0x620] ;  /* 0x0006200001ec7983 */ /* 0x000ee80000300800 */
[----:B------:R-:W3:Y:S04]  /*4c500*/  LDL.LU R237, [R1+0x624] ;  /* 0x0006240001ed7983 */ /* 0x000ee80000300800 */
[----:B------:R-:W3:Y:S04]  /*4c510*/  LDL.LU R238, [R1+0x628] ;  /* 0x0006280001ee7983 */ /* 0x000ee80000300800 */
[----:B------:R-:W3:Y:S01]  /*4c520*/  LDL.LU R239, [R1+0x62c] ;  /* 0x00062c0001ef7983 */ /* 0x000ee20000300800 */
[----:B--2---:R-:W-:Y:S11]  /*4c530*/  HMMA.1688.F32.TF32 R64, R144, R36, R248 ;  /* 0x000000249040723c */ /* 0x004ff600000810f8 */
[----:B------:R-:W-:Y:S11]  /*4c540*/  @!UPT UIADD3 URZ, URZ, URZ, URZ ;  /* 0x0000003f3f3ff290 */ /* 0x000ff6000fffe03f */
[----:B------:R-:W-:Y:S01]  /*4c550*/  @!UPT UIADD3 URZ, URZ, URZ, URZ ;  /* 0x0000003f3f3ff290 */ /* 0x000fe2000fffe03f */
[----:B------:R-:W-:Y:S04]  /*4c560*/  STL [R1+0xe4], R65 ;  /* 0x0000e44101007387 */ /* 0x000fe80000100800 */
        /* <DEDUP_REMOVED lines=25> */
[----:B------:R-:W-:-:S05]  /*4c700*/  IMAD.MOV.U32 R75, RZ, RZ, R64 ;  /* 0x000000ffff4b7224 */ /* 0x000fca00078e0040 */
[----:B------:R-:W-:Y:S04]  /*4c710*/  STL.64 [R1+0x3d58], R74 ;  /* 0x003d584a01007387 */ /* 0x000fe80000100a00 */
[----:B------:R1:W-:Y:S01]  /*4c720*/  STL.64 [R1+0x3d50], R72 ;  /* 0x003d504801007387 */ /* 0x0003e20000100a00 */
[C---:B----4-:R-:W-:Y:S08]  /*4c730*/  HMMA.1688.F32.TF32 R192, R144.reuse, R32, R112 ;  /* 0x0000002090c0723c */ /* 0x050ff00000081070 */
[C---:B---3--:R-:W-:Y:S11]  /*4c740*/  HMMA.1688.F32.TF32 R76, R144.reuse, R28, R236 ;  /* 0x0000001c904c723c */ /* 0x048ff600000810ec */
[----:B------:R-:W-:Y:S04]  /*4c750*/  @!UPT UIADD3 URZ, URZ, URZ, URZ ;  /* 0x0000003f3f3ff290 */ /* 0x000fe8000fffe03f */
[----:B------:R-:W-:Y:S04]  /*4c760*/  STL.64 [R1+0x3cf0], R194 ;  /* 0x003cf0c201007387 */ /* 0x000fe80000100a00 */
[----:B------:R3:W-:Y:S04]  /*4c770*/  STL.64 [R1+0x3ce8], R192 ;  /* 0x003ce8c001007387 */ /* 0x0007e80000100a00 */
[----:B------:R-:W4:Y:S04]  /*4c780*/  LDL.LU R236, [R1+0x6a0] ;  /* 0x0006a00001ec7983 */ /* 0x000f280000300800 */
[----:B------:R-:W4:Y:S04]  /*4c790*/  LDL.LU R237, [R1+0x6a4] ;  /* 0x0006a40001ed7983 */ /* 0x000f280000300800 */
[----:B------:R-:W4:Y:S04]  /*4c7a0*/  LDL.LU R238, [R1+0x6a8] ;  /* 0x0006a80001ee7983 */ /* 0x000f280000300800 */
[----:B------:R-:W4:Y:S04]  /*4c7b0*/  LDL.LU R239, [R1+0x6ac] ;  /* 0x0006ac0001ef7983 */ /* 0x000f280000300800 */
[----:B------:R-:W-:Y:S04]  /*4c7c0*/  STL.64 [R1+0x3d00], R78 ;  /* 0x003d004e01007387 */ /* 0x000fe80000100a00 */
[----:B------:R-:W-:Y:S01]  /*4c7d0*/  STL.64 [R1+0x3cf8], R76 ;  /* 0x003cf84c01007387 */ /* 0x000fe20000100a00 */
[C---:B--2---:R-:W-:Y:S08]  /*4c7e0*/  HMMA.1688.F32.TF32 R80, R144.reuse, R24, R108 ;  /* 0x000000189050723c */ /* 0x044ff0000008106c */
[C---:B------:R-:W-:Y:S08]  /*4c7f0*/  HMMA.1688.F32.TF32 R84, R144.reuse, R20, R104 ;  /* 0x000000149054723c */ /* 0x040ff00000081068 */
[C---:B------:R-:W-:Y:S08]  /*4c800*/  HMMA.1688.F32.TF32 R88, R144.reuse, R16, R100 ;  /* 0x000000109058723c */ /* 0x040ff00000081064 */
[C---:B------:R-:W-:Y:S01]  /*4c810*/  HMMA.1688.F32.TF32 R92, R144.reuse, R12, R92 ;  /* 0x0000000c905c723c */ /* 0x040fe2000008105c */
[----:B------:R-:W-:Y:S07]  /*4c820*/  STL.64 [R1+0x3d10], R82 ;  /* 0x003d105201007387 */ /* 0x000fee0000100a00 */
[C---:B------:R-:W-:Y:S01]  /*4c830*/  HMMA.1688.F32.TF32 R180, R144.reuse, R8, R96 ;  /* 0x0000000890b4723c */ /* 0x040fe20000081060 */
[----:B------:R3:W-:Y:S07]  /*4c840*/  STL.64 [R1+0x3d08], R80 ;  /* 0x003d085001007387 */ /* 0x0007ee0000100a00 */
[C---:B------:R-:W-:Y:S01]  /*4c850*/  HMMA.1688.F32.TF32 R96, R144.reuse, R244, R248 ;  /* 0x000000f49060723c */ /* 0x040fe200000810f8 */
[----:B------:R-:W-:Y:S07]  /*4c860*/  STL.64 [R1+0x3d20], R86 ;  /* 0x003d205601007387 */ /* 0x000fee0000100a00 */
[----:B------:R-:W-:Y:S01]  /*4c870*/  HMMA.1688.F32.TF32 R144, R144, R4, R240 ;  /* 0x000000049090723c */ /* 0x000fe200000810f0 */
[----:B------:R1:W-:Y:S04]  /*4c880*/  STL.64 [R1+0x3d18], R84 ;  /* 0x003d185401007387 */ /* 0x0003e80000100a00 */
[----:B------:R1:W-:Y:S04]  /*4c890*/  STL.64 [R1+0x3d68], R90 ;  /* 0x003d685a01007387 */ /* 0x0003e80000100a00 */
[----:B------:R1:W-:Y:S04]  /*4c8a0*/  STL.64 [R1+0x3d60], R88 ;  /* 0x003d605801007387 */ /* 0x0003e80000100a00 */
        /* <DEDUP_REMOVED lines=48> */
[----:B----4-:R-:W-:Y:S03]  /*4cbb0*/  HMMA.1688.F32.TF32 R100, R128, R60, R236 ;  /* 0x0000003c8064723c */ /* 0x010fe600000810ec */
[----:B------:R-:W4:Y:S04]  /*4cbc0*/  LDL.LU R236, [R1+0x830] ;  /* 0x0008300001ec7983 */ /* 0x000f280000300800 */
[----:B------:R-:W4:Y:S04]  /*4cbd0*/  LDL.LU R237, [R1+0x834] ;  /* 0x0008340001ed7983 */ /* 0x000f280000300800 */
[----:B------:R-:W4:Y:S04]  /*4cbe0*/  LDL.LU R238, [R1+0x838] ;  /* 0x0008380001ee7983 */ /* 0x000f280000300800 */
[----:B------:R-:W4:Y:S01]  /*4cbf0*/  LDL.LU R239, [R1+0x83c] ;  /* 0x00083c0001ef7983 */ /* 0x000f220000300800 */
[----:B------:R-:W-:Y:S01]  /*4cc00*/  IMAD.MOV.U32 R68, RZ, RZ, R18 ;  /* 0x000000ffff447224 */ /* 0x000fe200078e0012 */
[----:B------:R-:W-:Y:S01]  /*4cc10*/  MOV R69, R19 ;  /* 0x0000001300457202 */ /* 0x000fe20000000f00 */
[----:B------:R-:W-:-:S02]  /*4cc20*/  IMAD.MOV.U32 R70, RZ, RZ, R22 ;  /* 0x000000ffff467224 */ /* 0x000fc400078e0016 */
[----:B------:R-:W-:Y:S01]  /*4cc30*/  IMAD.MOV.U32 R71, RZ, RZ, R23 ;  /* 0x000000ffff477224 */ /* 0x000fe200078e0017 */
[----:B-1----:R-:W-:Y:S01]  /*4cc40*/  MOV R72, R47 ;  /* 0x0000002f00487202 */ /* 0x002fe20000000f00 */
[----:B------:R-:W-:Y:S01]  /*4cc50*/  IMAD.MOV.U32 R73, RZ, RZ, R46 ;  /* 0x000000ffff497224 */ /* 0x000fe200078e002e */
[----:B------:R-:W-:Y:S04]  /*4cc60*/  STL.64 [R1+0x3db8], R102 ;  /* 0x003db86601007387 */ /* 0x000fe80000100a00 */
[----:B------:R-:W-:Y:S01]  /*4cc70*/  STL.64 [R1+0x3db0], R100 ;  /* 0x003db06401007387 */ /* 0x000fe20000100a00 */
[----:B------:R-:W-:Y:S01]  /*4cc80*/  IMAD.MOV.U32 R74, RZ, RZ, R43 ;  /* 0x000000ffff4a7224 */ /* 0x000fe200078e002b */
[----:B------:R-:W-:Y:S01]  /*4cc90*/  MOV R75, R42 ;  /* 0x0000002a004b7202 */ /* 0x000fe20000000f00 */
[----:B---3--:R-:W-:Y:S01]  /*4cca0*/  IMAD.MOV.U32 R192, RZ, RZ, R15 ;  /* 0x000000ffffc07224 */ /* 0x008fe200078e000f */
[----:B------:R-:W-:Y:S01]  /*4ccb0*/  MOV R194, R11 ;  /* 0x0000000b00c27202 */ /* 0x000fe20000000f00 */
[----:B------:R-:W-:-:S02]  /*4ccc0*/  IMAD.MOV.U32 R193, RZ, RZ, R14 ;  /* 0x000000ffffc17224 */ /* 0x000fc400078e000e */
[----:B------:R-:W-:Y:S01]  /*4ccd0*/  IMAD.MOV.U32 R195, RZ, RZ, R10 ;  /* 0x000000ffffc37224 */ /* 0x000fe200078e000a */
[----:B------:R-:W-:Y:S01]  /*4cce0*/  MOV R81, R38 ;  /* 0x0000002600517202 */ /* 0x000fe20000000f00 */
[----:B------:R-:W-:Y:S01]  /*4ccf0*/  IMAD.MOV.U32 R80, RZ, RZ, R39 ;  /* 0x000000ffff507224 */ /* 0x000fe200078e0027 */
[----:B------:R-:W-:Y:S01]  /*4cd00*/  MOV R78, R54 ;  /* 0x00000036004e7202 */ /* 0x000fe20000000f00 */
[----:B------:R-:W-:Y:S01]  /*4cd10*/  IMAD.MOV.U32 R82, RZ, RZ, R35 ;  /* 0x000000ffff527224 */ /* 0x000fe200078e0023 */
[----:B------:R-:W-:Y:S01]  /*4cd20*/  MOV R65, R55 ;  /* 0x0000003700417202 */ /* 0x000fe20000000f00 */
[----:B------:R-:W-:Y:S01]  /*4cd30*/  IMAD.MOV.U32 R83, RZ, RZ, R34 ;  /* 0x000000ffff537224 */ /* 0x000fe200078e0022 */
[----:B------:R-:W-:Y:S01]  /*4cd40*/  LDS R248, [R252+0x44180] ;  /* 0x04418000fcf87984 */ /* 0x000fe20000000800 */
[----:B------:R-:W-:Y:S02]  /*4cd50*/  IMAD.MOV.U32 R76, RZ, RZ, R50 ;  /* 0x000000ffff4c7224 */ /* 0x000fe400078e0032 */
[----:B------:R-:W-:Y:S01]  /*4cd60*/  IMAD.MOV.U32 R77, RZ, RZ, R51 ;  /* 0x000000ffff4d7224 */ /* 0x000fe200078e0033 */
[----:B------:R-:W-:Y:S01]  /*4cd70*/  LDS R250, [R252+0x44980] ;  /* 0x04498000fcfa7984 */ /* 0x000fe20000000800 */
[----:B------:R-:W-:-:S02]  /*4cd80*/  IMAD.MOV.U32 R79, RZ, RZ, R62 ;  /* 0x000000ffff4f7224 */ /* 0x000fc400078e003e */
[----:B------:R-:W-:Y:S01]  /*4cd90*/  IMAD.MOV.U32 R64, RZ, RZ, R63 ;  /* 0x000000ffff407224 */ /* 0x000fe200078e003f */
[----:B------:R-:W-:Y:S01]  /*4cda0*/  LDS R249, [R0+0x44180] ;  /* 0x0441800000f97984 */ /* 0x000fe20000000800 */
[----:B------:R-:W-:Y:S02]  /*4cdb0*/  IMAD.MOV.U32 R66, RZ, RZ, R58 ;  /* 0x000000ffff427224 */ /* 0x000fe400078e003a */
[----:B------:R-:W-:Y:S01]  /*4cdc0*/  IMAD.MOV.U32 R67, RZ, RZ, R59 ;  /* 0x000000ffff437224 */ /* 0x000fe200078e003b */
[----:B------:R-:W1:Y:S01]  /*4cdd0*/  LDS R251, [R0+0x44980] ;  /* 0x0449800000fb7984 */ /* 0x000e620000000800 */
[C---:B--2---:R-:W-:Y:S08]  /*4cde0*/  HMMA.1688.F32.TF32 R108, R128.reuse, R20, R108 ;  /* 0x00000014806c723c */ /* 0x044ff0000008106c */
[C---:B------:R-:W-:Y:S08]  /*4cdf0*/  HMMA.1688.F32.TF32 R184, R128.reuse, R36, R120 ;  /* 0x0000002480b8723c */ /* 0x040ff00000081078 */
[C---:B------:R-:W-:Y:S08]  /*4ce00*/  HMMA.1688.F32.TF32 R136, R128.reuse, R52, R136 ;  /* 0x000000348088723c */ /* 0x040ff00000081088 */
[C---:B------:R-:W-:Y:S08]  /*4ce10*/  HMMA.1688.F32.TF32 R232, R128.reuse, R56, R148 ;  /* 0x0000003880e8723c */ /* 0x040ff00000081094 */
[C---:B------:R-:W-:Y:S08]  /*4ce20*/  HMMA.1688.F32.TF32 R200, R128.reuse, R48, R140 ;  /* 0x0000003080c8723c */ /* 0x040ff0000008108c */
[C---:B------:R-:W-:Y:S07]  /*4ce30*/  HMMA.1688.F32.TF32 R176, R128.reuse, R44, R132 ;  /* 0x0000002c80b0723c */ /* 0x040fee0000081084 */
[----:B------:R-:W-:Y:S01]  /*4ce40*/  STL.64 [R1+0x3dc8], R234 ;  /* 0x003dc8ea01007387 */ /* 0x000fe20000100a00 */
[C---:B------:R-:W-:Y:S03]  /*4ce50*/  HMMA.1688.F32.TF32 R188, R128.reuse, R40, R124 ;  /* 0x0000002880bc723c */ /* 0x040fe6000008107c */
[----:B------:R2:W-:Y:S05]  /*4ce60*/  STL.64 [R1+0x3dc0], R232 ;  /* 0x003dc0e801007387 */ /* 0x0005ea0000100a00 */
[C---:B------:R-:W-:Y:S01]  /*4ce70*/  HMMA.1688.F32.TF32 R140, R128.reuse, R32, R116 ;  /* 0x00000020808c723c */ /* 0x040fe20000081074 */
[----:B------:R-:W-:Y:S07]  /*4ce80*/  STL.64 [R1+0x3dd8], R138 ;  /* 0x003dd88a01007387 */ /* 0x000fee0000100a00 */
[C---:B------:R-:W-:Y:S01]  /*4ce90*/  HMMA.1688.F32.TF32 R220, R128.reuse, R28, R112 ;  /* 0x0000001c80dc723c */ /* 0x040fe20000081070 */
[----:B------:R-:W-:Y:S04]  /*4cea0*/  STL.64 [R1+0x3dd0], R136 ;  /* 0x003dd08801007387 */ /* 0x000fe80000100a00 */
[----:B------:R-:W-:Y:S03]  /*4ceb0*/  STL.64 [R1+0x3de8], R202 ;  /* 0x003de8ca01007387 */ /* 0x000fe60000100a00 */
[C---:B------:R-:W-:Y:S01]  /*4cec0*/  HMMA.1688.F32.TF32 R104, R128.reuse, R24, R104 ;  /* 0x000000188068723c */ /* 0x040fe20000081068 */
        /* <DEDUP_REMOVED lines=15> */
[----:B------:R-:W3:Y:S04]  /*4cfc0*/  LDL.LU R164, [R1+0x6e0] ;  /* 0x0006e00001a47983 */ /* 0x000ee80000300800 */
[----:B------:R-:W3:Y:S04]  /*4cfd0*/  LDL.LU R165, [R1+0x6e4] ;  /* 0x0006e40001a57983 */ /* 0x000ee80000300800 */
        /* <DEDUP_REMOVED lines=26> */
[C---:B----4-:R-:W-:Y:S03]  /*4d180*/  HMMA.1688.F32.TF32 R112, R128.reuse, R16, R236 ;  /* 0x000000108070723c */ /* 0x050fe600000810ec */
[----:B------:R-:W4:Y:S04]  /*4d190*/  LDL.LU R196, [R1+0x7d0] ;  /* 0x0007d00001c47983 */ /* 0x000f280000300800 */
[----:B------:R-:W4:Y:S04]  /*4d1a0*/  LDL.LU R197, [R1+0x7d4] ;  /* 0x0007d40001c57983 */ /* 0x000f280000300800 */
[----:B------:R-:W4:Y:S04]  /*4d1b0*/  LDL.LU R198, [R1+0x7d8] ;  /* 0x0007d80001c67983 */ /* 0x000f280000300800 */
[----:B------:R-:W4:Y:S04]  /*4d1c0*/  LDL.LU R199, [R1+0x7dc] ;  /* 0x0007dc0001c77983 */ /* 0x000f280000300800 */
[----:B------:R-:W1:Y:S04]  /*4d1d0*/  LDL.LU R236, [R1+0x760] ;  /* 0x0007600001ec7983 */ /* 0x000e680000300800 */
[----:B------:R-:W1:Y:S04]  /*4d1e0*/  LDL.LU R237, [R1+0x764] ;  /* 0x0007640001ed7983 */ /* 0x000e680000300800 */
[----:B------:R-:W1:Y:S04]  /*4d1f0*/  LDL.LU R238, [R1+0x768] ;  /* 0x0007680001ee7983 */ /* 0x000e680000300800 */
        /* <DEDUP_REMOVED lines=41> */
[----:B------:R-:W-:Y:S04]  /*4d490*/  STL.64 [R1+0x3e68], R114 ;  /* 0x003e687201007387 */ /* 0x000fe80000100a00 */
[----:B------:R-:W-:Y:S01]  /*4d4a0*/  STL.64 [R1+0x3e60], R112 ;  /* 0x003e607001007387 */ /* 0x000fe20000100a00 */
[C---:B--2---:R-:W-:Y:S08]  /*4d4b0*/  HMMA.1688.F32.TF32 R120, R128.reuse, R8, R120 ;  /* 0x000000088078723c */ /* 0x044ff00000081078 */
[C---:B---3--:R-:W-:Y:S08]  /*4d4c0*/  HMMA.1688.F32.TF32 R116, R128.reuse, R12, R116 ;  /* 0x0000000c8074723c */ /* 0x048ff00000081074 */
[----:B----4-:R-:W-:Y:S11]  /*4d4d0*/  HMMA.1688.F32.TF32 R124, R128, R244, R124 ;  /* 0x000000f4807c723c */ /* 0x010ff6000008107c */
[----:B------:R-:W-:Y:S04]  /*4d4e0*/  @!UPT UIADD3 URZ, URZ, URZ, URZ ;  /* 0x0000003f3f3ff290 */ /* 0x000fe8000fffe03f */
[----:B------:R-:W-:Y:S04]  /*4d4f0*/  STL.64 [R1+0x3e78], R118 ;  /* 0x003e787601007387 */ /* 0x000fe80000100a00 */
[----:B------:R-:W-:Y:S04]  /*4d500*/  STL.64 [R1+0x3e70], R116 ;  /* 0x003e707401007387 */ /* 0x000fe80000100a00 */
[----:B------:R-:W-:Y:S04]  /*4d510*/  STL.64 [R1+0x3e88], R122 ;  /* 0x003e887a01007387 */ /* 0x000fe80000100a00 */
[----:B------:R-:W-:Y:S04]  /*4d520*/  STL.64 [R1+0x3e80], R120 ;  /* 0x003e807801007387 */ /* 0x000fe80000100a00 */
[----:B------:R-:W-:Y:S04]  /*4d530*/  STL.64 [R1+0x3e98], R126 ;  /* 0x003e987e01007387 */ /* 0x000fe80000100a00 */
[----:B------:R-:W-:Y:S04]  /*4d540*/  STL.64 [R1+0x3e90], R124 ;  /* 0x003e907c01007387 */ /* 0x000fe80000100a00 */
[----:B------:R-:W2:Y:S04]  /*4d550*/  LDL.LU R18, [R1+0x3f8c] ;  /* 0x003f8c0001127983 */ /* 0x000ea80000300800 */
        /* <DEDUP_REMOVED lines=11> */
[----:B------:R-:W-:-:S03]  /*4d610*/  MOV R84, R31 ;  /* 0x0000001f00547202 */ /* 0x000fc60000000f00 */
[----:B------:R-:W4:Y:S01]  /*4d620*/  LDL.LU R39, [R1+0x3f5c] ;  /* 0x003f5c0001277983 */ /* 0x000f220000300800 */
[----:B------:R-:W-:-:S03]  /*4d630*/  IMAD.MOV.U32 R85, RZ, RZ, R30 ;  /* 0x000000ffff557224 */ /* 0x000fc600078e001e */
[----:B------:R-:W4:Y:S01]  /*4d640*/  LDL.LU R38, [R1+0x3f58] ;  /* 0x003f580001267983 */ /* 0x000f220000300800 */
[----:B------:R-:W-:-:S03]  /*4d650*/  IMAD.MOV.U32 R86, RZ, RZ, R27 ;  /* 0x000000ffff567224 */ /* 0x000fc600078e001b */
[----:B------:R-:W4:Y:S01]  /*4d660*/  LDL.LU R35, [R1+0x3f54] ;  /* 0x003f540001237983 */ /* 0x000f220000300800 */
[----:B------:R-:W-:-:S03]  /*4d670*/  MOV R87, R26 ;  /* 0x0000001a00577202 */ /* 0x000fc60000000f00 */
[----:B------:R-:W4:Y:S04]  /*4d680*/  LDL.LU R34, [R1+0x3f50] ;  /* 0x003f500001227983 */ /* 0x000f280000300800 */
[----:B------:R-:W4:Y:S04]  /*4d690*/  LDL.LU R31, [R1+0x3f4c] ;  /* 0x003f4c00011f7983 */ /* 0x000f280000300800 */
[----:B------:R-:W4:Y:S04]  /*4d6a0*/  LDL.LU R30, [R1+0x3f48] ;  /* 0x003f4800011e7983 */ /* 0x000f280000300800 */
[----:B------:R-:W4:Y:S04]  /*4d6b0*/  LDL.LU R27, [R1+0x3f44] ;  /* 0x003f4400011b7983 */ /* 0x000f280000300800 */
[----:B------:R-:W4:Y:S01]  /*4d6c0*/  LDL.LU R26, [R1+0x3f40] ;  /* 0x003f4000011a7983 */ /* 0x000f220000300800 */
[----:B--2---:R-:W-:Y:S01]  /*4d6d0*/  IMAD.MOV.U32 R91, RZ, RZ, R18 ;  /* 0x000000ffff5b7224 */ /* 0x004fe200078e0012 */
[----:B---3--:R-:W-:Y:S01]  /*4d6e0*/  MOV R90, R19 ;  /* 0x00000013005a7202 */ /* 0x008fe20000000f00 */
[----:B----4-:R-:W-:-:S02]  /*4d6f0*/  IMAD.MOV.U32 R89, RZ, RZ, R22 ;  /* 0x000000ffff597224 */ /* 0x010fc400078e0016 */
[----:B------:R-:W-:Y:S02]  /*4d700*/  IMAD.MOV.U32 R88, RZ, RZ, R23 ;  /* 0x000000ffff587224 */ /* 0x000fe400078e0017 */
        /* <DEDUP_REMOVED lines=11> */
[----:B------:R-:W-:-:S03]  /*4d7c0*/  MOV R181, R11 ;  /* 0x0000000b00b57202 */ /* 0x000fc60000000f00 */
[----:B------:R-:W4:Y:S01]  /*4d7d0*/  LDL.LU R234, [R1+0x6b8] ;  /* 0x0006b80001ea7983 */ /* 0x000f220000300800 */
[----:B------:R-:W-:-:S03]  /*4d7e0*/  IMAD.MOV.U32 R182, RZ, RZ, R14 ;  /* 0x000000ffffb67224 */ /* 0x000fc600078e000e */
[----:B------:R-:W4:Y:S01]  /*4d7f0*/  LDL.LU R235, [R1+0x6bc] ;  /* 0x0006bc0001eb7983 */ /* 0x000f220000300800 */
[----:B------:R-:W-:-:S03]  /*4d800*/  IMAD.MOV.U32 R183, RZ, RZ, R15 ;  /* 0x000000ffffb77224 */ /* 0x000fc600078e000f */
[----:B------:R-:W4:Y:S04]  /*4d810*/  LDL.LU R10, [R1+0x3f2c] ;  /* 0x003f2c00010a7983 */ /* 0x000f280000300800 */
[----:B------:R-:W4:Y:S04]  /*4d820*/  LDL.LU R11, [R1+0x3f28] ;  /* 0x003f2800010b7983 */ /* 0x000f280000300800 */
[----:B------:R-:W4:Y:S04]  /*4d830*/  LDL.LU R14, [R1+0x3f24] ;  /* 0x003f2400010e7983 */ /* 0x000f280000300800 */
[----:B------:R-:W4:Y:S01]  /*4d840*/  LDL.LU R15, [R1+0x3f20] ;  /* 0x003f2000010f7983 */ /* 0x000f220000300800 */
[----:B------:R-:W-:-:S02]  /*4d850*/  IMAD.MOV.U32 R145, RZ, RZ, R27 ;  /* 0x000000ffff917224 */ /* 0x000fc400078e001b */
[----:B------:R-:W-:Y:S01]  /*4d860*/  IMAD.MOV.U32 R144, RZ, RZ, R26 ;  /* 0x000000ffff907224 */ /* 0x000fe200078e001a */
[----:B------:R-:W-:Y:S01]  /*4d870*/  MOV R146, R30 ;  /* 0x0000001e00927202 */ /* 0x000fe20000000f00 */
[----:B------:R-:W-:Y:S01]  /*4d880*/  IMAD.MOV.U32 R147, RZ, RZ, R31 ;  /* 0x000000ffff937224 */ /* 0x000fe200078e001f */
[----:B------:R-:W-:Y:S01]  /*4d890*/  MOV R97, R35 ;  /* 0x0000002300617202 */ /* 0x000fe20000000f00 */
[----:B------:R-:W-:Y:S02]  /*4d8a0*/  IMAD.MOV.U32 R96, RZ, RZ, R34 ;  /* 0x000000ffff607224 */ /* 0x000fe400078e0022 */
[----:B------:R-:W-:Y:S01]  /*4d8b0*/  IMAD.MOV.U32 R98, RZ, RZ, R38 ;  /* 0x000000ffff627224 */ /* 0x000fe200078e0026 */
[----:B------:R-:W-:Y:S01]  /*4d8c0*/  MOV R92, R42 ;  /* 0x0000002a005c7202 */ /* 0x000fe20000000f00 */
[----:B------:R-:W-:Y:S02]  /*4d8d0*/  IMAD.MOV.U32 R99, RZ, RZ, R39 ;  /* 0x000000ffff637224 */ /* 0x000fe400078e0027 */
[----:B------:R-:W-:Y:S01]  /*4d8e0*/  IMAD.MOV.U32 R93, RZ, RZ, R43 ;  /* 0x000000ffff5d7224 */ /* 0x000fe200078e002b */
[----:B------:R-:W-:Y:S01]  /*4d8f0*/  MOV R95, R47 ;  /* 0x0000002f005f7202 */ /* 0x000fe20000000f00 */
[----:B------:R-:W-:Y:S01]  /*4d900*/  IMAD.MOV.U32 R94, RZ, RZ, R46 ;  /* 0x000000ffff5e7224 */ /* 0x000fe200078e002e */
[----:B--2---:R-:W-:Y:S01]  /*4d910*/  MOV R103, R23 ;  /* 0x0000001700677202 */ /* 0x004fe20000000f00 */
[----:B---3--:R-:W-:-:S02]  /*4d920*/  IMAD.MOV.U32 R102, RZ, RZ, R22 ;  /* 0x000000ffff667224 */ /* 0x008fc400078e0016 */
[----:B----4-:R-:W-:Y:S01]  /*4d930*/  IMAD.MOV.U32 R101, RZ, RZ, R19 ;  /* 0x000000ffff657224 */ /* 0x010fe200078e0013 */
[----:B------:R-:W-:Y:S02]  /*4d940*/  MOV R100, R18 ;  /* 0x0000001200647202 */ /* 0x000fe40000000f00 */
[----:B------:R-:W2:Y:S04]  /*4d950*/  LDL.LU R18, [R1+0x3f1c] ;  /* 0x003f1c0001127983 */ /* 0x000ea80000300800 */
[----:B------:R-:W2:Y:S04]  /*4d960*/  LDL.LU R19, [R1+0x3f18] ;  /* 0x003f180001137983 */ /* 0x000ea80000300800 */
[----:B------:R-:W3:Y:S04]  /*4d970*/  LDL.LU R22, [R1+0x3f14] ;  /* 0x003f140001167983 */ /* 0x000ee80000300800 */
[----:B------:R-:W3:Y:S04]  /*4d980*/  LDL.LU R23, [R1+0x3f10] ;  /* 0x003f100001177983 */ /* 0x000ee80000300800 */
        /* <DEDUP_REMOVED lines=20> */
[----:B------:R-:W-:Y:S08]  /*4dad0*/  HMMA.1688.F32.TF32 R128, R128, R4, R228 ;  /* 0x000000048080723c */ /* 0x000ff000000810e4 */
[C---:B-1----:R-:W-:Y:S01]  /*4dae0*/  HMMA.1688.F32.TF32 R228, R248.reuse, R56, R236 ;  /* 0x00000038f8e4723c */ /* 0x042fe200000810ec */
[----:B------:R-:W-:Y:S04]  /*4daf0*/  LDS R236, [R2+0x45000] ;  /* 0x0450000002ec7984 */ /* 0x000fe80000000800 */
[----:B------:R-:W-:Y:S04]  /*4db00*/  LDS R238, [R2+0x45800] ;  /* 0x0458000002ee7984 */ /* 0x000fe80000000800 */
[----:B------:R-:W-:Y:S04]  /*4db10*/  LDS R237, [R3+0x45000] ;  /* 0x0450000003ed7984 */ /* 0x000fe80000000800 */
[----:B------:R-:W1:Y:S01]  /*4db20*/  LDS R239, [R3+0x45800] ;  /* 0x0458000003ef7984 */ /* 0x000e620000000800 */
        /* <DEDUP_REMOVED lines=14> */
[----:B------:R-:W-:Y:S01]  /*4dc10*/  HMMA.1688.F32.TF32 R248, R248, R4, R240 ;  /* 0x00000004f8f8723c */ /* 0x000fe200000810f0 */
[----:B------:R-:W-:Y:S04]  /*4dc20*/  LDS R240, [R252+0x45000] ;  /* 0x04500000fcf07984 */ /* 0x000fe80000000800 */
[----:B------:R-:W-:Y:S03]  /*4dc30*/  LDS R242, [R252+0x45800] ;  /* 0x04580000fcf27984 */ /* 0x000fe60000000800 */
[C---:B-1----:R-:W-:Y:S01]  /*4dc40*/  HMMA.1688.F32.TF32 R64, R236.reuse, R10, R64 ;  /* 0x0000000aec40723c */ /* 0x042fe20000081040 */
[----:B------:R-:W-:Y:S04]  /*4dc50*/  LDS R241, [R0+0x45000] ;  /* 0x0450000000f17984 */ /* 0x000fe80000000800 */
[----:B------:R-:W1:Y:S03]  /*4dc60*/  LDS R243, [R0+0x45800] ;  /* 0x0458000000f37984 */ /* 0x000e660000000800 */
[C---:B--2---:R-:W-:Y:S08]  /*4dc70*/  HMMA.1688.F32.TF32 R100, R236.reuse, R58, R100 ;  /* 0x0000003aec64723c */ /* 0x044ff00000081064 */
[C---:B------:R-:W-:Y:S08]  /*4dc80*/  HMMA.1688.F32.TF32 R104, R236.reuse, R62, R232 ;  /* 0x0000003eec68723c */ /* 0x040ff000000810e8 */
[----:B------:R-:W-:Y:S08]  /*4dc90*/  HMMA.1688.F32.TF32 R96, R236, R50, R96 ;  /* 0x00000032ec60723c */ /* 0x000ff00000081060 */
[----:B------:R-:W-:Y:S01]  /*4dca0*/  IMAD.MOV.U32 R17, RZ, RZ, R100 ;  /* 0x000000ffff117224 */ /* 0x000fe200078e0064 */
[----:B------:R-:W-:Y:S01]  /*4dcb0*/  MOV R13, R102 ;  /* 0x00000066000d7202 */ /* 0x000fe20000000f00 */
[----:B------:R-:W-:-:S02]  /*4dcc0*/  IMAD.MOV.U32 R16, RZ, RZ, R101 ;  /* 0x000000ffff107224 */ /* 0x000fc400078e0065 */
[----:B------:R-:W-:Y:S02]  /*4dcd0*/  IMAD.MOV.U32 R12, RZ, RZ, R103 ;  /* 0x000000ffff0c7224 */ /* 0x000fe400078e0067 */
[----:B------:R-:W-:Y:S02]  /*4dce0*/  HMMA.1688.F32.TF32 R100, R236, R54, R144 ;  /* 0x00000036ec64723c */ /* 0x000fe40000081090 */
[----:B------:R-:W-:Y:S01]  /*4dcf0*/  MOV R9, R104 ;  /* 0x0000006800097202 */ /* 0x000fe20000000f00 */
[----:B------:R-:W-:Y:S01]  /*4dd00*/  IMAD.MOV.U32 R8, RZ, RZ, R105 ;  /* 0x000000ffff087224 */ /* 0x000fe200078e0069 */
[----:B------:R-:W-:Y:S01]  /*4dd10*/  MOV R4, R107 ;  /* 0x0000006b00047202 */ /* 0x000fe20000000f00 */
[----:B------:R-:W-:-:S03]  /*4dd20*/  IMAD.MOV.U32 R5, RZ, RZ, R106 ;  /* 0x000000ffff057224 */ /* 0x000fc600078e006a */
[----:B------:R-:W-:Y:S01]  /*4dd30*/  HMMA.1688.F32.TF32 R104, R236, R46, R180 ;  /* 0x0000002eec68723c */ /* 0x000fe200000810b4 */
[----:B------:R-:W-:Y:S04]  /*4dd40*/  STL.64 [R1+0x940], R96 ;  /* 0x0009406001007387 */ /* 0x000fe80000100a00 */
[----:B------:R2:W-:Y:S11]  /*4dd50*/  STL.64 [R1+0x948], R98 ;  /* 0x0009486201007387 */ /* 0x0005f60000100a00 */
[----:B------:R-:W-:Y:S01]  /*4dd60*/  IMAD.MOV.U32 R25, RZ, RZ, R100 ;  /* 0x000000ffff197224 */ /* 0x000fe200078e0064 */
[----:B------:R-:W-:Y:S01]  /*4dd70*/  MOV R24, R101 ;  /* 0x0000006500187202 */ /* 0x000fe20000000f00 */
[----:B------:R-:W-:-:S02]  /*4dd80*/  IMAD.MOV.U32 R21, RZ, RZ, R102 ;  /* 0x000000ffff157224 */ /* 0x000fc400078e0066 */
[----:B------:R-:W-:Y:S02]  /*4dd90*/  IMAD.MOV.U32 R20, RZ, RZ, R103 ;  /* 0x000000ffff147224 */ /* 0x000fe400078e0067 */
[C---:B------:R-:W-:Y:S08]  /*4dda0*/  HMMA.1688.F32.TF32 R100, R236.reuse, R42, R92 ;  /* 0x0000002aec64723c */ /* 0x040ff0000008105c */
[C---:B--2---:R-:W-:Y:S08]  /*4ddb0*/  HMMA.1688.F32.TF32 R96, R236.reuse, R38, R88 ;  /* 0x00000026ec60723c */ /* 0x044ff00000081058 */
[C---:B------:R-:W-:Y:S08]  /*4ddc0*/  HMMA.1688.F32.TF32 R92, R236.reuse, R34, R84 ;  /* 0x00000022ec5c723c */ /* 0x040ff00000081054 */
[C---:B------:R-:W-:Y:S08]  /*4ddd0*/  HMMA.1688.F32.TF32 R88, R236.reuse, R30, R80 ;  /* 0x0000001eec58723c */ /* 0x040ff00000081050 */
[C---:B----4-:R-:W-:Y:S08]  /*4dde0*/  HMMA.1688.F32.TF32 R84, R236.reuse, R26, R76 ;  /* 0x0000001aec54723c */ /* 0x050ff0000008104c */
[C---:B---3--:R-:W-:Y:S08]  /*4ddf0*/  HMMA.1688.F32.TF32 R80, R236.reuse, R22, R192 ;  /* 0x00000016ec50723c */ /* 0x048ff000000810c0 */
        /* <DEDUP_REMOVED lines=19> */
[----:B------:R3:W-:Y:S04]  /*4df30*/  STL.64 [R1+0x8b0], R72 ;  /* 0x0008b04801007387 */ /* 0x0007e80000100a00 */
[----:B------:R4:W-:Y:S01]  /*4df40*/  STL.64 [R1+0x8b8], R74 ;  /* 0x0008b84a01007387 */ /* 0x0009e20000100a00 */
[----:B------:R-:W-:-:S03]  /*4df50*/  MOV R71, R6 ;  /* 0x0000000600477202 */ /* 0x000fc60000000f00 */
[----:B------:R1:W-:Y:S04]  /*4df60*/  STL.64 [R1+0x8a0], R64 ;  /* 0x0008a04001007387 */ /* 0x0003e80000100a00 */
[----:B------:R1:W-:Y:S01]  /*4df70*/  STL.64 [R1+0x8a8], R66 ;  /* 0x0008a84201007387 */ /* 0x0003e20000100a00 */
[----:B---3--:R-:W-:-:S03]  /*4df80*/  IMAD.MOV.U32 R73, RZ, RZ, R247 ;  /* 0x000000ffff497224 */ /* 0x008fc600078e00f7 */
[----:B------:R-:W2:Y:S01]  /*4df90*/  LDL.LU R69, [R1+0x304] ;  /* 0x0003040001457983 */ /* 0x000ea20000300800 */
[----:B----4-:R-:W-:-:S03]  /*4dfa0*/  IMAD.MOV.U32 R74, RZ, RZ, R246 ;  /* 0x000000ffff4a7224 */ /* 0x010fc600078e00f6 */
[----:B------:R-:W2:Y:S01]  /*4dfb0*/  LDL.LU R70, [R1+0x308] ;  /* 0x0003080001467983 */ /* 0x000ea20000300800 */
[----:B------:R-:W-:-:S03]  /*4dfc0*/  MOV R75, R7 ;  /* 0x00000007004b7202 */ /* 0x000fc60000000f00 */
[----:B------:R-:W3:Y:S04]  /*4dfd0*/  LDL.LU R6, [R1+0x3ebc] ;  /* 0x003ebc0001067983 */ /* 0x000ee80000300800 */
[----:B------:R-:W4:Y:S04]  /*4dfe0*/  LDL.LU R72, [R1+0x310] ;  /* 0x0003100001487983 */ /* 0x000f280000300800 */
        /* <DEDUP_REMOVED lines=74> */
[----:B---3--:R-:W-:-:S03]  /*4e490*/  IMAD.MOV.U32 R195, RZ, RZ, R6 ;  /* 0x000000ffffc37224 */ /* 0x008fc600078e0006 */
[----:B------:R-:W3:Y:S04]  /*4e4a0*/  LDL.LU R95, [R1+0x37c] ;  /* 0x00037c00015f7983 */ /* 0x000ee80000300800 */
[----:B------:R-:W3:Y:S04]  /*4e4b0*/  LDL.LU R192, [R1+0x320] ;  /* 0x0003200001c07983 */ /* 0x000ee80000300800 */
[----:B------:R-:W3:Y:S01]  /*4e4c0*/  LDL.LU R193, [R1+0x324] ;  /* 0x0003240001c17983 */ /* 0x000ee20000300800 */
[----:B--2---:R-:W-:-:S03]  /*4e4d0*/  MOV R77, R246 ;  /* 0x000000f6004d7202 */ /* 0x004fc60000000f00 */
[----:B------:R-:W2:Y:S01]  /*4e4e0*/  LDL.LU R194, [R1+0x328] ;  /* 0x0003280001c27983 */ /* 0x000ea20000300800 */
[----:B----4-:R-:W-:-:S03]  /*4e4f0*/  IMAD.MOV.U32 R76, RZ, RZ, R7 ;  /* 0x000000ffff4c7224 */ /* 0x010fc600078e0007 */
[----:B------:R-:W4:Y:S01]  /*4e500*/  LDL.LU R6, [R1+0x3eac] ;  /* 0x003eac0001067983 */ /* 0x000f220000300800 */
[----:B------:R-:W-:-:S03]  /*4e510*/  IMAD.MOV.U32 R78, RZ, RZ, R247 ;  /* 0x000000ffff4e7224 */ /* 0x000fc600078e00f7 */
[----:B------:R-:W4:Y:S04]  /*4e520*/  LDL.LU R7, [R1+0x3ea8] ;  /* 0x003ea80001077983 */ /* 0x000f280000300800 */
[----:B------:R-:W2:Y:S04]  /*4e530*/  LDL.LU R246, [R1+0x3ea4] ;  /* 0x003ea40001f67983 */ /* 0x000ea80000300800 */
[----:B------:R-:W2:Y:S04]  /*4e540*/  LDL.LU R247, [R1+0x3ea0] ;  /* 0x003ea00001f77983 */ /* 0x000ea80000300800 */
[----:B------:R-:W3:Y:S04]  /*4e550*/  LDL.LU R79, [R1+0x33c] ;  /* 0x00033c00014f7983 */ /* 0x000ee80000300800 */
[----:B-1----:R-:W3:Y:S04]  /*4e560*/  LDL.LU R64, [R1+0x2f0] ;  /* 0x0002f00001407983 */ /* 0x002ee80000300800 */
[----:B------:R-:W3:Y:S04]  /*4e570*/  LDL.LU R65, [R1+0x2f4] ;  /* 0x0002f40001417983 */ /* 0x000ee80000300800 */
[----:B------:R-:W3:Y:S04]  /*4e580*/  LDL.LU R66, [R1+0x2f8] ;  /* 0x0002f80001427983 */ /* 0x000ee80000300800 */
[----:B------:R-:W3:Y:S01]  /*4e590*/  LDL.LU R67, [R1+0x2fc] ;  /* 0x0002fc0001437983 */ /* 0x000ee20000300800 */
[C---:B------:R-:W-:Y:S08]  /*4e5a0*/  HMMA.1688.F32.TF32 R88, R240.reuse, R10, R88 ;  /* 0x0000000af058723c */ /* 0x040ff00000081058 */
[----:B------:R-:W-:Y:S08]  /*4e5b0*/  HMMA.1688.F32.TF32 R112, R240, R58, R140 ;  /* 0x0000003af070723c */ /* 0x000ff0000008108c */
[C---:B----4-:R-:W-:Y:S08]  /*4e5c0*/  HMMA.1688.F32.TF32 R104, R236.reuse, R6, R104 ;  /* 0x00000006ec68723c */ /* 0x050ff00000081068 */
[----:B--2---:R-:W-:Y:S01]  /*4e5d0*/  HMMA.1688.F32.TF32 R108, R236, R246, R108 ;  /* 0x000000f6ec6c723c */ /* 0x004fe2000008106c */
[----:B------:R-:W-:Y:S04]  /*4e5e0*/  LDS R236, [R2+0x45080] ;  /* 0x0450800002ec7984 */ /* 0x000fe80000000800 */
[----:B------:R-:W-:Y:S04]  /*4e5f0*/  LDS R238, [R2+0x45880] ;  /* 0x0458800002ee7984 */ /* 0x000fe80000000800 */
[----:B------:R-:W-:Y:S04]  /*4e600*/  LDS R237, [R3+0x45080] ;  /* 0x0450800003ed7984 */ /* 0x000fe80000000800 */
[----:B------:R-:W1:Y:S10]  /*4e610*/  LDS R239, [R3+0x45880] ;  /* 0x0458800003ef7984 */ /* 0x000e740000000800 */
[----:B------:R-:W-:Y:S04]  /*4e620*/  STL.64 [R1+0x890], R108 ;  /* 0x0008906c01007387 */ /* 0x000fe80000100a00 */
[----:B------:R-:W-:Y:S04]  /*4e630*/  STL.64 [R1+0x898], R110 ;  /* 0x0008986e01007387 */ /* 0x000fe80000100a00 */
[----:B------:R-:W-:Y:S04]  /*4e640*/  STL.64 [R1+0x450], R104 ;  /* 0x0004506801007387 */ /* 0x000fe80000100a00 */
[----:B------:R2:W-:Y:S02]  /*4e650*/  STL.64 [R1+0x458], R106 ;  /* 0x0004586a01007387 */ /* 0x0005e40000100a00 */
[C---:B--2---:R-:W-:Y:S08]  /*4e660*/  HMMA.1688.F32.TF32 R104, R240.reuse, R62, R220 ;  /* 0x0000003ef068723c */ /* 0x044ff000000810dc */
[C---:B------:R-:W-:Y:S11]  /*4e670*/  HMMA.1688.F32.TF32 R108, R240.reuse, R54, R184 ;  /* 0x00000036f06c723c */ /* 0x040ff600000810b8 */
[----:B------:R-:W-:Y:S04]  /*4e680*/  @!UPT UIADD3 URZ, URZ, URZ, URZ ;  /* 0x0000003f3f3ff290 */ /* 0x000fe8000fffe03f */
[----:B------:R-:W-:Y:S04]  /*4e690*/  STL.64 [R1+0x440], R104 ;  /* 0x0004406801007387 */ /* 0x000fe80000100a00 */
[----:B------:R2:W-:Y:S02]  /*4e6a0*/  STL.64 [R1+0x448], R106 ;  /* 0x0004486a01007387 */ /* 0x0005e40000100a00 */
[C---:B--2---:R-:W-:Y:S02]  /*4e6b0*/  HMMA.1688.F32.TF32 R104, R240.reuse, R50, R188 ;  /* 0x00000032f068723c */ /* 0x044fe400000810bc */
[----:B------:R-:W-:Y:S04]  /*4e6c0*/  STL.64 [R1+0x420], R112 ;  /* 0x0004207001007387 */ /* 0x000fe80000100a00 */
[----:B------:R2:W-:Y:S04]  /*4e6d0*/  STL.64 [R1+0x428], R114 ;  /* 0x0004287201007387 */ /* 0x0005e80000100a00 */
[----:B------:R-:W-:Y:S04]  /*4e6e0*/  STL.64 [R1+0x410], R108 ;  /* 0x0004106c01007387 */ /* 0x000fe80000100a00 */
[----:B------:R4:W-:Y:S01]  /*4e6f0*/  STL.64 [R1+0x418], R110 ;  /* 0x0004186e01007387 */ /* 0x0009e20000100a00 */
[C---:B--2---:R-:W-:Y:S08]  /*4e700*/  HMMA.1688.F32.TF32 R112, R240.reuse, R46, R176 ;  /* 0x0000002ef070723c */ /* 0x044ff000000810b0 */
[----:B------:R-:W-:Y:S01]  /*4e710*/  STL.64 [R1+0x400], R104 ;  /* 0x0004006801007387 */ /* 0x000fe20000100a00 */
[C---:B----4-:R-:W-:Y:S03]  /*4e720*/  HMMA.1688.F32.TF32 R108, R240.reuse, R42, R200 ;  /* 0x0000002af06c723c */ /* 0x050fe600000810c8 */
[----:B------:R2:W-:Y:S05]  /*4e730*/  STL.64 [R1+0x408], R106 ;  /* 0x0004086a01007387 */ /* 0x0005ea0000100a00 */
[C---:B--2---:R-:W-:Y:S06]  /*4e740*/  HMMA.1688.F32.TF32 R104, R240.reuse, R38, R136 ;  /* 0x00000026f068723c */ /* 0x044fec0000081088 */
[----:B------:R-:W-:Y:S04]  /*4e750*/  STL.64 [R1+0x3f0], R112 ;  /* 0x0003f07001007387 */ /* 0x000fe80000100a00 */
[----:B------:R2:W-:Y:S05]  /*4e760*/  STL.64 [R1+0x3f8], R114 ;  /* 0x0003f87201007387 */ /* 0x0005ea0000100a00 */
[----:B------:R-:W-:Y:S04]  /*4e770*/  STL.64 [R1+0x3e0], R108 ;  /* 0x0003e06c01007387 */ /* 0x000fe80000100a00 */
[----:B------:R4:W-:Y:S01]  /*4e780*/  STL.64 [R1+0x3e8], R110 ;  /* 0x0003e86e01007387 */ /* 0x0009e20000100a00 */
[C---:B--2---:R-:W-:Y:S03]  /*4e790*/  HMMA.1688.F32.TF32 R112, R240.reuse, R34, R232 ;  /* 0x00000022f070723c */ /* 0x044fe600000810e8 */
[----:B------:R-:W-:Y:S05]  /*4e7a0*/  STL.64 [R1+0x3d0], R104 ;  /* 0x0003d06801007387 */ /* 0x000fea0000100a00 */
[C---:B----4-:R-:W-:Y:S01]  /*4e7b0*/  HMMA.1688.F32.TF32 R108, R240.reuse, R30, R100 ;  /* 0x0000001ef06c723c */ /* 0x050fe20000081064 */
[----:B------:R2:W-:Y:S07]  /*4e7c0*/  STL.64 [R1+0x3d8], R106 ;  /* 0x0003d86a01007387 */ /* 0x0005ee0000100a00 */
[C---:B------:R-:W-:Y:S08]  /*4e7d0*/  HMMA.1688.F32.TF32 R100, R240.reuse, R22, R96 ;  /* 0x00000016f064723c */ /* 0x040ff00000081060 */
[C---:B--2---:R-:W-:Y:S08]  /*4e7e0*/  HMMA.1688.F32.TF32 R104, R240.reuse, R26, R144 ;  /* 0x0000001af068723c */ /* 0x044ff00000081090 */
[C---:B------:R-:W-:Y:S08]  /*4e7f0*/  HMMA.1688.F32.TF32 R96, R240.reuse, R18, R180 ;  /* 0x00000012f060723c */ /* 0x040ff000000810b4 */
        /* <DEDUP_REMOVED lines=25> */
[----:B------:R-:W-:Y:S04]  /*4e990*/  LDS R241, [R0+0x45080] ;  /* 0x0450800000f17984 */ /* 0x000fe80000000800 */
[----:B------:R-:W1:Y:S01]  /*4e9a0*/  LDS R243, [R0+0x45880] ;  /* 0x0458800000f37984 */ /* 0x000e620000000800 */
[C---:B------:R-:W-:Y:S08]  /*4e9b0*/  HMMA.1688.F32.TF32 R76, R236.reuse, R54, R72 ;  /* 0x00000036ec4c723c */ /* 0x040ff00000081048 */
[C---:B------:R-:W-:Y:S08]  /*4e9c0*/  HMMA.1688.F32.TF32 R72, R236.reuse, R50, R68 ;  /* 0x00000032ec48723c */ /* 0x040ff00000081044 */
[----:B------:R-:W-:Y:S01]  /*4e9d0*/  HMMA.1688.F32.TF32 R64, R236, R46, R64 ;  /* 0x0000002eec40723c */ /* 0x000fe20000081040 */
        /* <DEDUP_REMOVED lines=8> */
[----:B------:R4:W-:Y:S04]  /*4ea60*/  STL.64 [R1+0x4a8], R74 ;  /* 0x0004a84a01007387 */ /* 0x0009e80000100a00 */
[----:B------:R1:W-:Y:S04]  /*4ea70*/  STL.64 [R1+0x490], R64 ;  /* 0x0004904001007387 */ /* 0x0003e80000100a00 */
[----:B------:R1:W-:Y:S04]  /*4ea80*/  STL.64 [R1+0x498], R66 ;  /* 0x0004984201007387 */ /* 0x0003e80000100a00 */
        /* <DEDUP_REMOVED lines=105> */
[----:B------:R-:W4:Y:S04]  /*4f120*/  LDL.LU R66, [R1+0x148] ;  /* 0x0001480001427983 */ /* 0x000f280000300800 */
[----:B------:R-:W4:Y:S01]  /*4f130*/  LDL.LU R67, [R1+0x14c] ;  /* 0x00014c0001437983 */ /* 0x000f220000300800 */
[C---:B--2---:R-:W-:Y:S08]  /*4f140*/  HMMA.1688.F32.TF32 R232, R240.reuse, R54, R232 ;  /* 0x00000036f0e8723c */ /* 0x044ff000000810e8 */
[----:B---3--:R-:W-:Y:S08]  /*4f150*/  HMMA.1688.F32.TF32 R136, R240, R58, R136 ;  /* 0x0000003af088723c */ /* 0x008ff00000081088 */
[C---:B----4-:R-:W-:Y:S08]  /*4f160*/  HMMA.1688.F32.TF32 R188, R236.reuse, R246, R188 ;  /* 0x000000f6ecbc723c */ /* 0x050ff000000810bc */
        /* <DEDUP_REMOVED lines=12> */
[----:B-1----:R-:W2:Y:S04]  /*4f230*/  LDL.LU.64 R126, [R1+0x3e98] ;  /* 0x003e9800017e7983 */ /* 0x002ea80000300a00 */
[----:B------:R-:W2:Y:S04]  /*4f240*/  LDL.LU.64 R124, [R1+0x3e90] ;  /* 0x003e9000017c7983 */ /* 0x000ea80000300a00 */
[----:B------:R-:W-:Y:S04]  /*4f250*/  STL.64 [R1+0x470], R120 ;  /* 0x0004707801007387 */ /* 0x000fe80000100a00 */
[----:B------:R1:W-:Y:S04]  /*4f260*/  STL.64 [R1+0x478], R122 ;  /* 0x0004787a01007387 */ /* 0x0003e80000100a00 */
[----:B-1----:R-:W3:Y:S04]  /*4f270*/  LDL.LU.64 R122, [R1+0x3e88] ;  /* 0x003e8800017a7983 */ /* 0x002ee80000300a00 */
[----:B------:R-:W3:Y:S04]  /*4f280*/  LDL.LU.64 R120, [R1+0x3e80] ;  /* 0x003e800001787983 */ /* 0x000ee80000300a00 */
[----:B------:R-:W-:Y:S04]  /*4f290*/  STL.64 [R1+0x850], R116 ;  /* 0x0008507401007387 */ /* 0x000fe80000100a00 */
[----:B------:R1:W-:Y:S01]  /*4f2a0*/  STL.64 [R1+0x858], R118 ;  /* 0x0008587601007387 */ /* 0x0003e20000100a00 */
[----:B------:R-:W-:Y:S03]  /*4f2b0*/  HMMA.1688.F32.TF32 R236, R236, R6, R176 ;  /* 0x00000006ecec723c */ /* 0x000fe600000810b0 */
[----:B-1----:R-:W4:Y:S04]  /*4f2c0*/  LDL.LU.64 R118, [R1+0x3e78] ;  /* 0x003e780001767983 */ /* 0x002f280000300a00 */
[----:B------:R-:W4:Y:S04]  /*4f2d0*/  LDL.LU.64 R116, [R1+0x3e70] ;  /* 0x003e700001747983 */ /* 0x000f280000300a00 */
[----:B------:R-:W-:Y:S04]  /*4f2e0*/  STL.64 [R1+0x840], R112 ;  /* 0x0008407001007387 */ /* 0x000fe80000100a00 */
[----:B------:R1:W-:Y:S01]  /*4f2f0*/  STL.64 [R1+0x848], R114 ;  /* 0x0008487201007387 */ /* 0x0003e20000100a00 */
[C---:B------:R-:W-:Y:S03]  /*4f300*/  HMMA.1688.F32.TF32 R200, R240.reuse, R62, R200 ;  /* 0x0000003ef0c8723c */ /* 0x040fe600000810c8 */
[----:B-1----:R-:W2:Y:S04]  /*4f310*/  LDL.LU.64 R114, [R1+0x3e68] ;  /* 0x003e680001727983 */ /* 0x002ea80000300a00 */
[----:B------:R-:W2:Y:S04]  /*4f320*/  LDL.LU.64 R112, [R1+0x3e60] ;  /* 0x003e600001707983 */ /* 0x000ea80000300a00 */
[----:B------:R-:W-:Y:S04]  /*4f330*/  STL.64 [R1+0x830], R108 ;  /* 0x0008306c01007387 */ /* 0x000fe80000100a00 */
[----:B------:R1:W-:Y:S04]  /*4f340*/  STL.64 [R1+0x838], R110 ;  /* 0x0008386e01007387 */ /* 0x0003e80000100a00 */
        /* <DEDUP_REMOVED lines=22> */
[----:B------:R-:W2:Y:S04]  /*4f4b0*/  LDL.LU.64 R178, [R1+0x3df8] ;  /* 0x003df80001b27983 */ /* 0x000ea80000300a00 */
[----:B------:R-:W2:Y:S04]  /*4f4c0*/  LDL.LU.64 R176, [R1+0x3df0] ;  /* 0x003df00001b07983 */ /* 0x000ea80000300a00 */
[----:B------:R-:W-:Y:S04]  /*4f4d0*/  STL.64 [R1+0x350], R236 ;  /* 0x000350ec01007387 */ /* 0x000fe80000100a00 */
[----:B------:R-:W-:Y:S04]  /*4f4e0*/  STL.64 [R1+0x358], R238 ;  /* 0x000358ee01007387 */ /* 0x000fe80000100a00 */
[----:B------:R-:W-:Y:S04]  /*4f4f0*/  STL.64 [R1+0x340], R200 ;  /* 0x000340c801007387 */ /* 0x000fe80000100a00 */
[----:B------:R1:W-:Y:S01]  /*4f500*/  STL.64 [R1+0x348], R202 ;  /* 0x000348ca01007387 */ /* 0x0003e20000100a00 */
[C---:B------:R-:W-:Y:S03]  /*4f510*/  HMMA.1688.F32.TF32 R96, R240.reuse, R42, R96 ;  /* 0x0000002af060723c */ /* 0x040fe60000081060 */
[----:B------:R-:W-:Y:S04]  /*4f520*/  LDS R236, [R2+0x45100] ;  /* 0x0451000002ec7984 */ /* 0x000fe80000000800 */
[----:B------:R-:W-:Y:S04]  /*4f530*/  LDS R238, [R2+0x45900] ;  /* 0x0459000002ee7984 */ /* 0x000fe80000000800 */
[----:B-1----:R-:W2:Y:S04]  /*4f540*/  LDL.LU.64 R202, [R1+0x3de8] ;  /* 0x003de80001ca7983 */ /* 0x002ea80000300a00 */
[----:B------:R-:W2:Y:S04]  /*4f550*/  LDL.LU.64 R200, [R1+0x3de0] ;  /* 0x003de00001c87983 */ /* 0x000ea80000300a00 */
[----:B------:R-:W-:Y:S04]  /*4f560*/  STL.64 [R1+0x330], R136 ;  /* 0x0003308801007387 */ /* 0x000fe80000100a00 */
[----:B------:R1:W-:Y:S04]  /*4f570*/  STL.64 [R1+0x338], R138 ;  /* 0x0003388a01007387 */ /* 0x0003e80000100a00 */
[----:B------:R-:W-:Y:S04]  /*4f580*/  LDS R237, [R3+0x45100] ;  /* 0x0451000003ed7984 */ /* 0x000fe80000000800 */
[----:B------:R-:W2:Y:S04]  /*4f590*/  LDS R239, [R3+0x45900] ;  /* 0x0459000003ef7984 */ /* 0x000ea80000000800 */
[----:B-1----:R-:W2:Y:S04]  /*4f5a0*/  LDL.LU.64 R138, [R1+0x3dd8] ;  /* 0x003dd800018a7983 */ /* 0x002ea80000300a00 */
[----:B------:R-:W2:Y:S04]  /*4f5b0*/  LDL.LU.64 R136, [R1+0x3dd0] ;  /* 0x003dd00001887983 */ /* 0x000ea80000300a00 */
[----:B------:R-:W-:Y:S04]  /*4f5c0*/  STL.64 [R1+0x320], R232 ;  /* 0x000320e801007387 */ /* 0x000fe80000100a00 */
[----:B------:R1:W-:Y:S02]  /*4f5d0*/  STL.64 [R1+0x328], R234 ;  /* 0x000328ea01007387 */ /* 0x0003e40000100a00 */
[C---:B-1----:R-:W-:Y:S08]  /*4f5e0*/  HMMA.1688.F32.TF32 R232, R240.reuse, R50, R100 ;  /* 0x00000032f0e8723c */ /* 0x042ff00000081064 */
[C---:B------:R-:W-:Y:S08]  /*4f5f0*/  HMMA.1688.F32.TF32 R100, R240.reuse, R46, R144 ;  /* 0x0000002ef064723c */ /* 0x040ff00000081090 */
[C---:B------:R-:W-:Y:S07]  /*4f600*/  HMMA.1688.F32.TF32 R144, R240.reuse, R38, R180 ;  /* 0x00000026f090723c */ /* 0x040fee00000810b4 */
[----:B------:R-:W-:Y:S04]  /*4f610*/  STL.64 [R1+0x310], R232 ;  /* 0x000310e801007387 */ /* 0x000fe80000100a00 */
[----:B------:R-:W-:Y:S04]  /*4f620*/  STL.64 [R1+0x318], R234 ;  /* 0x000318ea01007387 */ /* 0x000fe80000100a00 */
[----:B------:R-:W-:Y:S04]  /*4f630*/  STL.64 [R1+0x300], R100 ;  /* 0x0003006401007387 */ /* 0x000fe80000100a00 */
[----:B------:R1:W-:Y:S04]  /*4f640*/  STL.64 [R1+0x308], R102 ;  /* 0x0003086601007387 */ /* 0x0003e80000100a00 */
[----:B------:R-:W-:Y:S04]  /*4f650*/  STL.64 [R1+0x2f0], R96 ;  /* 0x0002f06001007387 */ /* 0x000fe80000100a00 */
[----:B------:R3:W-:Y:S01]  /*4f660*/  STL.64 [R1+0x2f8], R98 ;  /* 0x0002f86201007387 */ /* 0x0007e20000100a00 */
[C---:B-1----:R-:W-:Y:S08]  /*4f670*/  HMMA.1688.F32.TF32 R100, R240.reuse, R34, R92 ;  /* 0x00000022f064723c */ /* 0x042ff0000008105c */
[C---:B---3--:R-:W-:Y:S08]  /*4f680*/  HMMA.1688.F32.TF32 R96, R240.reuse, R30, R88 ;  /* 0x0000001ef060723c */ /* 0x048ff00000081058 */
        /* <DEDUP_REMOVED lines=23> */
[----:B------:R-:W3:Y:S04]  /*4f800*/  LDL.LU R64, [R1] ;  /* 0x0000000001407983 */ /* 0x000ee80000300800 */
[----:B------:R-:W-:Y:S04]  /*4f810*/  STL.64 [R1+0x7d0], R72 ;  /* 0x0007d04801007387 */ /* 0x000fe80000100a00 */
[----:B------:R-:W-:Y:S04]  /*4f820*/  STL.64 [R1+0x7d8], R74 ;  /* 0x0007d84a01007387 */ /* 0x000fe80000100a00 */
[----:B------:R1:W-:Y:S04]  /*4f830*/  STL.64 [R1+0x270], R68 ;  /* 0x0002704401007387 */ /* 0x0003e80000100a00 */
[----:B------:R1:W-:Y:S04]  /*4f840*/  STL.64 [R1+0x278], R70 ;  /* 0x0002784601007387 */ /* 0x0003e80000100a00 */
[----:B------:R-:W3:Y:S04]  /*4f850*/  LDL.LU R65, [R1+0x4] ;  /* 0x0000040001417983 */ /* 0x000ee80000300800 */
[----:B------:R-:W3:Y:S04]  /*4f860*/  LDL.LU R66, [R1+0x8] ;  /* 0x0000080001427983 */ /* 0x000ee80000300800 */
[----:B------:R-:W3:Y:S04]  /*4f870*/  LDL.LU R67, [R1+0xc] ;  /* 0x00000c0001437983 */ /* 0x000ee80000300800 */
        /* <DEDUP_REMOVED lines=52> */
[----:B------:R-:W-:Y:S04]  /*4fbc0*/  LDS R240, [R252+0x45100] ;  /* 0x04510000fcf07984 */ /* 0x000fe80000000800 */
[----:B------:R-:W-:Y:S04]  /*4fbd0*/  LDS R242, [R252+0x45900] ;  /* 0x04590000fcf27984 */ /* 0x000fe80000000800 */
[----:B------:R-:W-:Y:S04]  /*4fbe0*/  LDS R241, [R0+0x45100] ;  /* 0x0451000000f17984 */ /* 0x000fe80000000800 */
[----:B------:R-:W1:Y:S01]  /*4fbf0*/  LDS R243, [R0+0x45900] ;  /* 0x0459000000f37984 */ /* 0x000e620000000800 */
[C---:B--2---:R-:W-:Y:S08]  /*4fc00*/  HMMA.1688.F32.TF32 R80, R236.reuse, R50, R80 ;  /* 0x00000032ec50723c */ /* 0x044ff00000081050 */
[C---:B---3--:R-:W-:Y:S08]  /*4fc10*/  HMMA.1688.F32.TF32 R100, R236.reuse, R58, R100 ;  /* 0x0000003aec64723c */ /* 0x048ff00000081064 */
[C---:B----4-:R-:W-:Y:S08]  /*4fc20*/  HMMA.1688.F32.TF32 R232, R236.reuse, R62, R232 ;  /* 0x0000003eece8723c */ /* 0x050ff000000810e8 */
[C---:B------:R-:W-:Y:S11]  /*4fc30*/  HMMA.1688.F32.TF32 R84, R236.reuse, R54, R84 ;  /* 0x00000036ec54723c */ /* 0x040ff60000081054 */
[----:B------:R-:W-:Y:S04]  /*4fc40*/  @!UPT UIADD3 URZ, URZ, URZ, URZ ;  /* 0x0000003f3f3ff290 */ /* 0x000fe8000fffe03f */
[----:B------:R-:W-:Y:S04]  /*4fc50*/  STL.64 [R1+0x370], R232 ;  /* 0x000370e801007387 */ /* 0x000fe80000100a00 */
[----:B------:R2:W-:Y:S04]  /*4fc60*/  STL.64 [R1+0x378], R234 ;  /* 0x000378ea01007387 */ /* 0x0005e80000100a00 */
[----:B--2---:R-:W2:Y:S04]  /*4fc70*/  LDL.LU.64 R234, [R1+0x3dc8] ;  /* 0x003dc80001ea7983 */ /* 0x004ea80000300a00 */
[----:B------:R-:W2:Y:S04]  /*4fc80*/  LDL.LU.64 R232, [R1+0x3dc0] ;  /* 0x003dc00001e87983 */ /* 0x000ea80000300a00 */
[----:B------:R-:W-:Y:S04]  /*4fc90*/  STL.64 [R1+0x7c0], R100 ;  /* 0x0007c06401007387 */ /* 0x000fe80000100a00 */
[----:B------:R3:W-:Y:S04]  /*4fca0*/  STL.64 [R1+0x7c8], R102 ;  /* 0x0007c86601007387 */ /* 0x0007e80000100a00 */
[----:B---3--:R-:W3:Y:S04]  /*4fcb0*/  LDL.LU.64 R102, [R1+0x3db8] ;  /* 0x003db80001667983 */ /* 0x008ee80000300a00 */
[----:B------:R-:W3:Y:S04]  /*4fcc0*/  LDL.LU.64 R100, [R1+0x3db0] ;  /* 0x003db00001647983 */ /* 0x000ee80000300a00 */
[----:B------:R-:W-:Y:S04]  /*4fcd0*/  STL.64 [R1+0x7b0], R84 ;  /* 0x0007b05401007387 */ /* 0x000fe80000100a00 */
[----:B------:R4:W-:Y:S04]  /*4fce0*/  STL.64 [R1+0x7b8], R86 ;  /* 0x0007b85601007387 */ /* 0x0009e80000100a00 */
[----:B------:R-:W-:Y:S04]  /*4fcf0*/  STL.64 [R1+0x7a0], R80 ;  /* 0x0007a05001007387 */ /* 0x000fe80000100a00 */
[----:B------:R1:W-:Y:S01]  /*4fd00*/  STL.64 [R1+0x7a8], R82 ;  /* 0x0007a85201007387 */ /* 0x0003e20000100a00 */
[C---:B----4-:R-:W-:Y:S03]  /*4fd10*/  HMMA.1688.F32.TF32 R84, R236.reuse, R46, R76 ;  /* 0x0000002eec54723c */ /* 0x050fe6000008104c */
[----:B------:R-:W4:Y:S05]  /*4fd20*/  LDL.LU R76, [R1+0x110] ;  /* 0x00011000014c7983 */ /* 0x000f2a0000300800 */
[C---:B-1----:R-:W-:Y:S08]  /*4fd30*/  HMMA.1688.F32.TF32 R80, R236.reuse, R42, R192 ;  /* 0x0000002aec50723c */ /* 0x042ff000000810c0 */
[C---:B------:R-:W-:Y:S07]  /*4fd40*/  HMMA.1688.F32.TF32 R144, R236.reuse, R38, R144 ;  /* 0x00000026ec90723c */ /* 0x040fee0000081090 */
[----:B------:R-:W-:Y:S01]  /*4fd50*/  STL.64 [R1+0x790], R84 ;  /* 0x0007905401007387 */ /* 0x000fe20000100a00 */
[C---:B------:R-:W-:Y:S03]  /*4fd60*/  HMMA.1688.F32.TF32 R96, R236.reuse, R34, R96 ;  /* 0x00000022ec60723c */ /* 0x040fe60000081060 */
[----:B------:R-:W-:Y:S04]  /*4fd70*/  STL.64 [R1+0x798], R86 ;  /* 0x0007985601007387 */ /* 0x000fe80000100a00 */
[----:B------:R1:W-:Y:S01]  /*4fd80*/  STL.64 [R1+0x780], R80 ;  /* 0x0007805001007387 */ /* 0x0003e20000100a00 */
[C---:B------:R-:W-:Y:S03]  /*4fd90*/  HMMA.1688.F32.TF32 R180, R236.reuse, R30, R180 ;  /* 0x0000001eecb4723c */ /* 0x040fe600000810b4 */
[----:B------:R1:W-:Y:S04]  /*4fda0*/  STL.64 [R1+0x788], R82 ;  /* 0x0007885201007387 */ /* 0x0003e80000100a00 */
[----:B------:R-:W4:Y:S01]  /*4fdb0*/  LDL.LU R77, [R1+0x114] ;  /* 0x00011400014d7983 */ /* 0x000f220000300800 */
[C---:B------:R-:W-:Y:S03]  /*4fdc0*/  HMMA.1688.F32.TF32 R92, R236.reuse, R26, R92 ;  /* 0x0000001aec5c723c */ /* 0x040fe6000008105c */
[----:B------:R-:W4:Y:S04]  /*4fdd0*/  LDL.LU R78, [R1+0x118] ;  /* 0x00011800014e7983 */ /* 0x000f280000300800 */
[----:B------:R-:W4:Y:S04]  /*4fde0*/  LDL.LU R79, [R1+0x11c] ;  /* 0x00011c00014f7983 */ /* 0x000f280000300800 */
[----:B-1----:R-:W2:Y:S04]  /*4fdf0*/  LDL.LU R80, [R1+0x120] ;  /* 0x0001200001507983 */ /* 0x002ea80000300800 */
[----:B------:R-:W2:Y:S01]  /*4fe00*/  LDL.LU R81, [R1+0x124] ;  /* 0x0001240001517983 */ /* 0x000ea20000300800 */
[C---:B------:R-:W-:Y:S03]  /*4fe10*/  HMMA.1688.F32.TF32 R88, R236.reuse, R22, R88 ;  /* 0x00000016ec58723c */ /* 0x040fe60000081058 */
[----:B------:R-:W2:Y:S04]  /*4fe20*/  LDL.LU R82, [R1+0x128] ;  /* 0x0001280001527983 */ /* 0x000ea80000300800 */
[----:B------:R-:W2:Y:S04]  /*4fe30*/  LDL.LU R83, [R1+0x12c] ;  /* 0x00012c0001537983 */ /* 0x000ea80000300800 */
[----:B------:R-:W2:Y:S04]  /*4fe40*/  LDL.LU R84, [R1+0x130] ;  /* 0x0001300001547983 */ /* 0x000ea80000300800 */
        /* <DEDUP_REMOVED lines=41> */
[----:B------:R-:W2:Y:S02]  /*500e0*/  LDL.LU.64 R64, [R1+0x3d30] ;  /* 0x003d300001407983 */ /* 0x000ea40000300a00 */
[C---:B--2---:R-:W-:Y:S11]  /*500f0*/  HMMA.1688.F32.TF32 R64, R236.reuse, R246, R64 ;  /* 0x000000f6ec40723c */ /* 0x044ff60000081040 */
[----:B------:R-:W-:Y:S11]  /*50100*/  @!UPT UIADD3 URZ, URZ, URZ, URZ ;  /* 0x0000003f3f3ff290 */ /* 0x000ff6000fffe03f */
[----:B------:R-:W-:Y:S01]  /*50110*/  @!UPT UIADD3 URZ, URZ, URZ, URZ ;  /* 0x0000003f3f3ff290 */ /* 0x000fe2000fffe03f */
[----:B------:R-:W-:Y:S04]  /*50120*/  STL.64 [R1+0x6f0], R64 ;  /* 0x0006f04001007387 */ /* 0x000fe80000100a00 */
[----:B------:R1:W-:Y:S02]  /*50130*/  STL.64 [R1+0x6f8], R66 ;  /* 0x0006f84201007387 */ /* 0x0003e40000100a00 */
[----:B-1----:R-:W-:Y:S07]  /*50140*/  HMMA.1688.F32.TF32 R64, R236, R6, R68 ;  /* 0x00000006ec40723c */ /* 0x002fee0000081044 */
[----:B------:R-:W-:-:S02]  /*50150*/  IMAD.MOV.U32 R236, RZ, RZ, R75 ;  /* 0x000000ffffec7224 */ /* 0x000fc400078e004b */
[----:B------:R-:W2:Y:S01]  /*50160*/  LDL.LU R75, [R1+0x3d28] ;  /* 0x003d2800014b7983 */ /* 0x000ea20000300800 */
[C---:B------:R-:W-:Y:S08]  /*50170*/  HMMA.1688.F32.TF32 R84, R240.reuse, R58, R84 ;  /* 0x0000003af054723c */ /* 0x040ff00000081054 */
[C---:B------:R-:W-:Y:S05]  /*50180*/  HMMA.1688.F32.TF32 R80, R240.reuse, R54, R80 ;  /* 0x00000036f050723c */ /* 0x040fea0000081050 */
[----:B------:R-:W-:Y:S04]  /*50190*/  STL.64 [R1+0x5e0], R64 ;  /* 0x0005e04001007387 */ /* 0x000fe80000100a00 */
[----:B------:R-:W-:Y:S01]  /*501a0*/  STL.64 [R1+0x5e8], R66 ;  /* 0x0005e84201007387 */ /* 0x000fe20000100a00 */
[C---:B----4-:R-:W-:Y:S03]  /*501b0*/  HMMA.1688.F32.TF32 R76, R240.reuse, R50, R76 ;  /* 0x00000032f04c723c */ /* 0x050fe6000008104c */
[----:B------:R-:W4:Y:S04]  /*501c0*/  LDL.LU R237, [R1+0xe4] ;  /* 0x0000e40001ed7983 */ /* 0x000f280000300800 */
[----:B------:R-:W4:Y:S01]  /*501d0*/  LDL.LU R238, [R1+0xe8] ;  /* 0x0000e80001ee7983 */ /* 0x000f220000300800 */
[C---:B------:R-:W-:Y:S03]  /*501e0*/  HMMA.1688.F32.TF32 R192, R240.reuse, R46, R192 ;  /* 0x0000002ef0c0723c */ /* 0x040fe600000810c0 */
[----:B------:R-:W4:Y:S04]  /*501f0*/  LDL.LU R239, [R1+0xec] ;  /* 0x0000ec0001ef7983 */ /* 0x000f280000300800 */
[----:B------:R-:W-:Y:S04]  /*50200*/  LDS R64, [R2+0x45180] ;  /* 0x0451800002407984 */ /* 0x000fe80000000800 */
[----:B------:R-:W-:Y:S04]  /*50210*/  LDS R66, [R2+0x45980] ;  /* 0x0459800002427984 */ /* 0x000fe80000000800 */
[----:B------:R-:W-:Y:S04]  /*50220*/  LDS R65, [R3+0x45180] ;  /* 0x0451800003417984 */ /* 0x000fe80000000800 */
[----:B------:R-:W3:Y:S01]  /*50230*/  LDS R67, [R3+0x45980] ;  /* 0x0459800003437984 */ /* 0x000ee20000000800 */
[C---:B--2---:R-:W-:Y:S03]  /*50240*/  HMMA.1688.F32.TF32 R68, R240.reuse, R62, R72 ;  /* 0x0000003ef044723c */ /* 0x044fe60000081048 */
[----:B------:R-:W2:Y:S11]  /*50250*/  LDL.LU R72, [R1+0xf0] ;  /* 0x0000f00001487983 */ /* 0x000eb60000300800 */
[----:B------:R-:W-:Y:S09]  /*50260*/  @!UPT UIADD3 URZ, URZ, URZ, URZ ;  /* 0x0000003f3f3ff290 */ /* 0x000ff2000fffe03f */
[----:B------:R-:W-:Y:S04]  /*50270*/  STL.64 [R1+0x5d0], R68 ;  /* 0x0005d04401007387 */ /* 0x000fe80000100a00 */
[----:B------:R-:W-:Y:S04]  /*50280*/  STL.64 [R1+0x5d8], R70 ;  /* 0x0005d84601007387 */ /* 0x000fe80000100a00 */
[----:B------:R-:W2:Y:S04]  /*50290*/  LDL.LU R73, [R1+0xf4] ;  /* 0x0000f40001497983 */ /* 0x000ea80000300800 */
[----:B------:R-:W2:Y:S04]  /*502a0*/  LDL.LU R74, [R1+0xf8] ;  /* 0x0000f800014a7983 */ /* 0x000ea80000300800 */
[----:B------:R-:W2:Y:S04]  /*502b0*/  LDL.LU R75, [R1+0xfc] ;  /* 0x0000fc00014b7983 */ /* 0x000ea80000300800 */
[----:B------:R-:W-:Y:S04]  /*502c0*/  STL.64 [R1+0x540], R84 ;  /* 0x0005405401007387 */ /* 0x000fe80000100a00 */
[----:B------:R1:W-:Y:S01]  /*502d0*/  STL.64 [R1+0x548], R86 ;  /* 0x0005485601007387 */ /* 0x0003e20000100a00 */
[C---:B----4-:R-:W-:Y:S03]  /*502e0*/  HMMA.1688.F32.TF32 R236, R240.reuse, R38, R236 ;  /* 0x00000026f0ec723c */ /* 0x050fe600000810ec */
[----:B------:R-:W-:Y:S04]  /*502f0*/  LDS R68, [R252+0x45180] ;  /* 0x04518000fc447984 */ /* 0x000fe80000000800 */
[----:B------:R-:W-:Y:S04]  /*50300*/  LDS R70, [R252+0x45980] ;  /* 0x04598000fc467984 */ /* 0x000fe80000000800 */
[----:B-1----:R-:W4:Y:S04]  /*50310*/  LDL.LU.64 R86, [R1+0x3d20] ;  /* 0x003d200001567983 */ /* 0x002f280000300a00 */
[----:B------:R-:W4:Y:S04]  /*50320*/  LDL.LU.64 R84, [R1+0x3d18] ;  /* 0x003d180001547983 */ /* 0x000f280000300a00 */
[----:B------:R-:W-:Y:S04]  /*50330*/  STL.64 [R1+0x530], R80 ;  /* 0x0005305001007387 */ /* 0x000fe80000100a00 */
[----:B------:R1:W-:Y:S01]  /*50340*/  STL.64 [R1+0x538], R82 ;  /* 0x0005385201007387 */ /* 0x0003e20000100a00 */
[C---:B------:R-:W-:Y:S03]  /*50350*/  HMMA.1688.F32.TF32 R144, R240.reuse, R6, R144 ;  /* 0x00000006f090723c */ /* 0x040fe60000081090 */
[----:B------:R-:W-:Y:S04]  /*50360*/  LDS R69, [R0+0x45180] ;  /* 0x0451800000457984 */ /* 0x000fe80000000800 */
[----:B------:R-:W2:Y:S04]  /*50370*/  LDS R71, [R0+0x45980] ;  /* 0x0459800000477984 */ /* 0x000ea80000000800 */
        /* <DEDUP_REMOVED lines=14> */
[----:B------:R4:W-:Y:S04]  /*50460*/  STL.64 [R1+0x4f8], R74 ;  /* 0x0004f84a01007387 */ /* 0x0009e80000100a00 */
[----:B------:R-:W-:Y:S04]  /*50470*/  STL.64 [R1+0x4e0], R236 ;  /* 0x0004e0ec01007387 */ /* 0x000fe80000100a00 */
[----:B------:R-:W-:Y:S01]  /*50480*/  STL.64 [R1+0x4e8], R238 ;  /* 0x0004e8ee01007387 */ /* 0x000fe20000100a00 */
[C---:B---3--:R-:W-:Y:S08]  /*50490*/  HMMA.1688.F32.TF32 R80, R240.reuse, R26, R80 ;  /* 0x0000001af050723c */ /* 0x048ff00000081050 */
[C---:B----4-:R-:W-:Y:S08]  /*504a0*/  HMMA.1688.F32.TF32 R72, R240.reuse, R30, R76 ;  /* 0x0000001ef048723c */ /* 0x050ff0000008104c */
[C---:B------:R-:W-:Y:S08]  /*504b0*/  HMMA.1688.F32.TF32 R192, R240.reuse, R34, R192 ;  /* 0x00000022f0c0723c */ /* 0x040ff000000810c0 */
[C---:B------:R-:W-:Y:S11]  /*504c0*/  HMMA.1688.F32.TF32 R76, R240.reuse, R22, R84 ;  /* 0x00000016f04c723c */ /* 0x040ff60000081054 */
[----:B------:R-:W-:Y:S04]  /*504d0*/  @!UPT UIADD3 URZ, URZ, URZ, URZ ;  /* 0x0000003f3f3ff290 */ /* 0x000fe8000fffe03f */
[----:B------:R-:W-:Y:S04]  /*504e0*/  STL.64 [R1+0x5c0], R192 ;  /* 0x0005c0c001007387 */ /* 0x000fe80000100a00 */
[----:B------:R-:W-:Y:S04]  /*504f0*/  STL.64 [R1+0x5c8], R194 ;  /* 0x0005c8c201007387 */ /* 0x000fe80000100a00 */
[----:B------:R-:W-:Y:S04]  /*50500*/  STL.64 [R1+0x5b0], R72 ;  /* 0x0005b04801007387 */ /* 0x000fe80000100a00 */
[----:B------:R1:W-:Y:S02]  /*50510*/  STL.64 [R1+0x5b8], R74 ;  /* 0x0005b84a01007387 */ /* 0x0003e40000100a00 */
[C---:B-1----:R-:W-:Y:S02]  /*50520*/  HMMA.1688.F32.TF32 R72, R240.reuse, R18, R88 ;  /* 0x00000012f048723c */ /* 0x042fe40000081058 */
[----:B------:R-:W-:Y:S04]  /*50530*/  STL.64 [R1+0x5a0], R80 ;  /* 0x0005a05001007387 */ /* 0x000fe80000100a00 */
[----:B------:R-:W-:Y:S04]  /*50540*/  STL.64 [R1+0x5a8], R82 ;  /* 0x0005a85201007387 */ /* 0x000fe80000100a00 */
[----:B------:R-:W-:Y:S04]  /*50550*/  STL.64 [R1+0x590], R76 ;  /* 0x0005904c01007387 */ /* 0x000fe80000100a00 */
[----:B------:R-:W-:Y:S09]  /*50560*/  STL.64 [R1+0x598], R78 ;  /* 0x0005984e01007387 */ /* 0x000ff20000100a00 */
[----:B------:R-:W-:Y:S04]  /*50570*/  STL.64 [R1+0x580], R72 ;  /* 0x0005804801007387 */ /* 0x000fe80000100a00 */
[----:B------:R1:W-:Y:S02]  /*50580*/  STL.64 [R1+0x588], R74 ;  /* 0x0005884a01007387 */ /* 0x0003e40000100a00 */
[C---:B-1----:R-:W-:Y:S08]  /*50590*/  HMMA.1688.F32.TF32 R72, R240.reuse, R246, R96 ;  /* 0x000000f6f048723c */ /* 0x042ff00000081060 */
[C---:B------:R-:W-:Y:S08]  /*505a0*/  HMMA.1688.F32.TF32 R80, R240.reuse, R14, R92 ;  /* 0x0000000ef050723c */ /* 0x040ff0000008105c */
[----:B------:R-:W-:Y:S08]  /*505b0*/  HMMA.1688.F32.TF32 R76, R240, R10, R180 ;  /* 0x0000000af04c723c */ /* 0x000ff000000810b4 */
[----:B------:R-:W-:Y:S01]  /*505c0*/  MOV R99, R72 ;  /* 0x0000004800637202 */ /* 0x000fe20000000f00 */
[----:B------:R-:W-:Y:S01]  /*505d0*/  IMAD.MOV.U32 R98, RZ, RZ, R73 ;  /* 0x000000ffff627224 */ /* 0x000fe200078e0049 */
[----:B------:R-:W-:Y:S01]  /*505e0*/  MOV R96, R75 ;  /* 0x0000004b00607202 */ /* 0x000fe20000000f00 */
[----:B------:R-:W-:-:S02]  /*505f0*/  IMAD.MOV.U32 R97, RZ, RZ, R74 ;  /* 0x000000ffff617224 */ /* 0x000fc400078e004a */
[C---:B------:R-:W-:Y:S02]  /*50600*/  HMMA.1688.F32.TF32 R72, R64.reuse, R62, R100 ;  /* 0x0000003e4048723c */ /* 0x040fe40000081064 */
[----:B------:R-:W-:Y:S04]  /*50610*/  STL.64 [R1+0x6e0], R80 ;  /* 0x0006e05001007387 */ /* 0x000fe80000100a00 */
[----:B------:R1:W-:Y:S04]  /*50620*/  STL.64 [R1+0x6e8], R82 ;  /* 0x0006e85201007387 */ /* 0x0003e80000100a00 */
[----:B------:R-:W-:Y:S04]  /*50630*/  STL.64 [R1+0x6d0], R76 ;  /* 0x0006d04c01007387 */ /* 0x000fe80000100a00 */
[----:B------:R2:W-:Y:S04]  /*50640*/  STL.64 [R1+0x6d8], R78 ;  /* 0x0006d84e01007387 */ /* 0x0005e80000100a00 */
[----:B------:R-:W-:Y:S01]  /*50650*/  STL.64 [R1+0x3ce0], R98 ;  /* 0x003ce06201007387 */ /* 0x000fe20000100a00 */
[C---:B-1----:R-:W-:Y:S03]  /*50660*/  HMMA.1688.F32.TF32 R80, R64.reuse, R58, R232 ;  /* 0x0000003a4050723c */ /* 0x042fe600000810e8 */
[----:B------:R-:W-:Y:S04]  /*50670*/  STL.64 [R1+0x3cd8], R96 ;  /* 0x003cd86001007387 */ /* 0x000fe80000100a00 */
[----:B------:R-:W-:Y:S01]  /*50680*/  STL [R1+0x3cd0], R144 ;  /* 0x003cd09001007387 */ /* 0x000fe20000100800 */
[C---:B--2---:R-:W-:Y:S03]  /*50690*/  HMMA.1688.F32.TF32 R76, R64.reuse, R54, R136 ;  /* 0x00000036404c723c */ /* 0x044fe60000081088 */
[----:B------:R-:W-:Y:S04]  /*506a0*/  STL [R1+0x3ccc], R145 ;  /* 0x003ccc9101007387 */ /* 0x000fe80000100800 */
[----:B------:R-:W-:Y:S01]  /*506b0*/  STL [R1+0x3cc8], R146 ;  /* 0x003cc89201007387 */ /* 0x000fe20000100800 */
[C---:B------:R-:W-:Y:S03]  /*506c0*/  HMMA.1688.F32.TF32 R136, R64.reuse, R46, R176 ;  /* 0x0000002e4088723c */ /* 0x040fe600000810b0 */
[----:B------:R-:W-:Y:S04]  /*506d0*/  STL [R1+0x3cc4], R147 ;  /* 0x003cc49301007387 */ /* 0x000fe80000100800 */
[----:B------:R-:W-:Y:S04]  /*506e0*/  STL.64 [R1+0x6b0], R72 ;  /* 0x0006b04801007387 */ /* 0x000fe80000100a00 */
[----:B------:R1:W-:Y:S02]  /*506f0*/  STL.64 [R1+0x6b8], R74 ;  /* 0x0006b84a01007387 */ /* 0x0003e40000100a00 */
[C---:B-1----:R-:W-:Y:S02]  /*50700*/  HMMA.1688.F32.TF32 R72, R64.reuse, R50, R200 ;  /* 0x000000324048723c */ /* 0x042fe400000810c8 */
[----:B------:R-:W-:Y:S04]  /*50710*/  STL.64 [R1+0x6a0], R80 ;  /* 0x0006a05001007387 */ /* 0x000fe80000100a00 */
[----:B------:R-:W-:Y:S04]  /*50720*/  STL.64 [R1+0x6a8], R82 ;  /* 0x0006a85201007387 */ /* 0x000fe80000100a00 */
[----:B------:R-:W-:Y:S04]  /*50730*/  STL.64 [R1+0x690], R76 ;  /* 0x0006904c01007387 */ /* 0x000fe80000100a00 */
[----:B------:R1:W-:Y:S04]  /*50740*/  STL.64 [R1+0x698], R78 ;  /* 0x0006984e01007387 */ /* 0x0003e80000100a00 */
[----:B------:R-:W-:Y:S05]  /*50750*/  STL [R1+0x3cc0], R136 ;  /* 0x003cc08801007387 */ /* 0x000fea0000100800 */
[----:B------:R-:W-:Y:S01]  /*50760*/  STL.64 [R1+0x680], R72 ;  /* 0x0006804801007387 */ /* 0x000fe20000100a00 */
[C---:B-1----:R-:W-:Y:S03]  /*50770*/  HMMA.1688.F32.TF32 R76, R64.reuse, R42, R188 ;  /* 0x0000002a404c723c */ /* 0x042fe600000810bc */
[----:B------:R1:W-:Y:S05]  /*50780*/  STL.64 [R1+0x688], R74 ;  /* 0x0006884a01007387 */ /* 0x0003ea0000100a00 */
[C---:B-1----:R-:W-:Y:S01]  /*50790*/  HMMA.1688.F32.TF32 R72, R64.reuse, R38, R184 ;  /* 0x000000264048723c */ /* 0x042fe200000810b8 */
[----:B------:R-:W-:Y:S04]  /*507a0*/  STL [R1+0x3cbc], R137 ;  /* 0x003cbc8901007387 */ /* 0x000fe80000100800 */
[----:B------:R-:W-:Y:S04]  /*507b0*/  STL [R1+0x3cb8], R138 ;  /* 0x003cb88a01007387 */ /* 0x000fe80000100800 */
[----:B------:R-:W-:Y:S06]  /*507c0*/  STL [R1+0x3cb4], R139 ;  /* 0x003cb48b01007387 */ /* 0x000fec0000100800 */
[----:B------:R-:W-:Y:S04]  /*507d0*/  STL.64 [R1+0x670], R76 ;  /* 0x0006704c01007387 */ /* 0x000fe80000100a00 */
[----:B------:R1:W-:Y:S05]  /*507e0*/  STL.64 [R1+0x678], R78 ;  /* 0x0006784e01007387 */ /* 0x0003ea0000100a00 */
[----:B------:R-:W-:Y:S01]  /*507f0*/  IMAD.MOV.U32 R144, RZ, RZ, R72 ;  /* 0x000000ffff907224 */ /* 0x000fe200078e0048 */
[----:B------:R-:W-:Y:S01]  /*50800*/  MOV R146, R74 ;  /* 0x0000004a00927202 */ /* 0x000fe20000000f00 */
[----:B------:R-:W-:Y:S01]  /*50810*/  IMAD.MOV.U32 R145, RZ, RZ, R73 ;  /* 0x000000ffff917224 */ /* 0x000fe200078e0049 */
[----:B-1----:R-:W-:Y:S01]  /*50820*/  HMMA.1688.F32.TF32 R76, R64, R34, R140 ;  /* 0x00000022404c723c */ /* 0x002fe2000008108c */
[----:B------:R-:W-:-:S07]  /*50830*/  IMAD.MOV.U32 R147, RZ, RZ, R75 ;  /* 0x000000ffff937224 */ /* 0x000fce00078e004b */
[----:B------:R-:W-:Y:S11]  /*50840*/  HMMA.1688.F32.TF32 R72, R64, R30, R220 ;  /* 0x0000001e4048723c */ /* 0x000ff600000810dc */
[----:B------:R-:W-:Y:S04]  /*50850*/  @!UPT UIADD3 URZ, URZ, URZ, URZ ;  /* 0x0000003f3f3ff290 */ /* 0x000fe8000fffe03f */
[----:B------:R-:W-:Y:S04]  /*50860*/  STL.64 [R1+0x650], R76 ;  /* 0x0006504c01007387 */ /* 0x000fe80000100a00 */
[----:B------:R1:W-:Y:S05]  /*50870*/  STL.64 [R1+0x658], R78 ;  /* 0x0006584e01007387 */ /* 0x0003ea0000100a00 */
[----:B------:R-:W-:Y:S01]  /*50880*/  IMAD.MOV.U32 R136, RZ, RZ, R72 ;  /* 0x000000ffff887224 */ /* 0x000fe200078e0048 */
[----:B------:R-:W-:Y:S01]  /*50890*/  MOV R137, R73 ;  /* 0x0000004900897202 */ /* 0x000fe20000000f00 */
[----:B------:R-:W-:-:S02]  /*508a0*/  IMAD.MOV.U32 R138, RZ, RZ, R74 ;  /* 0x000000ffff8a7224 */ /* 0x000fc400078e004a */
[----:B------:R-:W-:Y:S01]  /*508b0*/  IMAD.MOV.U32 R139, RZ, RZ, R75 ;  /* 0x000000ffff8b7224 */ /* 0x000fe200078e004b */
[C---:B-1----:R-:W-:Y:S08]  /*508c0*/  HMMA.1688.F32.TF32 R76, R64.reuse, R26, R104 ;  /* 0x0000001a404c723c */ /* 0x042ff00000081068 */
[C---:B------:R-:W-:Y:S08]  /*508d0*/  HMMA.1688.F32.TF32 R72, R64.reuse, R22, R108 ;  /* 0x000000164048723c */ /* 0x040ff0000008106c */
[C---:B------:R-:W-:Y:S07]  /*508e0*/  HMMA.1688.F32.TF32 R80, R64.reuse, R18, R112 ;  /* 0x000000124050723c */ /* 0x040fee0000081070 */
[----:B------:R-:W-:Y:S01]  /*508f0*/  STL.64 [R1+0x630], R76 ;  /* 0x0006304c01007387 */ /* 0x000fe20000100a00 */
[C---:B------:R-:W-:Y:S03]  /*50900*/  HMMA.1688.F32.TF32 R176, R64.reuse, R246, R124 ;  /* 0x000000f640b0723c */ /* 0x040fe6000008107c */
[----:B------:R1:W-:Y:S04]  /*50910*/  STL.64 [R1+0x638], R78 ;  /* 0x0006384e01007387 */ /* 0x0003e80000100a00 */
[----:B------:R-:W-:Y:S04]  /*50920*/  STL.64 [R1+0x620], R72 ;  /* 0x0006204801007387 */ /* 0x000fe80000100a00 */
[----:B------:R2:W-:Y:S01]  /*50930*/  STL.64 [R1+0x628], R74 ;  /* 0x0006284a01007387 */ /* 0x0005e20000100a00 */
[C---:B-1----:R-:W-:Y:S08]  /*50940*/  HMMA.1688.F32.TF32 R76, R64.reuse, R14, R116 ;  /* 0x0000000e404c723c */ /* 0x042ff00000081074 */
[----:B--2---:R-:W-:Y:S08]  /*50950*/  HMMA.1688.F32.TF32 R72, R64, R10, R120 ;  /* 0x0000000a4048723c */ /* 0x004ff00000081078 */
[C---:B------:R-:W-:Y:S01]  /*50960*/  HMMA.1688.F32.TF32 R52, R68.reuse, R54, R172 ;  /* 0x000000364434723c */ /* 0x040fe200000810ac */
[----:B------:R1:W-:Y:S04]  /*50970*/  STL.64 [R1+0x610], R80 ;  /* 0x0006105001007387 */ /* 0x0003e80000100a00 */
[----:B------:R2:W-:Y:S04]  /*50980*/  STL.64 [R1+0x618], R82 ;  /* 0x0006185201007387 */ /* 0x0005e80000100a00 */
[----:B------:R-:W-:Y:S04]  /*50990*/  STL.64 [R1+0x600], R76 ;  /* 0x0006004c01007387 */ /* 0x000fe80000100a00 */
[----:B------:R-:W-:Y:S04]  /*509a0*/  STL.64 [R1+0x608], R78 ;  /* 0x0006084e01007387 */ /* 0x000fe80000100a00 */
[----:B------:R-:W-:Y:S04]  /*509b0*/  STL [R1+0x3cb0], R176 ;  /* 0x003cb0b001007387 */ /* 0x000fe80000100800 */
[----:B------:R-:W-:Y:S04]  /*509c0*/  STL.64 [R1+0x5f0], R72 ;  /* 0x0005f04801007387 */ /* 0x000fe80000100a00 */
[----:B------:R3:W-:Y:S04]  /*509d0*/  STL.64 [R1+0x5f8], R74 ;  /* 0x0005f84a01007387 */ /* 0x0007e80000100a00 */
[----:B------:R2:W-:Y:S04]  /*509e0*/  STL [R1+0x3cac], R177 ;  /* 0x003cacb101007387 */ /* 0x0005e80000100800 */
[----:B------:R1:W-:Y:S04]  /*509f0*/  STL [R1+0x3ca8], R178 ;  /* 0x003ca8b201007387 */ /* 0x0003e80000100800 */
[----:B------:R1:W-:Y:S04]  /*50a00*/  STL [R1+0x3ca4], R179 ;  /* 0x003ca4b301007387 */ /* 0x0003e80000100800 */
[----:B------:R-:W-:Y:S04]  /*50a10*/  STL.64 [R1+0x570], R52 ;  /* 0x0005703401007387 */ /* 0x000fe80000100a00 */
[----:B------:R-:W-:Y:S04]  /*50a20*/  STL.64 [R1+0x578], R54 ;  /* 0x0005783601007387 */ /* 0x000fe80000100a00 */
[----:B------:R-:W4:Y:S01]  /*50a30*/  LDL R87, [R1+0x518] ;  /* 0x0005180001577983 */ /* 0x000f220000100800 */
[C---:B------:R-:W-:Y:S08]  /*50a40*/  HMMA.1688.F32.TF32 R220, R68.reuse, R30, R148 ;  /* 0x0000001e44dc723c */ /* 0x040ff00000081094 */
[----:B------:R-:W-:Y:S01]  /*50a50*/  HMMA.1688.F32.TF32 R32, R68, R34, R224 ;  /* 0x000000224420723c */ /* 0x000fe200000810e0 */
[----:B-1----:R-:W-:-:S07]  /*50a60*/  IMAD.MOV.U32 R80, RZ, RZ, R9 ;  /* 0x000000ffff507224 */ /* 0x002fce00078e0009 */
[----:B------:R-:W-:Y:S01]  /*50a70*/  HMMA.1688.F32.TF32 R188, R68, R58, R228 ;  /* 0x0000003a44bc723c */ /* 0x000fe200000810e4 */
[----:B------:R-:W-:-:S07]  /*50a80*/  IMAD.MOV.U32 R81, RZ, RZ, R8 ;  /* 0x000000ffff517224 */ /* 0x000fce00078e0008 */
[----:B------:R-:W-:Y:S01]  /*50a90*/  HMMA.1688.F32.TF32 R44, R68, R46, R196 ;  /* 0x0000002e442c723c */ /* 0x000fe200000810c4 */
[----:B--2---:R-:W-:Y:S01]  /*50aa0*/  MOV R82, R5 ;  /* 0x0000000500527202 */ /* 0x004fe20000000f00 */
[----:B------:R-:W-:Y:S01]  /*50ab0*/  IMAD.MOV.U32 R83, RZ, RZ, R4 ;  /* 0x000000ffff537224 */ /* 0x000fe200078e0004 */
[----:B------:R-:W-:Y:S01]  /*50ac0*/  MOV R99, R12 ;  /* 0x0000000c00637202 */ /* 0x000fe20000000f00 */
[----:B------:R-:W-:-:S04]  /*50ad0*/  IMAD.MOV.U32 R98, RZ, RZ, R13 ;  /* 0x000000ffff627224 */ /* 0x000fc800078e000d */
[C---:B------:R-:W-:Y:S01]  /*50ae0*/  HMMA.1688.F32.TF32 R232, R68.reuse, R18, R156 ;  /* 0x0000001244e8723c */ /* 0x040fe2000008109c */
[----:B------:R-:W-:Y:S01]  /*50af0*/  MOV R96, R17 ;  /* 0x0000001100607202 */ /* 0x000fe20000000f00 */
[----:B------:R-:W-:Y:S01]  /*50b00*/  IMAD.MOV.U32 R97, RZ, RZ, R16 ;  /* 0x000000ffff617224 */ /* 0x000fe200078e0010 */
[----:B------:R-:W-:Y:S04]  /*50b10*/  LDS R76, [R252+0x46000] ;  /* 0x04600000fc4c7984 */ /* 0x000fe80000000800 */
[----:B------:R-:W-:Y:S01]  /*50b20*/  LDS R78, [R252+0x46800] ;  /* 0x04680000fc4e7984 */ /* 0x000fe20000000800 */
[C---:B------:R-:W-:Y:S03]  /*50b30*/  HMMA.1688.F32.TF32 R224, R68.reuse, R26, R152 ;  /* 0x0000001a44e0723c */ /* 0x040fe60000081098 */
[----:B------:R-:W-:Y:S04]  /*50b40*/  LDS R77, [R0+0x46000] ;  /* 0x04600000004d7984 */ /* 0x000fe80000000800 */
[----:B------:R-:W-:Y:S01]  /*50b50*/  LDS R79, [R0+0x46800] ;  /* 0x04680000004f7984 */ /* 0x000fe20000000800 */
[----:B------:R-:W-:Y:S01]  /*50b60*/  HMMA.1688.F32.TF32 R228, R68, R22, R216 ;  /* 0x0000001644e4723c */ /* 0x000fe200000810d8 */
[----:B---3--:R-:W-:-:S07]  /*50b70*/  IMAD.MOV.U32 R74, RZ, RZ, R21 ;  /* 0x000000ffff4a7224 */ /* 0x008fce00078e0015 */
[----:B------:R-:W-:Y:S01]  /*50b80*/  HMMA.1688.F32.TF32 R240, R68, R10, R164 ;  /* 0x0000000a44f0723c */ /* 0x000fe200000810a4 */
[----:B------:R-:W-:-:S07]  /*50b90*/  IMAD.MOV.U32 R75, RZ, RZ, R20 ;  /* 0x000000ffff4b7224 */ /* 0x000fce00078e0014 */
[----:B------:R-:W-:Y:S01]  /*50ba0*/  HMMA.1688.F32.TF32 R192, R64, R6, R128 ;  /* 0x0000000640c0723c */ /* 0x000fe20000081080 */
[----:B------:R-:W-:Y:S01]  /*50bb0*/  IMAD.MOV.U32 R72, RZ, RZ, R25 ;  /* 0x000000ffff487224 */ /* 0x000fe200078e0019 */
[----:B------:R-:W-:-:S06]  /*50bc0*/  MOV R73, R24 ;  /* 0x0000001800497202 */ /* 0x000fcc0000000f00 */
[C---:B------:R-:W-:Y:S01]  /*50bd0*/  HMMA.1688.F32.TF32 R236, R68.reuse, R14, R160 ;  /* 0x0000000e44ec723c */ /* 0x040fe200000810a0 */
[----:B------:R-:W-:Y:S07]  /*50be0*/  STL [R1+0x3bf4], R220 ;  /* 0x003bf4dc01007387 */ /* 0x000fee0000100800 */
[C---:B------:R-:W-:Y:S01]  /*50bf0*/  HMMA.1688.F32.TF32 R4, R68.reuse, R6, R248 ;  /* 0x000000064404723c */ /* 0x040fe200000810f8 */
[----:B------:R-:W-:Y:S04]  /*50c00*/  LDS R248, [R2+0x46000] ;  /* 0x0460000002f87984 */ /* 0x000fe80000000800 */
[----:B------:R-:W-:Y:S04]  /*50c10*/  LDS R250, [R2+0x46800] ;  /* 0x0468000002fa7984 */ /* 0x000fe80000000800 */
[----:B------:R-:W-:Y:S04]  /*50c20*/  LDS R249, [R3+0x46000] ;  /* 0x0460000003f97984 */ /* 0x000fe80000000800 */
[----:B------:R-:W-:Y:S01]  /*50c30*/  LDS R251, [R3+0x46800] ;  /* 0x0468000003fb7984 */ /* 0x000fe20000000800 */
[----:B------:R-:W-:Y:S01]  /*50c40*/  HMMA.1688.F32.TF32 R244, R68, R246, R168 ;  /* 0x000000f644f4723c */ /* 0x000fe200000810a8 */
[----:B------:R-:W-:-:S02]  /*50c50*/  IMAD.MOV.U32 R176, RZ, RZ, R32 ;  /* 0x000000ffffb07224 */ /* 0x000fc400078e0020 */
[----:B------:R-:W-:Y:S01]  /*50c60*/  STL [R1+0x3bf0], R221 ;  /* 0x003bf0dd01007387 */ /* 0x000fe20000100800 */
[----:B------:R-:W-:Y:S01]  /*50c70*/  IMAD.MOV.U32 R177, RZ, RZ, R33 ;  /* 0x000000ffffb17224 */ /* 0x000fe200078e0021 */
[----:B------:R-:W-:Y:S01]  /*50c80*/  MOV R178, R34 ;  /* 0x0000002200b27202 */ /* 0x000fe20000000f00 */
[----:B------:R-:W-:Y:S01]  /*50c90*/  IMAD.MOV.U32 R179, RZ, RZ, R35 ;  /* 0x000000ffffb37224 */ /* 0x000fe200078e0023 */
[----:B------:R-:W-:Y:S01]  /*50ca0*/  STL [R1+0x3bec], R222 ;  /* 0x003becde01007387 */ /* 0x000fe20000100800 */
[C---:B------:R-:W-:Y:S03]  /*50cb0*/  HMMA.1688.F32.TF32 R200, R68.reuse, R50, R208 ;  /* 0x0000003244c8723c */ /* 0x040fe600000810d0 */
[----:B------:R-:W-:Y:S04]  /*50cc0*/  STL [R1+0x3be8], R223 ;  /* 0x003be8df01007387 */ /* 0x000fe80000100800 */
[----:B------:R-:W-:Y:S01]  /*50cd0*/  STL [R1+0x3c04], R224 ;  /* 0x003c04e001007387 */ /* 0x000fe20000100800 */
[----:B------:R-:W-:Y:S03]  /*50ce0*/  HMMA.1688.F32.TF32 R208, R68, R42, R212 ;  /* 0x0000002a44d0723c */ /* 0x000fe600000810d4 */
[----:B------:R-:W-:Y:S01]  /*50cf0*/  STL [R1+0x3c00], R225 ;  /* 0x003c00e101007387 */ /* 0x000fe20000100800 */
[----:B------:R-:W-:-:S03]  /*50d00*/  MOV R199, R44 ;  /* 0x0000002c00c77202 */ /* 0x000fc60000000f00 */
[----:B------:R-:W-:Y:S01]  /*50d10*/  STL [R1+0x3bfc], R226 ;  /* 0x003bfce201007387 */ /* 0x000fe20000100800 */
[C---:B------:R-:W-:Y:S01]  /*50d20*/  HMMA.1688.F32.TF32 R212, R68.reuse, R38, R204 ;  /* 0x0000002644d4723c */ /* 0x040fe200000810cc */
[----:B------:R-:W-:Y:S02]  /*50d30*/  IMAD.MOV.U32 R198, RZ, RZ, R45 ;  /* 0x000000ffffc67224 */ /* 0x000fe400078e002d */
[----:B------:R-:W-:Y:S01]  /*50d40*/  STL [R1+0x3bf8], R227 ;  /* 0x003bf8e301007387 */ /* 0x000fe20000100800 */
[----:B------:R-:W-:Y:S01]  /*50d50*/  IMAD.MOV.U32 R197, RZ, RZ, R46 ;  /* 0x000000ffffc57224 */ /* 0x000fe200078e002e */
[----:B------:R-:W-:Y:S02]  /*50d60*/  MOV R196, R47 ;  /* 0x0000002f00c47202 */ /* 0x000fe40000000f00 */
[----:B------:R-:W-:Y:S04]  /*50d70*/  STL [R1+0x3c10], R228 ;  /* 0x003c10e401007387 */ /* 0x000fe80000100800 */
[----:B------:R-:W-:Y:S01]  /*50d80*/  STL [R1+0x3c0c], R229 ;  /* 0x003c0ce501007387 */ /* 0x000fe20000100800 */
[----:B------:R-:W-:Y:S03]  /*50d90*/  HMMA.1688.F32.TF32 R184, R68, R62, R132 ;  /* 0x0000003e44b8723c */ /* 0x000fe60000081084 */
        /* <DEDUP_REMOVED lines=22> */
[----:B----4-:R-:W1:Y:S04]  /*50f00*/  LDSM.16.M88.4 R8, [R87+0x80] ;  /* 0x000080005708783b */ /* 0x010e680000000200 */
[----:B------:R-:W2:Y:S04]  /*50f10*/  LDSM.16.M88.4 R12, [R87+0x2080] ;  /* 0x00208000570c783b */ /* 0x000ea80000000200 */
[----:B------:R-:W3:Y:S04]  /*50f20*/  LDSM.16.M88.4 R16, [R87+0x4080] ;  /* 0x004080005710783b */ /* 0x000ee80000000200 */
[----:B------:R-:W4:Y:S04]  /*50f30*/  LDSM.16.M88.4 R20, [R87+0x6080] ;  /* 0x006080005714783b */ /* 0x000f280000000200 */
[----:B------:R-:W2:Y:S04]  /*50f40*/  LDSM.16.M88.4 R24, [R87+0x8080] ;  /* 0x008080005718783b */ /* 0x000ea80000000200 */
[----:B------:R-:W3:Y:S04]  /*50f50*/  LDSM.16.M88.4 R28, [R87+0xa080] ;  /* 0x00a08000571c783b */ /* 0x000ee80000000200 */
[----:B------:R-:W3:Y:S04]  /*50f60*/  LDSM.16.M88.4 R32, [R87+0xc080] ;  /* 0x00c080005720783b */ /* 0x000ee80000000200 */
[----:B------:R-:W4:Y:S04]  /*50f70*/  LDSM.16.M88.4 R36, [R87+0xe080] ;  /* 0x00e080005724783b */ /* 0x000f280000000200 */
[----:B------:R-:W4:Y:S04]  /*50f80*/  LDSM.16.M88.4 R40, [R87+0x10080] ;  /* 0x010080005728783b */ /* 0x000f280000000200 */
[----:B------:R-:W4:Y:S04]  /*50f90*/  LDSM.16.M88.4 R44, [R87+0x12080] ;  /* 0x01208000572c783b */ /* 0x000f280000000200 */
[----:B------:R-:W4:Y:S04]  /*50fa0*/  LDSM.16.M88.4 R64, [R87+0x1c080] ;  /* 0x01c080005740783b */ /* 0x000f280000000200 */
[----:B------:R-:W4:Y:S01]  /*50fb0*/  LDSM.16.M88.4 R68, [R87+0x1e080] ;  /* 0x01e080005744783b */ /* 0x000f220000000200 */
[C---:B-1----:R-:W-:Y:S03]  /*50fc0*/  HMMA.1688.F32.TF32 R4, R248.reuse, R8, R80 ;  /* 0x00000008f804723c */ /* 0x042fe60000081050 */
[----:B------:R-:W-:Y:S04]  /*50fd0*/  STL [R1+0x3bd8], R10 ;  /* 0x003bd80a01007387 */ /* 0x000fe80000100800 */
[----:B------:R-:W-:Y:S04]  /*50fe0*/  STL [R1+0x3bd4], R11 ;  /* 0x003bd40b01007387 */ /* 0x000fe80000100800 */
[----:B--2---:R-:W-:Y:S04]  /*50ff0*/  STL [R1+0x3c60], R14 ;  /* 0x003c600e01007387 */ /* 0x004fe80000100800 */
[----:B------:R-:W-:Y:S04]  /*51000*/  STL [R1+0x3c5c], R15 ;  /* 0x003c5c0f01007387 */ /* 0x000fe80000100800 */
[----:B---3--:R-:W-:Y:S04]  /*51010*/  STL [R1+0x3c68], R18 ;  /* 0x003c681201007387 */ /* 0x008fe80000100800 */
[----:B------:R-:W-:Y:S04]  /*51020*/  STL [R1+0x3c64], R19 ;  /* 0x003c641301007387 */ /* 0x000fe80000100800 */
        /* <DEDUP_REMOVED lines=18> */
[----:B------:R-:W2:Y:S04]  /*51150*/  LDL.LU R180, [R1+0x940] ;  /* 0x0009400001b47983 */ /* 0x000ea80000300800 */
[----:B------:R-:W-:Y:S04]  /*51160*/  STL.64 [R1+0xe0], R4 ;  /* 0x0000e00401007387 */ /* 0x000fe80000100a00 */
        /* <DEDUP_REMOVED lines=12> */
[----:B-1----:R-:W-:Y:S03]  /*51230*/  HMMA.1688.F32.TF32 R4, R248, R12, R96 ;  /* 0x0000000cf804723c */ /* 0x002fe60000081060 */
[----:B------:R-:W4:Y:S04]  /*51240*/  LDL.LU R84, [R1+0x910] ;  /* 0x0009100001547983 */ /* 0x000f280000300800 */
[----:B------:R-:W4:Y:S04]  /*51250*/  LDL.LU R85, [R1+0x914] ;  /* 0x0009140001557983 */ /* 0x000f280000300800 */
[----:B------:R-:W1:Y:S04]  /*51260*/  LDSM.16.M88.4 R48, [R87+0x14080] ;  /* 0x014080005730783b */ /* 0x000e680000000200 */
[----:B------:R-:W1:Y:S04]  /*51270*/  LDSM.16.M88.4 R52, [R87+0x16080] ;  /* 0x016080005734783b */ /* 0x000e680000000200 */
[----:B------:R-:W1:Y:S04]  /*51280*/  LDSM.16.M88.4 R56, [R87+0x18080] ;  /* 0x018080005738783b */ /* 0x000e680000000200 */
[----:B------:R1:W2:Y:S04]  /*51290*/  LDSM.16.M88.4 R60, [R87+0x1a080] ;  /* 0x01a08000573c783b */ /* 0x0002a80000000200 */
[----:B------:R-:W4:Y:S04]  /*512a0*/  LDL.LU R86, [R1+0x918] ;  /* 0x0009180001567983 */ /* 0x000f280000300800 */
[----:B-1----:R-:W4:Y:S01]  /*512b0*/  LDL.LU R87, [R1+0x91c] ;  /* 0x00091c0001577983 */ /* 0x002f220000300800 */
[----:B------:R-:W-:Y:S01]  /*512c0*/  IMAD.MOV.U32 R232, RZ, RZ, R4 ;  /* 0x000000ffffe87224 */ /* 0x000fe200078e0004 */
[----:B------:R-:W-:-:S02]  /*512d0*/  MOV R233, R5 ;  /* 0x0000000500e97202 */ /* 0x000fc40000000f00 */
[----:B------:R-:W4:Y:S01]  /*512e0*/  LDL.LU R80, [R1+0x900] ;  /* 0x0009000001507983 */ /* 0x000f220000300800 */
[----:B------:R-:W-:Y:S02]  /*512f0*/  IMAD.MOV.U32 R234, RZ, RZ, R6 ;  /* 0x000000ffffea7224 */ /* 0x000fe400078e0006 */
[----:B------:R-:W-:Y:S01]  /*51300*/  IMAD.MOV.U32 R235, RZ, RZ, R7 ;  /* 0x000000ffffeb7224 */ /* 0x000fe200078e0007 */
[----:B------:R-:W4:Y:S01]  /*51310*/  LDL.LU R81, [R1+0x904] ;  /* 0x0009040001517983 */ /* 0x000f220000300800 */
[C---:B------:R-:W-:Y:S03]  /*51320*/  HMMA.1688.F32.TF32 R4, R248.reuse, R16, R72 ;  /* 0x00000010f804723c */ /* 0x040fe60000081048 */
[----:B------:R-:W4:Y:S04]  /*51330*/  LDL.LU R82, [R1+0x908] ;  /* 0x0009080001527983 */ /* 0x000f280000300800 */
[----:B------:R-:W4:Y:S04]  /*51340*/  LDL.LU R83, [R1+0x90c] ;  /* 0x00090c0001537983 */ /* 0x000f280000300800 */
[----:B------:R-:W4:Y:S04]  /*51350*/  LDL.LU R72, [R1+0x8f0] ;  /* 0x0008f00001487983 */ /* 0x000f280000300800 */
[----:B------:R-:W4:Y:S04]  /*51360*/  LDL.LU R73, [R1+0x8f4] ;  /* 0x0008f40001497983 */ /* 0x000f280000300800 */
[----:B------:R-:W4:Y:S04]  /*51370*/  LDL.LU R74, [R1+0x8f8] ;  /* 0x0008f800014a7983 */ /* 0x000f280000300800 */
[----:B------:R-:W4:Y:S01]  /*51380*/  LDL.LU R75, [R1+0x8fc] ;  /* 0x0008fc00014b7983 */ /* 0x000f220000300800 */
[----:B------:R-:W-:Y:S01]  /*51390*/  MOV R225, R4 ;  /* 0x0000000400e17202 */ /* 0x000fe20000000f00 */
[----:B------:R-:W-:Y:S01]  /*513a0*/  IMAD.MOV.U32 R226, RZ, RZ, R5 ;  /* 0x000000ffffe27224 */ /* 0x000fe200078e0005 */
[----:B------:R-:W-:Y:S01]  /*513b0*/  MOV R220, R7 ;  /* 0x0000000700dc7202 */ /* 0x000fe20000000f00 */
[----:B------:R-:W-:Y:S01]  /*513c0*/  IMAD.MOV.U32 R227, RZ, RZ, R6 ;  /* 0x000000ffffe37224 */ /* 0x000fe200078e0006 */
        /* <DEDUP_REMOVED lines=12> */
[----:B------:R-:W2:Y:S09]  /*51490*/  LDL.LU R183, [R1+0x8cc] ;  /* 0x0008cc0001b77983 */ /* 0x000eb20000300800 */
[----:B------:R-:W-:Y:S01]  /*514a0*/  IMAD.MOV.U32 R221, RZ, RZ, R4 ;  /* 0x000000ffffdd7224 */ /* 0x000fe200078e0004 */
[----:B------:R-:W-:Y:S01]  /*514b0*/  MOV R223, R6 ;  /* 0x0000000600df7202 */ /* 0x000fe20000000f00 */
[----:B------:R-:W-:-:S02]  /*514c0*/  IMAD.MOV.U32 R222, RZ, RZ, R5 ;  /* 0x000000ffffde7224 */ /* 0x000fc400078e0005 */
[----:B------:R-:W-:Y:S02]  /*514d0*/  IMAD.MOV.U32 R231, RZ, RZ, R7 ;  /* 0x000000ffffe77224 */ /* 0x000fe400078e0007 */
[----:B---3--:R-:W-:Y:S01]  /*514e0*/  HMMA.1688.F32.TF32 R4, R248, R24, R92 ;  /* 0x00000018f804723c */ /* 0x008fe2000008105c */
[----:B------:R-:W3:Y:S04]  /*514f0*/  LDL.LU R92, [R1+0x8b0] ;  /* 0x0008b000015c7983 */ /* 0x000ee80000300800 */
[----:B------:R-:W3:Y:S04]  /*51500*/  LDL.LU R93, [R1+0x8b4] ;  /* 0x0008b400015d7983 */ /* 0x000ee80000300800 */
[----:B------:R-:W3:Y:S04]  /*51510*/  LDL.LU R94, [R1+0x8b8] ;  /* 0x0008b800015e7983 */ /* 0x000ee80000300800 */
[----:B------:R-:W3:Y:S11]  /*51520*/  LDL.LU R95, [R1+0x8bc] ;  /* 0x0008bc00015f7983 */ /* 0x000ef60000300800 */
[----:B------:R-:W-:Y:S01]  /*51530*/  IMAD.MOV.U32 R239, RZ, RZ, R4 ;  /* 0x000000ffffef7224 */ /* 0x000fe200078e0004 */
[----:B------:R-:W-:Y:S01]  /*51540*/  MOV R247, R5 ;  /* 0x0000000500f77202 */ /* 0x000fe20000000f00 */
[----:B------:R-:W-:-:S02]  /*51550*/  IMAD.MOV.U32 R10, RZ, RZ, R6 ;  /* 0x000000ffff0a7224 */ /* 0x000fc400078e0006 */
[----:B------:R-:W-:Y:S02]  /*51560*/  IMAD.MOV.U32 R11, RZ, RZ, R7 ;  /* 0x000000ffff0b7224 */ /* 0x000fe400078e0007 */
[----:B----4-:R-:W-:Y:S01]  /*51570*/  HMMA.1688.F32.TF32 R4, R248, R28, R88 ;  /* 0x0000001cf804723c */ /* 0x010fe20000081058 */
[----:B------:R-:W4:Y:S04]  /*51580*/  LDL.LU R88, [R1+0x8a0] ;  /* 0x0008a00001587983 */ /* 0x000f280000300800 */
[----:B------:R-:W4:Y:S04]  /*51590*/  LDL.LU R89, [R1+0x8a4] ;  /* 0x0008a40001597983 */ /* 0x000f280000300800 */
[----:B------:R-:W4:Y:S04]  /*515a0*/  LDL.LU R90, [R1+0x8a8] ;  /* 0x0008a800015a7983 */ /* 0x000f280000300800 */
[----:B------:R-:W4:Y:S11]  /*515b0*/  LDL.LU R91, [R1+0x8ac] ;  /* 0x0008ac00015b7983 */ /* 0x000f360000300800 */
[----:B------:R-:W-:Y:S01]  /*515c0*/  MOV R228, R4 ;  /* 0x0000000400e47202 */ /* 0x000fe20000000f00 */
[----:B------:R-:W-:Y:S01]  /*515d0*/  IMAD.MOV.U32 R229, RZ, RZ, R5 ;  /* 0x000000ffffe57224 */ /* 0x000fe200078e0005 */
[----:B------:R-:W-:Y:S01]  /*515e0*/  MOV R224, R7 ;  /* 0x0000000700e07202 */ /* 0x000fe20000000f00 */
[----:B------:R-:W-:-:S02]  /*515f0*/  IMAD.MOV.U32 R230, RZ, RZ, R6 ;  /* 0x000000ffffe67224 */ /* 0x000fc400078e0006 */
[C---:B------:R-:W-:Y:S01]  /*51600*/  HMMA.1688.F32.TF32 R4, R248.reuse, R32, R84 ;  /* 0x00000020f804723c */ /* 0x040fe20000081054 */
[----:B------:R-:W4:Y:S04]  /*51610*/  LDL.LU R84, [R1+0x890] ;  /* 0x0008900001547983 */ /* 0x000f280000300800 */
[----:B------:R-:W4:Y:S03]  /*51620*/  LDL.LU R85, [R1+0x894] ;  /* 0x0008940001557983 */ /* 0x000f260000300800 */
[----:B------:R-:W-:Y:S01]  /*51630*/  HMMA.1688.F32.TF32 R72, R248, R40, R72 ;  /* 0x00000028f848723c */ /* 0x000fe20000081048 */
[----:B------:R-:W4:Y:S04]  /*51640*/  LDL.LU R86, [R1+0x898] ;  /* 0x0008980001567983 */ /* 0x000f280000300800 */
[----:B------:R-:W4:Y:S11]  /*51650*/  LDL.LU R87, [R1+0x89c] ;  /* 0x00089c0001577983 */ /* 0x000f360000300800 */
[----:B------:R-:W-:Y:S01]  /*51660*/  IMAD.MOV.U32 R243, RZ, RZ, R4 ;  /* 0x000000fffff37224 */ /* 0x000fe200078e0004 */
[----:B------:R-:W-:Y:S01]  /*51670*/  MOV R237, R6 ;  /* 0x0000000600ed7202 */ /* 0x000fe20000000f00 */
[----:B------:R-:W-:-:S02]  /*51680*/  IMAD.MOV.U32 R236, RZ, RZ, R5 ;  /* 0x000000ffffec7224 */ /* 0x000fc400078e0005 */
[----:B------:R-:W-:Y:S02]  /*51690*/  IMAD.MOV.U32 R238, RZ, RZ, R7 ;  /* 0x000000ffffee7224 */ /* 0x000fe400078e0007 */
[----:B------:R-:W-:Y:S01]  /*516a0*/  HMMA.1688.F32.TF32 R4, R248, R36, R80 ;  /* 0x00000024f804723c */ /* 0x000fe20000081050 */
[----:B------:R-:W4:Y:S04]  /*516b0*/  LDL.LU R80, [R1+0x450] ;  /* 0x0004500001507983 */ /* 0x000f280000300800 */
[----:B------:R-:W4:Y:S04]  /*516c0*/  LDL.LU R81, [R1+0x454] ;  /* 0x0004540001517983 */ /* 0x000f280000300800 */
[----:B------:R-:W4:Y:S04]  /*516d0*/  LDL.LU R82, [R1+0x458] ;  /* 0x0004580001527983 */ /* 0x000f280000300800 */
[----:B------:R-:W4:Y:S01]  /*516e0*/  LDL.LU R83, [R1+0x45c] ;  /* 0x00045c0001537983 */ /* 0x000f220000300800 */
[----:B------:R-:W-:Y:S01]  /*516f0*/  IMAD.MOV.U32 R244, RZ, RZ, R74 ;  /* 0x000000fffff47224 */ /* 0x000fe200078e004a */
[----:B------:R-:W-:-:S09]  /*51700*/  MOV R245, R75 ;  /* 0x0000004b00f57202 */ /* 0x000fd20000000f00 */
[----:B------:R-:W-:Y:S01]  /*51710*/  IMAD.MOV.U32 R241, RZ, RZ, R6 ;  /* 0x000000fffff17224 */ /* 0x000fe200078e0006 */
[----:B------:R-:W-:Y:S01]  /*51720*/  MOV R6, R72 ;  /* 0x0000004800067202 */ /* 0x000fe20000000f00 */
[----:B------:R-:W-:Y:S01]  /*51730*/  IMAD.MOV.U32 R242, RZ, RZ, R7 ;  /* 0x000000fffff27224 */ /* 0x000fe200078e0007 */
[----:B------:R-:W4:Y:S01]  /*51740*/  LDL.LU R72, [R1+0x440] ;  /* 0x0004400001487983 */ /* 0x000f220000300800 */
[----:B------:R-:W-:-:S03]  /*51750*/  IMAD.MOV.U32 R7, RZ, RZ, R73 ;  /* 0x000000ffff077224 */ /* 0x000fc600078e0049 */
[----:B------:R-:W4:Y:S04]  /*51760*/  LDL.LU R73, [R1+0x444] ;  /* 0x0004440001497983 */ /* 0x000f280000300800 */
[----:B------:R-:W4:Y:S04]  /*51770*/  LDL.LU R74, [R1+0x448] ;  /* 0x00044800014a7983 */ /* 0x000f280000300800 */
[----:B------:R-:W4:Y:S01]  /*51780*/  LDL.LU R75, [R1+0x44c] ;  /* 0x00044c00014b7983 */ /* 0x000f220000300800 */
[C---:B------:R-:W-:Y:S08]  /*51790*/  HMMA.1688.F32.TF32 R96, R248.reuse, R48, R96 ;  /* 0x00000030f860723c */ /* 0x040ff00000081060 */
[----:B------:R-:W-:Y:S11]  /*517a0*/  HMMA.1688.F32.TF32 R100, R248, R44, R100 ;  /* 0x0000002cf864723c */ /* 0x000ff60000081064 */
[----:B------:R-:W-:Y:S05]  /*517b0*/  @!UPT UIADD3 URZ, URZ, URZ, URZ ;  /* 0x0000003f3f3ff290 */ /* 0x000fea000fffe03f */
        /* <DEDUP_REMOVED lines=8> */
[----:B------:R-:W-:-:S02]  /*51840*/  IMAD.MOV.U32 R15, RZ, RZ, R101 ;  /* 0x000000ffff0f7224 */ /* 0x000fc400078e0065 */
[----:B------:R-:W-:Y:S01]  /*51850*/  IMAD.MOV.U32 R5, RZ, RZ, R103 ;  /* 0x000000ffff057224 */ /* 0x000fe200078e0067 */
[C---:B--2---:R-:W-:Y:S08]  /*51860*/  HMMA.1688.F32.TF32 R96, R248.reuse, R52, R180 ;  /* 0x00000034f860723c */ /* 0x044ff000000810b4 */
[C---:B---3--:R-:W-:Y:S08]  /*51870*/  HMMA.1688.F32.TF32 R92, R248.reuse, R56, R92 ;  /* 0x00000038f85c723c */ /* 0x048ff0000008105c */
[C---:B----4-:R-:W-:Y:S08]  /*51880*/  HMMA.1688.F32.TF32 R88, R248.reuse, R60, R88 ;  /* 0x0000003cf858723c */ /* 0x050ff00000081058 */
[C---:B------:R-:W-:Y:S08]  /*51890*/  HMMA.1688.F32.TF32 R84, R248.reuse, R64, R84 ;  /* 0x00000040f854723c */ /* 0x040ff00000081054 */
[----:B------:R-:W-:Y:S01]  /*518a0*/  IMAD.MOV.U32 R38, RZ, RZ, R92 ;  /* 0x000000ffff267224 */ /* 0x000fe200078e005c */
[----:B------:R-:W-:Y:S01]  /*518b0*/  HMMA.1688.F32.TF32 R248, R248, R68, R80 ;  /* 0x00000044f8f8723c */ /* 0x000fe20000081050 */
[----:B------:R-:W-:-:S07]  /*518c0*/  IMAD.MOV.U32 R39, RZ, RZ, R93 ;  /* 0x000000ffff277224 */ /* 0x000fce00078e005d */
[----:B------:R-:W-:Y:S11]  /*518d0*/  HMMA.1688.F32.TF32 R72, R76, R8, R72 ;  /* 0x000000084c48723c */ /* 0x000ff60000081048 */
[----:B------:R-:W-:Y:S04]  /*518e0*/  @!UPT UIADD3 URZ, URZ, URZ, URZ ;  /* 0x0000003f3f3ff290 */ /* 0x000fe8000fffe03f */
[----:B------:R-:W-:Y:S04]  /*518f0*/  STL [R1+0x3bac], R248 ;  /* 0x003bacf801007387 */ /* 0x000fe80000100800 */
[----:B------:R1:W-:Y:S04]  /*51900*/  STL.64 [R1], R84 ;  /* 0x0000005401007387 */ /* 0x0003e80000100a00 */
[----:B------:R2:W-:Y:S04]  /*51910*/  STL.64 [R1+0x8], R86 ;  /* 0x0000085601007387 */ /* 0x0005e80000100a00 */
[----:B------:R-:W-:Y:S04]  /*51920*/  STL [R1+0x3ba8], R249 ;  /* 0x003ba8f901007387 */ /* 0x000fe80000100800 */
[----:B------:R-:W-:Y:S04]  /*51930*/  STL [R1+0x3ba4], R250 ;  /* 0x003ba4fa01007387 */ /* 0x000fe80000100800 */
[----:B------:R-:W-:Y:S01]  /*51940*/  STL [R1+0x3ba0], R251 ;  /* 0x003ba0fb01007387 */ /* 0x000fe20000100800 */
[----:B------:R-:W-:-:S03]  /*51950*/  MOV R34, R94 ;  /* 0x0000005e00227202 */ /* 0x000fc60000000f00 */
[----:B------:R-:W3:Y:S01]  /*51960*/  LDL.LU R92, [R1+0x860] ;  /* 0x00086000015c7983 */ /* 0x000ee20000300800 */
[----:B------:R-:W-:-:S03]  /*51970*/  IMAD.MOV.U32 R35, RZ, RZ, R95 ;  /* 0x000000ffff237224 */ /* 0x000fc600078e005f */
[----:B------:R4:W-:Y:S04]  /*51980*/  STL.64 [R1+0x1e0], R72 ;  /* 0x0001e04801007387 */ /* 0x0009e80000100a00 */
        /* <DEDUP_REMOVED lines=24> */
[----:B-1----:R-:W3:Y:S04]  /*51b10*/  LDL.LU R84, [R1+0x420] ;  /* 0x0004200001547983 */ /* 0x002ee80000300800 */
[----:B------:R-:W3:Y:S04]  /*51b20*/  LDL.LU R85, [R1+0x424] ;  /* 0x0004240001557983 */ /* 0x000ee80000300800 */
[----:B--2---:R-:W3:Y:S04]  /*51b30*/  LDL.LU R86, [R1+0x428] ;  /* 0x0004280001567983 */ /* 0x004ee80000300800 */
        /* <DEDUP_REMOVED lines=17> */
[----:B------:R-:W-:-:S03]  /*51c50*/  MOV R30, R96 ;  /* 0x00000060001e7202 */ /* 0x000fc60000000f00 */
[----:B----4-:R-:W4:Y:S01]  /*51c60*/  LDL.LU R72, [R1+0x380] ;  /* 0x0003800001487983 */ /* 0x010f220000300800 */
        /* <DEDUP_REMOVED lines=20> */
[----:B------:R-:W4:Y:S04]  /*51db0*/  LDL.LU R90, [R1+0x368] ;  /* 0x00036800015a7983 */ /* 0x000f280000300800 */
[----:B------:R-:W4:Y:S01]  /*51dc0*/  LDL.LU R91, [R1+0x36c] ;  /* 0x00036c00015b7983 */ /* 0x000f220000300800 */
[C---:B---3--:R-:W-:Y:S03]  /*51dd0*/  HMMA.1688.F32.TF32 R128, R76.reuse, R12, R84 ;  /* 0x0000000c4c80723c */ /* 0x048fe60000081054 */
[----:B------:R-:W3:Y:S11]  /*51de0*/  LDL.LU R84, [R1+0x4d0] ;  /* 0x0004d00001547983 */ /* 0x000ef60000300800 */
[----:B------:R-:W-:Y:S09]  /*51df0*/  @!UPT UIADD3 URZ, URZ, URZ, URZ ;  /* 0x0000003f3f3ff290 */ /* 0x000ff2000fffe03f */
[----:B------:R-:W-:Y:S04]  /*51e00*/  STL.64 [R1+0x1d0], R128 ;  /* 0x0001d08001007387 */ /* 0x000fe80000100a00 */
[----:B------:R2:W-:Y:S04]  /*51e10*/  STL.64 [R1+0x1d8], R130 ;  /* 0x0001d88201007387 */ /* 0x0005e80000100a00 */
[----:B------:R-:W3:Y:S04]  /*51e20*/  LDL.LU R85, [R1+0x4d4] ;  /* 0x0004d40001557983 */ /* 0x000ee80000300800 */
[----:B------:R-:W3:Y:S01]  /*51e30*/  LDL.LU R86, [R1+0x4d8] ;  /* 0x0004d80001567983 */ /* 0x000ee20000300800 */
[C---:B--2---:R-:W-:Y:S03]  /*51e40*/  HMMA.1688.F32.TF32 R128, R76.reuse, R16, R124 ;  /* 0x000000104c80723c */ /* 0x044fe6000008107c */
[----:B------:R-:W3:Y:S05]  /*51e50*/  LDL.LU R87, [R1+0x4dc] ;  /* 0x0004dc0001577983 */ /* 0x000eea0000300800 */
[C---:B------:R-:W-:Y:S08]  /*51e60*/  HMMA.1688.F32.TF32 R124, R76.reuse, R20, R120 ;  /* 0x000000144c7c723c */ /* 0x040ff00000081078 */
[C---:B------:R-:W-:Y:S07]  /*51e70*/  HMMA.1688.F32.TF32 R120, R76.reuse, R24, R80 ;  /* 0x000000184c78723c */ /* 0x040fee0000081050 */
[----:B------:R-:W-:Y:S04]  /*51e80*/  STL.64 [R1+0x1c0], R128 ;  /* 0x0001c08001007387 */ /* 0x000fe80000100a00 */
[----:B------:R-:W-:Y:S04]  /*51e90*/  STL.64 [R1+0x1c8], R130 ;  /* 0x0001c88201007387 */ /* 0x000fe80000100a00 */
[----:B------:R-:W2:Y:S04]  /*51ea0*/  LDL.LU R80, [R1+0x4c0] ;  /* 0x0004c00001507983 */ /* 0x000ea80000300800 */
[----:B------:R-:W-:Y:S04]  /*51eb0*/  STL.64 [R1+0x1b0], R124 ;  /* 0x0001b07c01007387 */ /* 0x000fe80000100a00 */
[----:B------:R-:W-:Y:S04]  /*51ec0*/  STL.64 [R1+0x1b8], R126 ;  /* 0x0001b87e01007387 */ /* 0x000fe80000100a00 */
[----:B------:R-:W-:Y:S04]  /*51ed0*/  STL.64 [R1+0x1a0], R120 ;  /* 0x0001a07801007387 */ /* 0x000fe80000100a00 */
[----:B------:R1:W-:Y:S04]  /*51ee0*/  STL.64 [R1+0x1a8], R122 ;  /* 0x0001a87a01007387 */ /* 0x0003e80000100a00 */
[----:B------:R-:W2:Y:S04]  /*51ef0*/  LDL.LU R81, [R1+0x4c4] ;  /* 0x0004c40001517983 */ /* 0x000ea80000300800 */
[----:B------:R-:W2:Y:S04]  /*51f00*/  LDL.LU R82, [R1+0x4c8] ;  /* 0x0004c80001527983 */ /* 0x000ea80000300800 */
[----:B------:R-:W2:Y:S01]  /*51f10*/  LDL.LU R83, [R1+0x4cc] ;  /* 0x0004cc0001537983 */ /* 0x000ea20000300800 */
[C---:B-1----:R-:W-:Y:S08]  /*51f20*/  HMMA.1688.F32.TF32 R120, R76.reuse, R32, R112 ;  /* 0x000000204c78723c */ /* 0x042ff00000081070 */
[C---:B------:R-:W-:Y:S08]  /*51f30*/  HMMA.1688.F32.TF32 R112, R76.reuse, R40, R104 ;  /* 0x000000284c70723c */ /* 0x040ff00000081068 */
[C---:B------:R-:W-:Y:S08]  /*51f40*/  HMMA.1688.F32.TF32 R104, R76.reuse, R48, R100 ;  /* 0x000000304c68723c */ /* 0x040ff00000081064 */
[C---:B----4-:R-:W-:Y:S01]  /*51f50*/  HMMA.1688.F32.TF32 R100, R76.reuse, R52, R72 ;  /* 0x000000344c64723c */ /* 0x050fe20000081048 */
[----:B------:R-:W-:Y:S04]  /*51f60*/  LDS R72, [R2+0x46080] ;  /* 0x0460800002487984 */ /* 0x000fe80000000800 */
[----:B------:R-:W-:Y:S03]  /*51f70*/  LDS R74, [R2+0x46880] ;  /* 0x04688000024a7984 */ /* 0x000fe60000000800 */
[C---:B------:R-:W-:Y:S01]  /*51f80*/  HMMA.1688.F32.TF32 R124, R76.reuse, R28, R116 ;  /* 0x0000001c4c7c723c */ /* 0x040fe20000081074 */
[----:B------:R-:W-:Y:S04]  /*51f90*/  LDS R73, [R3+0x46080] ;  /* 0x0460800003497984 */ /* 0x000fe80000000800 */
[----:B------:R-:W3:Y:S03]  /*51fa0*/  LDS R75, [R3+0x46880] ;  /* 0x04688000034b7984 */ /* 0x000ee60000000800 */
        /* <DEDUP_REMOVED lines=13> */
[----:B------:R-:W-:Y:S03]  /*52080*/  HMMA.1688.F32.TF32 R92, R76, R64, R92 ;  /* 0x000000404c5c723c */ /* 0x000fe6000008105c */
[----:B------:R-:W-:Y:S04]  /*52090*/  STL.64 [R1+0x140], R104 ;  /* 0x0001406801007387 */ /* 0x000fe80000100a00 */
[----:B------:R-:W-:Y:S01]  /*520a0*/  STL.64 [R1+0x148], R106 ;  /* 0x0001486a01007387 */ /* 0x000fe20000100a00 */
[----:B------:R-:W-:-:S03]  /*520b0*/  MOV R248, R99 ;  /* 0x0000006300f87202 */ /* 0x000fc60000000f00 */
[----:B------:R-:W-:Y:S04]  /*520c0*/  STL.64 [R1+0x130], R100 ;  /* 0x0001306401007387 */ /* 0x000fe80000100a00 */
[----:B------:R-:W-:Y:S04]  /*520d0*/  STL.64 [R1+0x138], R102 ;  /* 0x0001386601007387 */ /* 0x000fe80000100a00 */
[----:B------:R-:W-:Y:S04]  /*520e0*/  STL.64 [R1+0x120], R96 ;  /* 0x0001206001007387 */ /* 0x000fe80000100a00 */
[----:B------:R1:W-:Y:S01]  /*520f0*/  STL [R1+0x128], R98 ;  /* 0x0001286201007387 */ /* 0x0003e20000100800 */
[C---:B------:R-:W-:Y:S08]  /*52100*/  HMMA.1688.F32.TF32 R88, R76.reuse, R68, R88 ;  /* 0x000000444c58723c */ /* 0x040ff00000081058 */
[----:B-1----:R-:W-:Y:S01]  /*52110*/  HMMA.1688.F32.TF32 R96, R76, R60, R180 ;  /* 0x0000003c4c60723c */ /* 0x002fe200000810b4 */
[----:B------:R1:W-:Y:S04]  /*52120*/  STL [R1+0x3bb0], R248 ;  /* 0x003bb0f801007387 */ /* 0x0003e80000100800 */
[----:B------:R-:W-:Y:S04]  /*52130*/  STL.64 [R1+0x100], R92 ;  /* 0x0001005c01007387 */ /* 0x000fe80000100a00 */
[----:B------:R-:W-:Y:S01]  /*52140*/  LDS R76, [R252+0x46080] ;  /* 0x04608000fc4c7984 */ /* 0x000fe20000000800 */
[----:B-1----:R-:W-:-:S03]  /*52150*/  IMAD.MOV.U32 R248, RZ, RZ, R95 ;  /* 0x000000fffff87224 */ /* 0x002fc600078e005f */
[----:B------:R-:W-:Y:S04]  /*52160*/  LDS R78, [R252+0x46880] ;  /* 0x04688000fc4e7984 */ /* 0x000fe80000000800 */
[----:B------:R-:W-:Y:S04]  /*52170*/  LDS R77, [R0+0x46080] ;  /* 0x04608000004d7984 */ /* 0x000fe80000000800 */
[----:B------:R-:W1:Y:S04]  /*52180*/  LDS R79, [R0+0x46880] ;  /* 0x04688000004f7984 */ /* 0x000e680000000800 */
[----:B------:R-:W-:Y:S04]  /*52190*/  STL.64 [R1+0x110], R96 ;  /* 0x0001106001007387 */ /* 0x000fe80000100a00 */
[----:B------:R-:W-:Y:S04]  /*521a0*/  STL.64 [R1+0x118], R98 ;  /* 0x0001186201007387 */ /* 0x000fe80000100a00 */
[----:B------:R-:W-:Y:S04]  /*521b0*/  STL [R1+0x108], R94 ;  /* 0x0001085e01007387 */ /* 0x000fe80000100800 */
[----:B------:R-:W-:Y:S04]  /*521c0*/  STL [R1+0x3bb4], R248 ;  /* 0x003bb4f801007387 */ /* 0x000fe80000100800 */
[----:B------:R-:W-:Y:S04]  /*521d0*/  STL.64 [R1+0xf0], R88 ;  /* 0x0000f05801007387 */ /* 0x000fe80000100a00 */
[----:B------:R-:W-:Y:S01]  /*521e0*/  STL.64 [R1+0xf8], R90 ;  /* 0x0000f85a01007387 */ /* 0x000fe20000100a00 */
[C---:B---3--:R-:W-:Y:S11]  /*521f0*/  HMMA.1688.F32.TF32 R84, R72.reuse, R8, R84 ;  /* 0x000000084854723c */ /* 0x048ff60000081054 */
[----:B------:R-:W-:Y:S11]  /*52200*/  @!UPT UIADD3 URZ, URZ, URZ, URZ ;  /* 0x0000003f3f3ff290 */ /* 0x000ff6000fffe03f */
[----:B------:R-:W-:Y:S02]  /*52210*/  @!UPT UIADD3 URZ, URZ, URZ, URZ ;  /* 0x0000003f3f3ff290 */ /* 0x000fe4000fffe03f */
[----:B------:R-:W-:Y:S01]  /*52220*/  IMAD.MOV.U32 R67, RZ, RZ, R86 ;  /* 0x000000ffff437224 */ /* 0x000fe200078e0056 */
[----:B------:R-:W-:Y:S01]  /*52230*/  MOV R66, R85 ;  /* 0x0000005500427202 */ /* 0x000fe20000000f00 */
[----:B------:R-:W-:Y:S01]  /*52240*/  IMAD.MOV.U32 R71, RZ, RZ, R84 ;  /* 0x000000ffff477224 */ /* 0x000fe200078e0054 */
[----:B------:R3:W-:Y:S04]  /*52250*/  STL [R1+0x4dc], R87 ;  /* 0x0004dc5701007387 */ /* 0x0007e80000100800 */
[----:B------:R-:W-:Y:S04]  /*52260*/  STL [R1+0x3bc0], R67 ;  /* 0x003bc04301007387 */ /* 0x000fe80000100800 */
[----:B------:R-:W-:Y:S01]  /*52270*/  STL [R1+0x3bbc], R66 ;  /* 0x003bbc4201007387 */ /* 0x000fe20000100800 */
[-C--:B--2---:R-:W-:Y:S03]  /*52280*/  HMMA.1688.F32.TF32 R80, R72, R12.reuse, R80 ;  /* 0x0000000c4850723c */ /* 0x084fe60000081050 */
[----:B------:R-:W-:Y:S11]  /*52290*/  STL [R1+0x3bb8], R71 ;  /* 0x003bb84701007387 */ /* 0x000ff60000100800 */
[----:B------:R-:W-:Y:S10]  /*522a0*/  @!UPT UIADD3 URZ, URZ, URZ, URZ ;  /* 0x0000003f3f3ff290 */ /* 0x000ff4000fffe03f */
[----:B------:R-:W-:Y:S01]  /*522b0*/  IMAD.MOV.U32 R249, RZ, RZ, R80 ;  /* 0x000000fffff97224 */ /* 0x000fe200078e0050 */
[----:B------:R-:W-:Y:S01]  /*522c0*/  MOV R250, R81 ;  /* 0x0000005100fa7202 */ /* 0x000fe20000000f00 */
[----:B------:R-:W2:Y:S01]  /*522d0*/  LDL.LU R80, [R1+0x290] ;  /* 0x0002900001507983 */ /* 0x000ea20000300800 */
[----:B------:R-:W-:Y:S02]  /*522e0*/  IMAD.MOV.U32 R251, RZ, RZ, R82 ;  /* 0x000000fffffb7224 */ /* 0x000fe400078e0052 */
[----:B------:R-:W-:Y:S01]  /*522f0*/  IMAD.MOV.U32 R70, RZ, RZ, R83 ;  /* 0x000000ffff467224 */ /* 0x000fe200078e0053 */
[----:B------:R-:W2:Y:S04]  /*52300*/  LDL.LU R81, [R1+0x294] ;  /* 0x0002940001517983 */ /* 0x000ea80000300800 */
[----:B------:R-:W2:Y:S04]  /*52310*/  LDL.LU R82, [R1+0x298] ;  /* 0x0002980001527983 */ /* 0x000ea80000300800 */
[----:B------:R-:W2:Y:S04]  /*52320*/  LDL.LU R83, [R1+0x29c] ;  /* 0x00029c0001537983 */ /* 0x000ea80000300800 */
[----:B------:R-:W4:Y:S04]  /*52330*/  LDL.LU R84, [R1+0x2a0] ;  /* 0x0002a00001547983 */ /* 0x000f280000300800 */
[----:B------:R-:W4:Y:S04]  /*52340*/  LDL.LU R85, [R1+0x2a4] ;  /* 0x0002a40001557983 */ /* 0x000f280000300800 */
[----:B------:R-:W4:Y:S04]  /*52350*/  LDL.LU R86, [R1+0x2a8] ;  /* 0x0002a80001567983 */ /* 0x000f280000300800 */
[----:B---3--:R-:W4:Y:S04]  /*52360*/  LDL.LU R87, [R1+0x2ac] ;  /* 0x0002ac0001577983 */ /* 0x008f280000300800 */
        /* <DEDUP_REMOVED lines=94> */
[----:B------:R-:W-:Y:S04]  /*52950*/  STL [R1+0x3bc8], R250 ;  /* 0x003bc8fa01007387 */ /* 0x000fe80000100800 */
[----:B------:R1:W-:Y:S04]  /*52960*/  STL [R1+0x3bc4], R249 ;  /* 0x003bc4f901007387 */ /* 0x0003e80000100800 */
[----:B------:R-:W4:Y:S04]  /*52970*/  LDL.LU R248, [R1+0x4b0] ;  /* 0x0004b00001f87983 */ /* 0x000f280000300800 */
[----:B-1----:R-:W4:Y:S04]  /*52980*/  LDL.LU R249, [R1+0x4b4] ;  /* 0x0004b40001f97983 */ /* 0x002f280000300800 */
[----:B------:R-:W4:Y:S04]  /*52990*/  LDL.LU R250, [R1+0x4b8] ;  /* 0x0004b80001fa7983 */ /* 0x000f280000300800 */
[----:B------:R-:W4:Y:S01]  /*529a0*/  LDL.LU R251, [R1+0x4bc] ;  /* 0x0004bc0001fb7983 */ /* 0x000f220000300800 */
[----:B------:R-:W-:Y:S08]  /*529b0*/  HMMA.1688.F32.TF32 R116, R76, R12, R116 ;  /* 0x0000000c4c74723c */ /* 0x000ff00000081074 */
[C---:B--2---:R-:W-:Y:S08]  /*529c0*/  HMMA.1688.F32.TF32 R128, R72.reuse, R64, R128 ;  /* 0x000000404880723c */ /* 0x044ff00000081080 */
[C---:B---3--:R-:W-:Y:S08]  /*529d0*/  HMMA.1688.F32.TF32 R132, R72.reuse, R60, R132 ;  /* 0x0000003c4884723c */ /* 0x048ff00000081084 */
[C---:B----4-:R-:W-:Y:S08]  /*529e0*/  HMMA.1688.F32.TF32 R156, R72.reuse, R36, R156 ;  /* 0x00000024489c723c */ /* 0x050ff0000008109c */
[C---:B------:R-:W-:Y:S08]  /*529f0*/  HMMA.1688.F32.TF32 R160, R72.reuse, R32, R160 ;  /* 0x0000002048a0723c */ /* 0x040ff000000810a0 */
[C---:B------:R-:W-:Y:S08]  /*52a00*/  HMMA.1688.F32.TF32 R96, R72.reuse, R20, R96 ;  /* 0x000000144860723c */ /* 0x040ff00000081060 */
[C---:B------:R-:W-:Y:S08]  /*52a10*/  HMMA.1688.F32.TF32 R164, R72.reuse, R28, R164 ;  /* 0x0000001c48a4723c */ /* 0x040ff000000810a4 */
[C---:B------:R-:W-:Y:S08]  /*52a20*/  HMMA.1688.F32.TF32 R168, R72.reuse, R24, R168 ;  /* 0x0000001848a8723c */ /* 0x040ff000000810a8 */
[----:B------:R-:W-:Y:S01]  /*52a30*/  IMAD.MOV.U32 R70, RZ, RZ, R96 ;  /* 0x000000ffff467224 */ /* 0x000fe200078e0060 */
[C---:B------:R-:W-:Y:S11]  /*52a40*/  HMMA.1688.F32.TF32 R248, R72.reuse, R16, R248 ;  /* 0x0000001048f8723c */ /* 0x040ff600000810f8 */
[----:B------:R-:W-:Y:S11]  /*52a50*/  @!UPT UIADD3 URZ, URZ, URZ, URZ ;  /* 0x0000003f3f3ff290 */ /* 0x000ff6000fffe03f */
[----:B------:R-:W-:Y:S02]  /*52a60*/  @!UPT UIADD3 URZ, URZ, URZ, URZ ;  /* 0x0000003f3f3ff290 */ /* 0x000fe4000fffe03f */
[----:B------:R-:W-:Y:S01]  /*52a70*/  MOV R67, R248 ;  /* 0x000000f800437202 */ /* 0x000fe20000000f00 */
[----:B------:R-:W-:Y:S01]  /*52a80*/  IMAD.MOV.U32 R66, RZ, RZ, R249 ;  /* 0x000000ffff427224 */ /* 0x000fe200078e00f9 */
[----:B------:R-:W-:Y:S01]  /*52a90*/  MOV R248, R251 ;  /* 0x000000fb00f87202 */ /* 0x000fe20000000f00 */
[----:B------:R-:W-:Y:S01]  /*52aa0*/  IMAD.MOV.U32 R71, RZ, RZ, R250 ;  /* 0x000000ffff477224 */ /* 0x000fe200078e00fa */
[----:B------:R-:W-:Y:S01]  /*52ab0*/  MOV R250, R98 ;  /* 0x0000006200fa7202 */ /* 0x000fe20000000f00 */
[----:B------:R-:W-:Y:S02]  /*52ac0*/  IMAD.MOV.U32 R249, RZ, RZ, R99 ;  /* 0x000000fffff97224 */ /* 0x000fe400078e0063 */
[----:B------:R-:W-:Y:S01]  /*52ad0*/  IMAD.MOV.U32 R251, RZ, RZ, R97 ;  /* 0x000000fffffb7224 */ /* 0x000fe200078e0061 */
[----:B------:R-:W2:Y:S04]  /*52ae0*/  LDL.LU.64 R98, [R1+0x3ce0] ;  /* 0x003ce00001627983 */ /* 0x000ea80000300a00 */
[----:B------:R-:W3:Y:S04]  /*52af0*/  LDL.LU.64 R96, [R1+0x3cd8] ;  /* 0x003cd80001607983 */ /* 0x000ee80000300a00 */
[----:B------:R-:W-:Y:S04]  /*52b00*/  STL.64 [R1+0x490], R168 ;  /* 0x000490a801007387 */ /* 0x000fe80000100a00 */
[----:B------:R-:W-:Y:S04]  /*52b10*/  STL.64 [R1+0x498], R170 ;  /* 0x000498aa01007387 */ /* 0x000fe80000100a00 */
[----:B------:R-:W-:Y:S04]  /*52b20*/  STL.64 [R1+0x480], R164 ;  /* 0x000480a401007387 */ /* 0x000fe80000100a00 */
[----:B------:R1:W-:Y:S04]  /*52b30*/  STL.64 [R1+0x488], R166 ;  /* 0x000488a601007387 */ /* 0x0003e80000100a00 */
[----:B------:R-:W-:Y:S04]  /*52b40*/  STL.64 [R1+0x470], R160 ;  /* 0x000470a001007387 */ /* 0x000fe80000100a00 */
[----:B------:R4:W-:Y:S01]  /*52b50*/  STL.64 [R1+0x478], R162 ;  /* 0x000478a201007387 */ /* 0x0009e20000100a00 */
[C---:B-1----:R-:W-:Y:S03]  /*52b60*/  HMMA.1688.F32.TF32 R164, R72.reuse, R40, R216 ;  /* 0x0000002848a4723c */ /* 0x042fe600000810d8 */
[----:B------:R-:W-:Y:S04]  /*52b70*/  STL.64 [R1+0x280], R156 ;  /* 0x0002809c01007387 */ /* 0x000fe80000100a00 */
[----:B------:R1:W-:Y:S01]  /*52b80*/  STL.64 [R1+0x288], R158 ;  /* 0x0002889e01007387 */ /* 0x0003e20000100a00 */
[C---:B----4-:R-:W-:Y:S08]  /*52b90*/  HMMA.1688.F32.TF32 R160, R72.reuse, R44, R152 ;  /* 0x0000002c48a0723c */ /* 0x050ff00000081098 */
[C---:B-1----:R-:W-:Y:S08]  /*52ba0*/  HMMA.1688.F32.TF32 R156, R72.reuse, R48, R148 ;  /* 0x00000030489c723c */ /* 0x042ff00000081094 */
        /* <DEDUP_REMOVED lines=16> */
[----:B------:R-:W-:Y:S04]  /*52cb0*/  STL.64 [R1+0x200], R128 ;  /* 0x0002008001007387 */ /* 0x000fe80000100a00 */
[----:B------:R-:W-:Y:S04]  /*52cc0*/  STL.64 [R1+0x208], R130 ;  /* 0x0002088201007387 */ /* 0x000fe80000100a00 */
[----:B------:R-:W-:Y:S04]  /*52cd0*/  STL.64 [R1+0x1f0], R72 ;  /* 0x0001f04801007387 */ /* 0x000fe80000100a00 */
[----:B------:R1:W-:Y:S02]  /*52ce0*/  STL.64 [R1+0x1f8], R74 ;  /* 0x0001f84a01007387 */ /* 0x0003e40000100a00 */
[C---:B-1----:R-:W-:Y:S02]  /*52cf0*/  HMMA.1688.F32.TF32 R72, R76.reuse, R16, R112 ;  /* 0x000000104c48723c */ /* 0x042fe40000081070 */
[----:B------:R-:W-:Y:S04]  /*52d00*/  STL.64 [R1+0x460], R120 ;  /* 0x0004607801007387 */ /* 0x000fe80000100a00 */
[----:B------:R-:W-:Y:S02]  /*52d10*/  STL.64 [R1+0x468], R122 ;  /* 0x0004687a01007387 */ /* 0x000fe40000100a00 */
[C---:B------:R-:W-:Y:S02]  /*52d20*/  HMMA.1688.F32.TF32 R112, R76.reuse, R20, R108 ;  /* 0x000000144c70723c */ /* 0x040fe4000008106c */
[----:B------:R-:W-:Y:S04]  /*52d30*/  STL.64 [R1+0x450], R116 ;  /* 0x0004507401007387 */ /* 0x000fe80000100a00 */
[----:B------:R-:W-:Y:S02]  /*52d40*/  STL.64 [R1+0x458], R118 ;  /* 0x0004587601007387 */ /* 0x000fe40000100a00 */
[C---:B------:R-:W-:Y:S07]  /*52d50*/  HMMA.1688.F32.TF32 R108, R76.reuse, R24, R104 ;  /* 0x000000184c6c723c */ /* 0x040fee0000081068 */
        /* <DEDUP_REMOVED lines=20> */
[----:B-1----:R-:W-:Y:S02]  /*52ea0*/  HMMA.1688.F32.TF32 R72, R76, R52, R80 ;  /* 0x000000344c48723c */ /* 0x002fe40000081050 */
[----:B------:R1:W-:Y:S04]  /*52eb0*/  STL.64 [R1+0x3d0], R88 ;  /* 0x0003d05801007387 */ /* 0x0003e80000100a00 */
[----:B------:R4:W-:Y:S04]  /*52ec0*/  STL.64 [R1+0x3d8], R90 ;  /* 0x0003d85a01007387 */ /* 0x0009e80000100a00 */
[----:B-1----:R-:W2:Y:S04]  /*52ed0*/  LDL.LU R88, [R1+0x6f0] ;  /* 0x0006f00001587983 */ /* 0x002ea80000300800 */
[----:B------:R1:W-:Y:S04]  /*52ee0*/  STL.64 [R1+0x3c0], R84 ;  /* 0x0003c05401007387 */ /* 0x0003e80000100a00 */
[----:B------:R1:W-:Y:S05]  /*52ef0*/  STL.64 [R1+0x3c8], R86 ;  /* 0x0003c85601007387 */ /* 0x0003ea0000100a00 */
[----:B------:R-:W-:Y:S04]  /*52f00*/  STL.64 [R1+0x3b0], R72 ;  /* 0x0003b04801007387 */ /* 0x000fe80000100a00 */
[----:B------:R-:W-:Y:S04]  /*52f10*/  STL.64 [R1+0x3b8], R74 ;  /* 0x0003b84a01007387 */ /* 0x000fe80000100a00 */
[----:B------:R-:W2:Y:S04]  /*52f20*/  LDL.LU R89, [R1+0x6f4] ;  /* 0x0006f40001597983 */ /* 0x000ea80000300800 */
[----:B----4-:R-:W2:Y:S04]  /*52f30*/  LDL.LU R90, [R1+0x6f8] ;  /* 0x0006f800015a7983 */ /* 0x010ea80000300800 */
        /* <DEDUP_REMOVED lines=60> */
[----:B------:R-:W4:Y:S04]  /*53300*/  LDL.LU R87, [R1+0x77c] ;  /* 0x00077c0001577983 */ /* 0x000f280000300800 */
[----:B------:R-:W-:Y:S04]  /*53310*/  LDS R72, [R2+0x46100] ;  /* 0x0461000002487984 */ /* 0x000fe80000000800 */
[----:B------:R-:W-:Y:S04]  /*53320*/  LDS R74, [R2+0x46900] ;  /* 0x04690000024a7984 */ /* 0x000fe80000000800 */
[----:B------:R-:W-:Y:S04]  /*53330*/  LDS R73, [R3+0x46100] ;  /* 0x0461000003497984 */ /* 0x000fe80000000800 */
[----:B------:R-:W2:Y:S04]  /*53340*/  LDS R75, [R3+0x46900] ;  /* 0x04690000034b7984 */ /* 0x000ea80000000800 */
        /* <DEDUP_REMOVED lines=12> */
[----:B--2---:R-:W-:Y:S08]  /*53410*/  HMMA.1688.F32.TF32 R124, R72, R20, R124 ;  /* 0x00000014487c723c */ /* 0x004ff0000008107c */
[C---:B---3--:R-:W-:Y:S08]  /*53420*/  HMMA.1688.F32.TF32 R156, R76.reuse, R56, R152 ;  /* 0x000000384c9c723c */ /* 0x048ff00000081098 */
[C---:B------:R-:W-:Y:S08]  /*53430*/  HMMA.1688.F32.TF32 R152, R76.reuse, R60, R148 ;  /* 0x0000003c4c98723c */ /* 0x040ff00000081094 */
[C---:B----4-:R-:W-:Y:S08]  /*53440*/  HMMA.1688.F32.TF32 R148, R76.reuse, R64, R204 ;  /* 0x000000404c94723c */ /* 0x050ff000000810cc */
[----:B------:R-:W-:Y:S01]  /*53450*/  HMMA.1688.F32.TF32 R76, R76, R68, R112 ;  /* 0x000000444c4c723c */ /* 0x000fe20000081070 */
        /* <DEDUP_REMOVED lines=14> */
[C---:B------:R-:W-:Y:S07]  /*53540*/  HMMA.1688.F32.TF32 R128, R72.reuse, R16, R128 ;  /* 0x000000104880723c */ /* 0x040fee0000081080 */
[----:B------:R-:W-:Y:S04]  /*53550*/  STL.64 [R1+0x370], R148 ;  /* 0x0003709401007387 */ /* 0x000fe80000100a00 */
[----:B------:R-:W-:Y:S04]  /*53560*/  STL.64 [R1+0x378], R150 ;  /* 0x0003789601007387 */ /* 0x000fe80000100a00 */
[----:B------:R-:W-:Y:S04]  /*53570*/  STL.64 [R1+0x360], R76 ;  /* 0x0003604c01007387 */ /* 0x000fe80000100a00 */
[----:B------:R2:W-:Y:S02]  /*53580*/  STL.64 [R1+0x368], R78 ;  /* 0x0003684e01007387 */ /* 0x0005e40000100a00 */
[C---:B--2---:R-:W-:Y:S02]  /*53590*/  HMMA.1688.F32.TF32 R76, R72.reuse, R24, R120 ;  /* 0x00000018484c723c */ /* 0x044fe40000081078 */
        /* <DEDUP_REMOVED lines=8> */
[C---:B--2---:R-:W-:Y:S02]  /*53620*/  HMMA.1688.F32.TF32 R76, R72.reuse, R36, R80 ;  /* 0x00000024484c723c */ /* 0x044fe40000081050 */
[----:B------:R-:W-:Y:S04]  /*53630*/  STL.64 [R1+0x320], R120 ;  /* 0x0003207801007387 */ /* 0x000fe80000100a00 */
[----:B------:R-:W-:Y:S04]  /*53640*/  STL.64 [R1+0x328], R122 ;  /* 0x0003287a01007387 */ /* 0x000fe80000100a00 */
[----:B------:R-:W2:Y:S04]  /*53650*/  LDL.LU R84, [R1+0x5e0] ;  /* 0x0005e00001547983 */ /* 0x000ea80000300800 */
[----:B------:R-:W-:Y:S04]  /*53660*/  STL.64 [R1+0x310], R116 ;  /* 0x0003107401007387 */ /* 0x000fe80000100a00 */
[----:B------:R-:W-:Y:S05]  /*53670*/  STL.64 [R1+0x318], R118 ;  /* 0x0003187601007387 */ /* 0x000fea0000100a00 */
[----:B------:R-:W-:Y:S04]  /*53680*/  STL.64 [R1+0x300], R76 ;  /* 0x0003004c01007387 */ /* 0x000fe80000100a00 */
[----:B------:R3:W-:Y:S04]  /*53690*/  STL.64 [R1+0x308], R78 ;  /* 0x0003084e01007387 */ /* 0x0007e80000100a00 */
[----:B------:R-:W2:Y:S04]  /*536a0*/  LDL.LU R85, [R1+0x5e4] ;  /* 0x0005e40001557983 */ /* 0x000ea80000300800 */
[----:B------:R-:W2:Y:S04]  /*536b0*/  LDL.LU R86, [R1+0x5e8] ;  /* 0x0005e80001567983 */ /* 0x000ea80000300800 */
[----:B------:R-:W2:Y:S04]  /*536c0*/  LDL.LU R87, [R1+0x5ec] ;  /* 0x0005ec0001577983 */ /* 0x000ea80000300800 */
[----:B------:R-:W1:Y:S04]  /*536d0*/  LDL.LU R80, [R1+0x5d0] ;  /* 0x0005d00001507983 */ /* 0x000e680000300800 */
[----:B------:R-:W1:Y:S04]  /*536e0*/  LDL.LU R81, [R1+0x5d4] ;  /* 0x0005d40001517983 */ /* 0x000e680000300800 */
[----:B------:R-:W1:Y:S04]  /*536f0*/  LDL.LU R82, [R1+0x5d8] ;  /* 0x0005d80001527983 */ /* 0x000e680000300800 */
[----:B------:R-:W1:Y:S01]  /*53700*/  LDL.LU R83, [R1+0x5dc] ;  /* 0x0005dc0001537983 */ /* 0x000e620000300800 */
[C---:B---3--:R-:W-:Y:S08]  /*53710*/  HMMA.1688.F32.TF32 R76, R72.reuse, R40, R108 ;  /* 0x00000028484c723c */ /* 0x048ff0000008106c */
[C---:B------:R-:W-:Y:S08]  /*53720*/  HMMA.1688.F32.TF32 R108, R72.reuse, R44, R104 ;  /* 0x0000002c486c723c */ /* 0x040ff00000081068 */
[C---:B------:R-:W-:Y:S07]  /*53730*/  HMMA.1688.F32.TF32 R104, R72.reuse, R48, R140 ;  /* 0x000000304868723c */ /* 0x040fee000008108c */
[----:B------:R-:W-:Y:S04]  /*53740*/  STL.64 [R1+0x2f0], R76 ;  /* 0x0002f04c01007387 */ /* 0x000fe80000100a00 */
[----:B------:R3:W-:Y:S02]  /*53750*/  STL.64 [R1+0x2f8], R78 ;  /* 0x0002f84e01007387 */ /* 0x0007e40000100a00 */
[C---:B---3--:R-:W-:Y:S02]  /*53760*/  HMMA.1688.F32.TF32 R76, R72.reuse, R52, R100 ;  /* 0x00000034484c723c */ /* 0x048fe40000081064 */
        /* <DEDUP_REMOVED lines=8> */
[C---:B---3--:R-:W-:Y:S02]  /*537f0*/  HMMA.1688.F32.TF32 R76, R72.reuse, R64, R88 ;  /* 0x00000040484c723c */ /* 0x048fe40000081058 */
[----:B------:R3:W-:Y:S04]  /*53800*/  STL.64 [R1+0x2b0], R100 ;  /* 0x0002b06401007387 */ /* 0x0007e80000100a00 */
[----:B------:R4:W-:Y:S04]  /*53810*/  STL.64 [R1+0x2b8], R102 ;  /* 0x0002b86601007387 */ /* 0x0009e80000100a00 */
[----:B---3--:R-:W3:Y:S04]  /*53820*/  LDL.LU R100, [R1+0x500] ;  /* 0x0005000001647983 */ /* 0x008ee80000300800 */
[----:B------:R-:W-:Y:S04]  /*53830*/  STL.64 [R1+0x2a0], R92 ;  /* 0x0002a05c01007387 */ /* 0x000fe80000100a00 */
[----:B------:R-:W-:Y:S05]  /*53840*/  STL.64 [R1+0x2a8], R94 ;  /* 0x0002a85e01007387 */ /* 0x000fea0000100a00 */
[----:B------:R-:W-:Y:S04]  /*53850*/  STL.64 [R1+0x290], R76 ;  /* 0x0002904c01007387 */ /* 0x000fe80000100a00 */
[----:B------:R1:W-:Y:S04]  /*53860*/  STL.64 [R1+0x298], R78 ;  /* 0x0002984e01007387 */ /* 0x0003e80000100a00 */
[----:B------:R-:W3:Y:S04]  /*53870*/  LDL.LU R101, [R1+0x504] ;  /* 0x0005040001657983 */ /* 0x000ee80000300800 */
[----:B----4-:R-:W3:Y:S04]  /*53880*/  LDL.LU R102, [R1+0x508] ;  /* 0x0005080001667983 */ /* 0x010ee80000300800 */
        /* <DEDUP_REMOVED lines=17> */
[----:B--2---:R-:W-:Y:S11]  /*539a0*/  HMMA.1688.F32.TF32 R72, R72, R68, R84 ;  /* 0x000000444848723c */ /* 0x004ff60000081054 */
[----:B------:R-:W-:Y:S11]  /*539b0*/  @!UPT UIADD3 URZ, URZ, URZ, URZ ;  /* 0x0000003f3f3ff290 */ /* 0x000ff6000fffe03f */
[----:B------:R-:W-:Y:S01]  /*539c0*/  @!UPT UIADD3 URZ, URZ, URZ, URZ ;  /* 0x0000003f3f3ff290 */ /* 0x000fe2000fffe03f */
[----:B------:R-:W-:Y:S04]  /*539d0*/  STL.64 [R1+0x3a28], R74 ;  /* 0x003a284a01007387 */ /* 0x000fe80000100a00 */
[----:B------:R-:W-:Y:S04]  /*539e0*/  STL.64 [R1+0x3a20], R72 ;  /* 0x003a204801007387 */ /* 0x000fe80000100a00 */
[----:B------:R-:W2:Y:S04]  /*539f0*/  LDL.LU R140, [R1+0x4e0] ;  /* 0x0004e000018c7983 */ /* 0x000ea80000300800 */
[----:B------:R-:W2:Y:S04]  /*53a00*/  LDL.LU R141, [R1+0x4e4] ;  /* 0x0004e400018d7983 */ /* 0x000ea80000300800 */
[----:B------:R-:W2:Y:S04]  /*53a10*/  LDL.LU R142, [R1+0x4e8] ;  /* 0x0004e800018e7983 */ /* 0x000ea80000300800 */
[----:B------:R-:W2:Y:S01]  /*53a20*/  LDL.LU R143, [R1+0x4ec] ;  /* 0x0004ec00018f7983 */ /* 0x000ea20000300800 */
[C---:B-1----:R-:W-:Y:S03]  /*53a30*/  HMMA.1688.F32.TF32 R76, R112.reuse, R8, R80 ;  /* 0x00000008704c723c */ /* 0x042fe60000081050 */
        /* <DEDUP_REMOVED lines=16> */
[----:B------:R-:W-:Y:S04]  /*53b40*/  STL.64 [R1+0x3a38], R78 ;  /* 0x003a384e01007387 */ /* 0x000fe80000100a00 */
[----:B------:R3:W-:Y:S01]  /*53b50*/  STL.64 [R1+0x3a30], R76 ;  /* 0x003a304c01007387 */ /* 0x0007e20000100a00 */
[C---:B----4-:R-:W-:Y:S08]  /*53b60*/  HMMA.1688.F32.TF32 R104, R112.reuse, R20, R104 ;  /* 0x000000147068723c */ /* 0x050ff00000081068 */
[----:B---3--:R-:W-:Y:S01]  /*53b70*/  HMMA.1688.F32.TF32 R76, R112, R12, R116 ;  /* 0x0000000c704c723c */ /* 0x008fe20000081074 */
[----:B------:R-:W-:Y:S01]  /*53b80*/  IMAD.MOV.U32 R172, RZ, RZ, R144 ;  /* 0x000000ffffac7224 */ /* 0x000fe200078e0090 */
[----:B------:R-:W-:Y:S01]  /*53b90*/  MOV R174, R146 ;  /* 0x0000009200ae7202 */ /* 0x000fe20000000f00 */
[----:B------:R-:W-:Y:S01]  /*53ba0*/  IMAD.MOV.U32 R173, RZ, RZ, R145 ;  /* 0x000000ffffad7224 */ /* 0x000fe200078e0091 */
[----:B------:R-:W-:Y:S01]  /*53bb0*/  MOV R205, R137 ;  /* 0x0000008900cd7202 */ /* 0x000fe20000000f00 */
[----:B------:R-:W-:-:S02]  /*53bc0*/  IMAD.MOV.U32 R175, RZ, RZ, R147 ;  /* 0x000000ffffaf7224 */ /* 0x000fc400078e0093 */
[----:B------:R-:W-:Y:S01]  /*53bd0*/  IMAD.MOV.U32 R216, RZ, RZ, R176 ;  /* 0x000000ffffd87224 */ /* 0x000fe200078e00b0 */
[----:B------:R-:W-:Y:S01]  /*53be0*/  HMMA.1688.F32.TF32 R72, R112, R16, R108 ;  /* 0x000000107048723c */ /* 0x000fe2000008106c */
[----:B------:R-:W-:Y:S01]  /*53bf0*/  IMAD.MOV.U32 R204, RZ, RZ, R136 ;  /* 0x000000ffffcc7224 */ /* 0x000fe200078e0088 */
[----:B------:R-:W-:Y:S01]  /*53c00*/  MOV R218, R178 ;  /* 0x000000b200da7202 */ /* 0x000fe20000000f00 */
[----:B------:R-:W-:Y:S01]  /*53c10*/  IMAD.MOV.U32 R206, RZ, RZ, R138 ;  /* 0x000000ffffce7224 */ /* 0x000fe200078e008a */
[----:B------:R-:W-:Y:S01]  /*53c20*/  LDS R116, [R252+0x46180] ;  /* 0x04618000fc747984 */ /* 0x000fe20000000800 */
[----:B------:R-:W-:Y:S02]  /*53c30*/  IMAD.MOV.U32 R207, RZ, RZ, R139 ;  /* 0x000000ffffcf7224 */ /* 0x000fe400078e008b */
[----:B------:R-:W-:Y:S01]  /*53c40*/  IMAD.MOV.U32 R217, RZ, RZ, R177 ;  /* 0x000000ffffd97224 */ /* 0x000fe200078e00b1 */
[----:B------:R-:W-:Y:S01]  /*53c50*/  LDS R118, [R252+0x46980] ;  /* 0x04698000fc767984 */ /* 0x000fe20000000800 */
[----:B------:R-:W-:-:S03]  /*53c60*/  IMAD.MOV.U32 R219, RZ, RZ, R179 ;  /* 0x000000ffffdb7224 */ /* 0x000fc600078e00b3 */
[----:B------:R-:W-:Y:S04]  /*53c70*/  LDS R117, [R0+0x46180] ;  /* 0x0461800000757984 */ /* 0x000fe80000000800 */
[----:B------:R-:W-:Y:S04]  /*53c80*/  STL.64 [R1+0x540], R76 ;  /* 0x0005404c01007387 */ /* 0x000fe80000100a00 */
[----:B------:R1:W-:Y:S04]  /*53c90*/  STL.64 [R1+0x548], R78 ;  /* 0x0005484e01007387 */ /* 0x0003e80000100a00 */
[----:B------:R-:W-:Y:S01]  /*53ca0*/  LDS R119, [R0+0x46980] ;  /* 0x0469800000777984 */ /* 0x000fe20000000800 */
[C---:B-1----:R-:W-:Y:S03]  /*53cb0*/  HMMA.1688.F32.TF32 R76, R112.reuse, R24, R100 ;  /* 0x00000018704c723c */ /* 0x042fe60000081064 */
[----:B------:R-:W-:Y:S04]  /*53cc0*/  STL.64 [R1+0x530], R72 ;  /* 0x0005304801007387 */ /* 0x000fe80000100a00 */
[----:B------:R1:W-:Y:S04]  /*53cd0*/  STL.64 [R1+0x538], R74 ;  /* 0x0005384a01007387 */ /* 0x0003e80000100a00 */
[----:B------:R-:W-:Y:S04]  /*53ce0*/  STL.64 [R1+0x520], R104 ;  /* 0x0005206801007387 */ /* 0x000fe80000100a00 */
[----:B------:R-:W-:Y:S01]  /*53cf0*/  STL.64 [R1+0x528], R106 ;  /* 0x0005286a01007387 */ /* 0x000fe20000100a00 */
[C---:B-1----:R-:W-:Y:S03]  /*53d00*/  HMMA.1688.F32.TF32 R72, R112.reuse, R28, R180 ;  /* 0x0000001c7048723c */ /* 0x042fe600000810b4 */
[----:B------:R-:W3:Y:S04]  /*53d10*/  LDL.LU R180, [R1+0x580] ;  /* 0x0005800001b47983 */ /* 0x000ee80000300800 */
[----:B------:R-:W-:Y:S04]  /*53d20*/  STL.64 [R1+0x500], R76 ;  /* 0x0005004c01007387 */ /* 0x000fe80000100a00 */
[----:B------:R2:W-:Y:S11]  /*53d30*/  STL.64 [R1+0x508], R78 ;  /* 0x0005084e01007387 */ /* 0x0005f60000100a00 */
[----:B------:R-:W-:Y:S01]  /*53d40*/  @!UPT UIADD3 URZ, URZ, URZ, URZ ;  /* 0x0000003f3f3ff290 */ /* 0x000fe2000fffe03f */
[----:B------:R-:W-:Y:S04]  /*53d50*/  STL.64 [R1+0x4f0], R72 ;  /* 0x0004f04801007387 */ /* 0x000fe80000100a00 */
[----:B------:R1:W-:Y:S04]  /*53d60*/  STL.64 [R1+0x4f8], R74 ;  /* 0x0004f84a01007387 */ /* 0x0003e80000100a00 */
[----:B------:R-:W3:Y:S04]  /*53d70*/  LDL.LU R181, [R1+0x584] ;  /* 0x0005840001b57983 */ /* 0x000ee80000300800 */
[----:B------:R-:W3:Y:S04]  /*53d80*/  LDL.LU R182, [R1+0x588] ;  /* 0x0005880001b67983 */ /* 0x000ee80000300800 */
[----:B------:R-:W3:Y:S04]  /*53d90*/  LDL.LU R183, [R1+0x58c] ;  /* 0x00058c0001b77983 */ /* 0x000ee80000300800 */
[----:B------:R-:W4:Y:S04]  /*53da0*/  LDL.LU R100, [R1+0x6e0] ;  /* 0x0006e00001647983 */ /* 0x000f280000300800 */
[----:B------:R-:W4:Y:S04]  /*53db0*/  LDL.LU R101, [R1+0x6e4] ;  /* 0x0006e40001657983 */ /* 0x000f280000300800 */
[----:B------:R-:W4:Y:S04]  /*53dc0*/  LDL.LU R102, [R1+0x6e8] ;  /* 0x0006e80001667983 */ /* 0x000f280000300800 */
[----:B------:R-:W4:Y:S01]  /*53dd0*/  LDL.LU R103, [R1+0x6ec] ;  /* 0x0006ec0001677983 */ /* 0x000f220000300800 */
[C---:B--2---:R-:W-:Y:S08]  /*53de0*/  HMMA.1688.F32.TF32 R76, R112.reuse, R32, R140 ;  /* 0x00000020704c723c */ /* 0x044ff0000008108c */
[C---:B------:R-:W-:Y:S08]  /*53df0*/  HMMA.1688.F32.TF32 R84, R112.reuse, R40, R84 ;  /* 0x000000287054723c */ /* 0x040ff00000081054 */
[C---:B------:R-:W-:Y:S08]  /*53e00*/  HMMA.1688.F32.TF32 R80, R112.reuse, R36, R80 ;  /* 0x000000247050723c */ /* 0x040ff00000081050 */
[----:B-1----:R-:W-:Y:S01]  /*53e10*/  IMAD.MOV.U32 R75, RZ, RZ, R76 ;  /* 0x000000ffff4b7224 */ /* 0x002fe200078e004c */
[----:B------:R-:W-:Y:S01]  /*53e20*/  MOV R74, R77 ;  /* 0x0000004d004a7202 */ /* 0x000fe20000000f00 */
[----:B------:R-:W-:Y:S01]  /*53e30*/  IMAD.MOV.U32 R73, RZ, RZ, R78 ;  /* 0x000000ffff497224 */ /* 0x000fe200078e004e */
[----:B------:R-:W-:Y:S01]  /*53e40*/  HMMA.1688.F32.TF32 R88, R112, R44, R88 ;  /* 0x0000002c7058723c */ /* 0x000fe20000081058 */
[----:B------:R-:W-:-:S02]  /*53e50*/  IMAD.MOV.U32 R72, RZ, RZ, R79 ;  /* 0x000000ffff487224 */ /* 0x000fc400078e004f */
[----:B------:R-:W-:Y:S04]  /*53e60*/  STL.64 [R1+0x3af8], R74 ;  /* 0x003af84a01007387 */ /* 0x000fe80000100a00 */
[----:B------:R-:W-:Y:S05]  /*53e70*/  STL.64 [R1+0x3af0], R72 ;  /* 0x003af04801007387 */ /* 0x000fea0000100a00 */
        /* <DEDUP_REMOVED lines=9> */
[----:B------:R-:W2:Y:S01]  /*53f10*/  LDL.LU R107, [R1+0x6dc] ;  /* 0x0006dc00016b7983 */ /* 0x000ea20000300800 */
[C---:B------:R-:W-:Y:S01]  /*53f20*/  HMMA.1688.F32.TF32 R92, R112.reuse, R48, R92 ;  /* 0x00000030705c723c */ /* 0x040fe2000008105c */
[----:B------:R-:W-:Y:S01]  /*53f30*/  MOV R140, R99 ;  /* 0x00000063008c7202 */ /* 0x000fe20000000f00 */
[----:B------:R-:W-:Y:S01]  /*53f40*/  IMAD.MOV.U32 R141, RZ, RZ, R98 ;  /* 0x000000ffff8d7224 */ /* 0x000fe200078e0062 */
[----:B------:R-:W-:Y:S01]  /*53f50*/  MOV R143, R96 ;  /* 0x00000060008f7202 */ /* 0x000fe20000000f00 */
[----:B------:R-:W-:Y:S11]  /*53f60*/  IMAD.MOV.U32 R142, RZ, RZ, R97 ;  /* 0x000000ffff8e7224 */ /* 0x000ff600078e0061 */
[----:B------:R-:W-:Y:S08]  /*53f70*/  @!UPT UIADD3 URZ, URZ, URZ, URZ ;  /* 0x0000003f3f3ff290 */ /* 0x000ff0000fffe03f */
[----:B------:R-:W-:Y:S04]  /*53f80*/  STL.64 [R1+0x3a18], R94 ;  /* 0x003a185e01007387 */ /* 0x000fe80000100a00 */
[----:B------:R-:W-:Y:S01]  /*53f90*/  STL.64 [R1+0x3a10], R92 ;  /* 0x003a105c01007387 */ /* 0x000fe20000100a00 */
[C---:B---3--:R-:W-:Y:S03]  /*53fa0*/  HMMA.1688.F32.TF32 R96, R112.reuse, R52, R180 ;  /* 0x000000347060723c */ /* 0x048fe600000810b4 */
[----:B------:R-:W-:Y:S04]  /*53fb0*/  LDS R180, [R2+0x46180] ;  /* 0x0461800002b47984 */ /* 0x000fe80000000800 */
[----:B------:R-:W-:Y:S04]  /*53fc0*/  LDS R182, [R2+0x46980] ;  /* 0x0469800002b67984 */ /* 0x000fe80000000800 */
[----:B------:R-:W-:Y:S04]  /*53fd0*/  LDS R181, [R3+0x46180] ;  /* 0x0461800003b57984 */ /* 0x000fe80000000800 */
[----:B------:R-:W1:Y:S01]  /*53fe0*/  LDS R183, [R3+0x46980] ;  /* 0x0469800003b77984 */ /* 0x000e620000000800 */
[C---:B----4-:R-:W-:Y:S07]  /*53ff0*/  HMMA.1688.F32.TF32 R100, R112.reuse, R56, R100 ;  /* 0x000000387064723c */ /* 0x050fee0000081064 */
[----:B------:R-:W-:Y:S04]  /*54000*/  STL.64 [R1+0x3a48], R98 ;  /* 0x003a486201007387 */ /* 0x000fe80000100a00 */
[----:B------:R3:W-:Y:S04]  /*54010*/  STL.64 [R1+0x3a40], R96 ;  /* 0x003a406001007387 */ /* 0x0007e80000100a00 */
[----:B------:R-:W1:Y:S04]  /*54020*/  LDL.LU R128, [R1+0x690] ;  /* 0x0006900001807983 */ /* 0x000e680000300800 */
[----:B------:R-:W1:Y:S04]  /*54030*/  LDL.LU R129, [R1+0x694] ;  /* 0x0006940001817983 */ /* 0x000e680000300800 */
[----:B------:R-:W1:Y:S04]  /*54040*/  LDL.LU R130, [R1+0x698] ;  /* 0x0006980001827983 */ /* 0x000e680000300800 */
[----:B------:R-:W1:Y:S04]  /*54050*/  LDL.LU R131, [R1+0x69c] ;  /* 0x00069c0001837983 */ /* 0x000e680000300800 */
        /* <DEDUP_REMOVED lines=12> */
[----:B------:R-:W-:Y:S04]  /*54120*/  STL.64 [R1+0x3a58], R102 ;  /* 0x003a586601007387 */ /* 0x000fe80000100a00 */
[----:B------:R1:W-:Y:S01]  /*54130*/  STL.64 [R1+0x3a50], R100 ;  /* 0x003a506401007387 */ /* 0x0003e20000100a00 */
[C---:B--2---:R-:W-:Y:S11]  /*54140*/  HMMA.1688.F32.TF32 R104, R112.reuse, R60, R104 ;  /* 0x0000003c7068723c */ /* 0x044ff60000081068 */
        /* <DEDUP_REMOVED lines=8> */
[----:B------:R-:W-:Y:S03]  /*541d0*/  HMMA.1688.F32.TF32 R108, R112, R64, R140 ;  /* 0x00000040706c723c */ /* 0x000fe6000008108c */
[----:B------:R-:W2:Y:S04]  /*541e0*/  LDL.LU R140, [R1+0x670] ;  /* 0x00067000018c7983 */ /* 0x000ea80000300800 */
[----:B------:R-:W2:Y:S04]  /*541f0*/  LDL.LU R141, [R1+0x674] ;  /* 0x00067400018d7983 */ /* 0x000ea80000300800 */
[----:B------:R-:W2:Y:S04]  /*54200*/  LDL.LU R142, [R1+0x678] ;  /* 0x00067800018e7983 */ /* 0x000ea80000300800 */
[----:B------:R-:W2:Y:S08]  /*54210*/  LDL.LU R143, [R1+0x67c] ;  /* 0x00067c00018f7983 */ /* 0x000eb00000300800 */
[----:B------:R-:W-:Y:S04]  /*54220*/  STL.64 [R1+0x3a78], R110 ;  /* 0x003a786e01007387 */ /* 0x000fe80000100a00 */
[----:B------:R-:W-:Y:S01]  /*54230*/  STL.64 [R1+0x3a70], R108 ;  /* 0x003a706c01007387 */ /* 0x000fe20000100a00 */
[C---:B-1----:R-:W-:Y:S08]  /*54240*/  HMMA.1688.F32.TF32 R128, R180.reuse, R16, R128 ;  /* 0x00000010b480723c */ /* 0x042ff00000081080 */
[C---:B----4-:R-:W-:Y:S08]  /*54250*/  HMMA.1688.F32.TF32 R120, R180.reuse, R8, R120 ;  /* 0x00000008b478723c */ /* 0x050ff00000081078 */
[----:B---3--:R-:W-:Y:S08]  /*54260*/  HMMA.1688.F32.TF32 R124, R180, R12, R124 ;  /* 0x0000000cb47c723c */ /* 0x008ff0000008107c */
[----:B--2---:R-:W-:Y:S11]  /*54270*/  HMMA.1688.F32.TF32 R112, R112, R68, R144 ;  /* 0x000000447070723c */ /* 0x004ff60000081090 */
[----:B------:R-:W-:Y:S11]  /*54280*/  @!UPT UIADD3 URZ, URZ, URZ, URZ ;  /* 0x0000003f3f3ff290 */ /* 0x000ff6000fffe03f */
[----:B------:R-:W-:Y:S01]  /*54290*/  @!UPT UIADD3 URZ, URZ, URZ, URZ ;  /* 0x0000003f3f3ff290 */ /* 0x000fe2000fffe03f */
[----:B------:R-:W-:Y:S04]  /*542a0*/  STL.64 [R1+0x3a88], R114 ;  /* 0x003a887201007387 */ /* 0x000fe80000100a00 */
[----:B------:R-:W-:Y:S04]  /*542b0*/  STL.64 [R1+0x3a80], R112 ;  /* 0x003a807001007387 */ /* 0x000fe80000100a00 */
[----:B------:R-:W-:Y:S04]  /*542c0*/  STL.64 [R1+0x3a98], R122 ;  /* 0x003a987a01007387 */ /* 0x000fe80000100a00 */
[----:B------:R-:W-:Y:S04]  /*542d0*/  STL.64 [R1+0x3a90], R120 ;  /* 0x003a907801007387 */ /* 0x000fe80000100a00 */
[----:B------:R-:W-:Y:S04]  /*542e0*/  STL.64 [R1+0x3aa8], R126 ;  /* 0x003aa87e01007387 */ /* 0x000fe80000100a00 */
[----:B------:R1:W-:Y:S04]  /*542f0*/  STL.64 [R1+0x3aa0], R124 ;  /* 0x003aa07c01007387 */ /* 0x0003e80000100a00 */
[----:B------:R-:W-:Y:S04]  /*54300*/  STL.64 [R1+0x3ab8], R130 ;  /* 0x003ab88201007387 */ /* 0x000fe80000100a00 */
        /* <DEDUP_REMOVED lines=11> */
[C---:B------:R-:W-:Y:S07]  /*543c0*/  HMMA.1688.F32.TF32 R144, R180.reuse, R32, R172 ;  /* 0x00000020b490723c */ /* 0x040fee00000810ac */
[----:B------:R-:W-:Y:S04]  /*543d0*/  STL.64 [R1+0x3ac8], R134 ;  /* 0x003ac88601007387 */ /* 0x000fe80000100a00 */
[----:B------:R-:W-:Y:S01]  /*543e0*/  STL.64 [R1+0x3ac0], R132 ;  /* 0x003ac08401007387 */ /* 0x000fe20000100a00 */
[C---:B------:R-:W-:Y:S07]  /*543f0*/  HMMA.1688.F32.TF32 R152, R180.reuse, R40, R204 ;  /* 0x00000028b498723c */ /* 0x040fee00000810cc */
[----:B------:R-:W-:Y:S01]  /*54400*/  MOV R207, R196 ;  /* 0x000000c400cf7202 */ /* 0x000fe20000000f00 */
[----:B------:R-:W-:Y:S01]  /*54410*/  IMAD.MOV.U32 R206, RZ, RZ, R197 ;  /* 0x000000ffffce7224 */ /* 0x000fe200078e00c5 */
[----:B------:R-:W-:Y:S01]  /*54420*/  MOV R204, R199 ;  /* 0x000000c700cc7202 */ /* 0x000fe20000000f00 */
[----:B------:R-:W-:Y:S01]  /*54430*/  IMAD.MOV.U32 R205, RZ, RZ, R198 ;  /* 0x000000ffffcd7224 */ /* 0x000fe200078e00c6 */
[C---:B---3--:R-:W-:Y:S08]  /*54440*/  HMMA.1688.F32.TF32 R136, R180.reuse, R24, R136 ;  /* 0x00000018b488723c */ /* 0x048ff00000081088 */
[----:B----4-:R-:W-:Y:S11]  /*54450*/  HMMA.1688.F32.TF32 R148, R180, R36, R148 ;  /* 0x00000024b494723c */ /* 0x010ff60000081094 */
[----:B------:R-:W-:Y:S04]  /*54460*/  @!UPT UIADD3 URZ, URZ, URZ, URZ ;  /* 0x0000003f3f3ff290 */ /* 0x000fe8000fffe03f */
        /* <DEDUP_REMOVED lines=37> */
[----:B------:R-:W-:Y:S01]  /*546c0*/  STL.64 [R1+0x3b20], R152 ;  /* 0x003b209801007387 */ /* 0x000fe20000100a00 */
[----:B------:R-:W-:Y:S01]  /*546d0*/  IMAD.MOV.U32 R76, RZ, RZ, R46 ;  /* 0x000000ffff4c7224 */ /* 0x000fe200078e002e */
[----:B------:R-:W-:Y:S01]  /*546e0*/  MOV R77, R47 ;  /* 0x0000002f004d7202 */ /* 0x000fe20000000f00 */
[----:B------:R-:W-:Y:S01]  /*546f0*/  IMAD.MOV.U32 R78, RZ, RZ, R42 ;  /* 0x000000ffff4e7224 */ /* 0x000fe200078e002a */
[----:B------:R-:W-:Y:S01]  /*54700*/  MOV R72, R38 ;  /* 0x0000002600487202 */ /* 0x000fe20000000f00 */
[----:B------:R-:W-:-:S02]  /*54710*/  IMAD.MOV.U32 R79, RZ, RZ, R43 ;  /* 0x000000ffff4f7224 */ /* 0x000fc400078e002b */
        /* <DEDUP_REMOVED lines=27> */
[----:B-1----:R-:W-:Y:S01]  /*548d0*/  IMAD.MOV.U32 R124, RZ, RZ, R232 ;  /* 0x000000ffff7c7224 */ /* 0x002fe200078e00e8 */
        /* <DEDUP_REMOVED lines=13> */
[----:B------:R-:W-:Y:S01]  /*549b0*/  IMAD.MOV.U32 R113, RZ, RZ, R222 ;  /* 0x000000ffff717224 */ /* 0x000fe200078e00de */
[C---:B---3--:R-:W-:Y:S08]  /*549c0*/  HMMA.1688.F32.TF32 R168, R180.reuse, R56, R168 ;  /* 0x00000038b4a8723c */ /* 0x048ff000000810a8 */
[C---:B----4-:R-:W-:Y:S08]  /*549d0*/  HMMA.1688.F32.TF32 R156, R180.reuse, R44, R156 ;  /* 0x0000002cb49c723c */ /* 0x050ff0000008109c */
[C---:B--2---:R-:W-:Y:S08]  /*549e0*/  HMMA.1688.F32.TF32 R160, R180.reuse, R48, R160 ;  /* 0x00000030b4a0723c */ /* 0x044ff000000810a0 */
[C---:B------:R-:W-:Y:S07]  /*549f0*/  HMMA.1688.F32.TF32 R164, R180.reuse, R52, R164 ;  /* 0x00000034b4a4723c */ /* 0x040fee00000810a4 */
        /* <DEDUP_REMOVED lines=11> */
[----:B------:R-:W-:Y:S11]  /*54ab0*/  STL.64 [R1+0x3b70], R172 ;  /* 0x003b70ac01007387 */ /* 0x000ff60000100a00 */
[----:B------:R-:W-:Y:S05]  /*54ac0*/  @!UPT UIADD3 URZ, URZ, URZ, URZ ;  /* 0x0000003f3f3ff290 */ /* 0x000fea000fffe03f */
[----:B------:R-:W-:Y:S04]  /*54ad0*/  STL.64 [R1+0x3b88], R178 ;  /* 0x003b88b201007387 */ /* 0x000fe80000100a00 */
[----:B------:R-:W-:Y:S04]  /*54ae0*/  STL.64 [R1+0x3b80], R176 ;  /* 0x003b80b001007387 */ /* 0x000fe80000100a00 */
        /* <DEDUP_REMOVED lines=51> */
[----:B------:R-:W-:Y:S03]  /*54e20*/  HMMA.1688.F32.TF32 R180, R180, R68, R192 ;  /* 0x00000044b4b4723c */ /* 0x000fe600000810c0 */
[----:B------:R-:W-:Y:S04]  /*54e30*/  LDS R192, [R2+0x47000] ;  /* 0x0470000002c07984 */ /* 0x000fe80000000800 */
[----:B------:R-:W-:Y:S04]  /*54e40*/  LDS R194, [R2+0x47800] ;  /* 0x0478000002c27984 */ /* 0x000fe80000000800 */
[----:B------:R-:W-:Y:S04]  /*54e50*/  LDS R193, [R3+0x47000] ;  /* 0x0470000003c17984 */ /* 0x000fe80000000800 */
[----:B------:R-:W1:Y:S01]  /*54e60*/  LDS R195, [R3+0x47800] ;  /* 0x0478000003c37984 */ /* 0x000e620000000800 */
[----:B------:R-:W-:Y:S01]  /*54e70*/  IMAD.MOV.U32 R108, RZ, RZ, R239 ;  /* 0x000000ffff6c7224 */ /* 0x000fe200078e00ef */
[----:B------:R-:W-:Y:S01]  /*54e80*/  MOV R109, R247 ;  /* 0x000000f7006d7202 */ /* 0x000fe20000000f00 */
[----:B------:R-:W-:-:S02]  /*54e90*/  IMAD.MOV.U32 R110, RZ, RZ, R10 ;  /* 0x000000ffff6e7224 */ /* 0x000fc400078e000a */
[----:B------:R-:W-:Y:S02]  /*54ea0*/  IMAD.MOV.U32 R111, RZ, RZ, R11 ;  /* 0x000000ffff6f7224 */ /* 0x000fe400078e000b */
[----:B------:R-:W-:Y:S02]  /*54eb0*/  IMAD.MOV.U32 R115, RZ, RZ, R231 ;  /* 0x000000ffff737224 */ /* 0x000fe400078e00e7 */
[----:B------:R-:W4:Y:S04]  /*54ec0*/  LDL.LU R231, [R1+0x3be4] ;  /* 0x003be40001e77983 */ /* 0x000f280000300800 */
[----:B------:R-:W4:Y:S04]  /*54ed0*/  LDL.LU R239, [R1+0x3be0] ;  /* 0x003be00001ef7983 */ /* 0x000f280000300800 */
[----:B------:R-:W4:Y:S04]  /*54ee0*/  LDL.LU R247, [R1+0x3bdc] ;  /* 0x003bdc0001f77983 */ /* 0x000f280000300800 */
[----:B------:R-:W4:Y:S04]  /*54ef0*/  LDL.LU R10, [R1+0x3bd8] ;  /* 0x003bd800010a7983 */ /* 0x000f280000300800 */
[----:B------:R-:W4:Y:S01]  /*54f00*/  LDL.LU R11, [R1+0x3bd4] ;  /* 0x003bd400010b7983 */ /* 0x000f220000300800 */
[C---:B-1----:R-:W-:Y:S08]  /*54f10*/  HMMA.1688.F32.TF32 R76, R192.reuse, R62, R76 ;  /* 0x0000003ec04c723c */ /* 0x042ff0000008104c */
[----:B--2---:R-:W-:Y:S08]  /*54f20*/  HMMA.1688.F32.TF32 R108, R192, R26, R108 ;  /* 0x0000001ac06c723c */ /* 0x004ff0000008106c */
[C---:B---3--:R-:W-:Y:S11]  /*54f30*/  HMMA.1688.F32.TF32 R224, R116.reuse, R44, R224 ;  /* 0x0000002c74e0723c */ /* 0x048ff600000810e0 */
[----:B------:R-:W-:Y:S05]  /*54f40*/  @!UPT UIADD3 URZ, URZ, URZ, URZ ;  /* 0x0000003f3f3ff290 */ /* 0x000fea000fffe03f */
[----:B------:R-:W-:Y:S02]  /*54f50*/  IMAD.MOV.U32 R45, RZ, RZ, R108 ;  /* 0x000000ffff2d7224 */ /* 0x000fe400078e006c */
[----:B------:R-:W-:Y:S01]  /*54f60*/  IMAD.MOV.U32 R44, RZ, RZ, R109 ;  /* 0x000000ffff2c7224 */ /* 0x000fe200078e006d */
[----:B----4-:R-:W-:Y:S07]  /*54f70*/  HMMA.1688.F32.TF32 R220, R116, R40, R220 ;  /* 0x0000002874dc723c */ /* 0x010fee00000810dc */
[----:B------:R-:W-:Y:S01]  /*54f80*/  MOV R41, R110 ;  /* 0x0000006e00297202 */ /* 0x000fe20000000f00 */
[----:B------:R-:W-:-:S02]  /*54f90*/  IMAD.MOV.U32 R40, RZ, RZ, R111 ;  /* 0x000000ffff287224 */ /* 0x000fc400078e006f */
        /* <DEDUP_REMOVED lines=23> */
[----:B------:R1:W-:Y:S01]  /*55110*/  STL.64 [R1+0x30], R80 ;  /* 0x0000305001007387 */ /* 0x0003e20000100a00 */
[----:B------:R-:W-:-:S03]  /*55120*/  MOV R73, R251 ;  /* 0x000000fb00497202 */ /* 0x000fc60000000f00 */
[----:B------:R2:W-:Y:S01]  /*55130*/  STL.64 [R1+0x38], R82 ;  /* 0x0000385201007387 */ /* 0x0005e20000100a00 */
[----:B------:R-:W-:-:S03]  /*55140*/  IMAD.MOV.U32 R74, RZ, RZ, R250 ;  /* 0x000000ffff4a7224 */ /* 0x000fc600078e00fa */
[----:B------:R-:W3:Y:S01]  /*55150*/  LDL.LU R70, [R1+0x3bd0] ;  /* 0x003bd00001467983 */ /* 0x000ee20000300800 */
[----:B------:R-:W-:-:S03]  /*55160*/  IMAD.MOV.U32 R75, RZ, RZ, R249 ;  /* 0x000000ffff4b7224 */ /* 0x000fc600078e00f9 */
[----:B------:R4:W-:Y:S01]  /*55170*/  STL.64 [R1+0x20], R76 ;  /* 0x0000204c01007387 */ /* 0x0009e20000100a00 */
[----:B-1----:R-:W-:-:S03]  /*55180*/  MOV R80, R67 ;  /* 0x0000004300507202 */ /* 0x002fc60000000f00 */
[----:B------:R1:W-:Y:S01]  /*55190*/  STL.64 [R1+0x28], R78 ;  /* 0x0000284e01007387 */ /* 0x0003e20000100a00 */
[----:B------:R-:W-:-:S03]  /*551a0*/  IMAD.MOV.U32 R81, RZ, RZ, R66 ;  /* 0x000000ffff517224 */ /* 0x000fc600078e0042 */
[----:B------:R-:W3:Y:S01]  /*551b0*/  LDL.LU R251, [R1+0x3bcc] ;  /* 0x003bcc0001fb7983 */ /* 0x000ee20000300800 */
[----:B--2---:R-:W-:-:S03]  /*551c0*/  IMAD.MOV.U32 R82, RZ, RZ, R71 ;  /* 0x000000ffff527224 */ /* 0x004fc600078e0047 */
[----:B------:R-:W2:Y:S01]  /*551d0*/  LDL.LU R250, [R1+0x3bc8] ;  /* 0x003bc80001fa7983 */ /* 0x000ea20000300800 */
[----:B------:R-:W-:-:S03]  /*551e0*/  MOV R83, R248 ;  /* 0x000000f800537202 */ /* 0x000fc60000000f00 */
        /* <DEDUP_REMOVED lines=11> */
[----:B------:R-:W3:Y:S01]  /*552a0*/  LDL.LU R98, [R1+0x108] ;  /* 0x0001080001627983 */ /* 0x000ee20000300800 */
[C---:B------:R-:W-:Y:S08]  /*552b0*/  HMMA.1688.F32.TF32 R112, R192.reuse, R22, R112 ;  /* 0x00000016c070723c */ /* 0x040ff00000081070 */
[C---:B------:R-:W-:Y:S08]  /*552c0*/  HMMA.1688.F32.TF32 R120, R192.reuse, R18, R120 ;  /* 0x00000012c078723c */ /* 0x040ff00000081078 */
[----:B------:R-:W-:Y:S01]  /*552d0*/  HMMA.1688.F32.TF32 R128, R192, R10, R128 ;  /* 0x0000000ac080723c */ /* 0x000fe20000081080 */
[----:B--2---:R-:W-:-:S02]  /*552e0*/  IMAD.MOV.U32 R99, RZ, RZ, R248 ;  /* 0x000000ffff637224 */ /* 0x004fc400078e00f8 */
[----:B------:R-:W2:Y:S04]  /*552f0*/  LDL.LU R248, [R1+0x3bb0] ;  /* 0x003bb00001f87983 */ /* 0x000ea80000300800 */
[----:B------:R-:W4:Y:S04]  /*55300*/  LDL.LU R100, [R1+0x110] ;  /* 0x0001100001647983 */ /* 0x000f280000300800 */
[----:B------:R-:W4:Y:S04]  /*55310*/  LDL.LU R101, [R1+0x114] ;  /* 0x0001140001657983 */ /* 0x000f280000300800 */
[----:B------:R-:W4:Y:S01]  /*55320*/  LDL.LU R102, [R1+0x118] ;  /* 0x0001180001667983 */ /* 0x000f220000300800 */
[----:B------:R-:W-:Y:S03]  /*55330*/  HMMA.1688.F32.TF32 R216, R116, R36, R216 ;  /* 0x0000002474d8723c */ /* 0x000fe600000810d8 */
[----:B------:R-:W4:Y:S04]  /*55340*/  LDL.LU R103, [R1+0x11c] ;  /* 0x00011c0001677983 */ /* 0x000f280000300800 */
[----:B------:R-:W4:Y:S01]  /*55350*/  LDL.LU R108, [R1+0x130] ;  /* 0x00013000016c7983 */ /* 0x000f220000300800 */
[----:B------:R-:W-:-:S03]  /*55360*/  MOV R37, R112 ;  /* 0x0000007000257202 */ /* 0x000fc60000000f00 */
[----:B------:R-:W4:Y:S01]  /*55370*/  LDL.LU R109, [R1+0x134] ;  /* 0x00013400016d7983 */ /* 0x000f220000300800 */
[C---:B------:R-:W-:Y:S01]  /*55380*/  HMMA.1688.F32.TF32 R212, R116.reuse, R32, R212 ;  /* 0x0000002074d4723c */ /* 0x040fe200000810d4 */
[----:B------:R-:W-:Y:S02]  /*55390*/  IMAD.MOV.U32 R36, RZ, RZ, R113 ;  /* 0x000000ffff247224 */ /* 0x000fe400078e0071 */
[----:B------:R-:W4:Y:S04]  /*553a0*/  LDL.LU R110, [R1+0x138] ;  /* 0x00013800016e7983 */ /* 0x000f280000300800 */
[----:B------:R-:W4:Y:S01]  /*553b0*/  LDL.LU R111, [R1+0x13c] ;  /* 0x00013c00016f7983 */ /* 0x000f220000300800 */
[----:B------:R-:W-:Y:S01]  /*553c0*/  IMAD.MOV.U32 R33, RZ, RZ, R114 ;  /* 0x000000ffff217224 */ /* 0x000fe200078e0072 */
[----:B------:R-:W-:Y:S02]  /*553d0*/  HMMA.1688.F32.TF32 R208, R116, R28, R208 ;  /* 0x0000001c74d0723c */ /* 0x000fe400000810d0 */
[----:B------:R-:W4:Y:S01]  /*553e0*/  LDL.LU R112, [R1+0x140] ;  /* 0x0001400001707983 */ /* 0x000f220000300800 */
[----:B------:R-:W-:-:S03]  /*553f0*/  MOV R32, R115 ;  /* 0x0000007300207202 */ /* 0x000fc60000000f00 */
        /* <DEDUP_REMOVED lines=9> */
[----:B------:R-:W-:-:S03]  /*55490*/  IMAD.MOV.U32 R24, RZ, RZ, R123 ;  /* 0x000000ffff187224 */ /* 0x000fc600078e007b */
[----:B------:R-:W4:Y:S01]  /*554a0*/  LDL.LU R121, [R1+0x154] ;  /* 0x0001540001797983 */ /* 0x000f220000300800 */
[----:B------:R-:W-:Y:S01]  /*554b0*/  MOV R13, R128 ;  /* 0x00000080000d7202 */ /* 0x000fe20000000f00 */
[----:B------:R-:W-:Y:S02]  /*554c0*/  HMMA.1688.F32.TF32 R184, R116, R8, R184 ;  /* 0x0000000874b8723c */ /* 0x000fe400000810b8 */
[----:B------:R-:W4:Y:S01]  /*554d0*/  LDL.LU R122, [R1+0x158] ;  /* 0x00015800017a7983 */ /* 0x000f220000300800 */
[----:B------:R-:W-:-:S03]  /*554e0*/  IMAD.MOV.U32 R12, RZ, RZ, R129 ;  /* 0x000000ffff0c7224 */ /* 0x000fc600078e0081 */
[----:B------:R-:W4:Y:S01]  /*554f0*/  LDL.LU R123, [R1+0x15c] ;  /* 0x00015c00017b7983 */ /* 0x000f220000300800 */
[----:B------:R-:W-:Y:S01]  /*55500*/  IMAD.MOV.U32 R9, RZ, RZ, R130 ;  /* 0x000000ffff097224 */ /* 0x000fe200078e0082 */
[----:B------:R-:W-:Y:S02]  /*55510*/  MOV R8, R131 ;  /* 0x0000008300087202 */ /* 0x000fe40000000f00 */
        /* <DEDUP_REMOVED lines=8> */
[----:B------:R-:W-:Y:S03]  /*555a0*/  HMMA.1688.F32.TF32 R124, R192, R14, R124 ;  /* 0x0000000ec07c723c */ /* 0x000fe6000008107c */
        /* <DEDUP_REMOVED lines=25> */
[----:B------:R-:W4:Y:S01]  /*55740*/  LDL.LU R140, [R1+0x1a0] ;  /* 0x0001a000018c7983 */ /* 0x000f220000300800 */
[----:B------:R-:W-:-:S03]  /*55750*/  IMAD.MOV.U32 R21, RZ, RZ, R124 ;  /* 0x000000ffff157224 */ /* 0x000fc600078e007c */
[----:B------:R-:W4:Y:S01]  /*55760*/  LDL.LU R141, [R1+0x1a4] ;  /* 0x0001a400018d7983 */ /* 0x000f220000300800 */
[----:B------:R-:W-:Y:S01]  /*55770*/  HMMA.1688.F32.TF32 R196, R116, R16, R196 ;  /* 0x0000001074c4723c */ /* 0x000fe200000810c4 */
[----:B------:R-:W-:Y:S02]  /*55780*/  IMAD.MOV.U32 R20, RZ, RZ, R125 ;  /* 0x000000ffff147224 */ /* 0x000fe400078e007d */
[----:B------:R-:W4:Y:S04]  /*55790*/  LDL.LU R142, [R1+0x1a8] ;  /* 0x0001a800018e7983 */ /* 0x000f280000300800 */
[----:B------:R-:W4:Y:S01]  /*557a0*/  LDL.LU R143, [R1+0x1ac] ;  /* 0x0001ac00018f7983 */ /* 0x000f220000300800 */
[----:B------:R-:W-:Y:S01]  /*557b0*/  MOV R17, R126 ;  /* 0x0000007e00117202 */ /* 0x000fe20000000f00 */
[----:B------:R-:W-:-:S02]  /*557c0*/  IMAD.MOV.U32 R16, RZ, RZ, R127 ;  /* 0x000000ffff107224 */ /* 0x000fc400078e007f */
        /* <DEDUP_REMOVED lines=8> */
[----:B---3--:R-:W-:-:S03]  /*55850*/  IMAD.MOV.U32 R86, RZ, RZ, R251 ;  /* 0x000000ffff567224 */ /* 0x008fc600078e00fb */
[----:B------:R-:W3:Y:S01]  /*55860*/  LDL.LU R106, [R1+0x128] ;  /* 0x00012800016a7983 */ /* 0x000ee20000300800 */
[----:B------:R-:W-:Y:S01]  /*55870*/  MOV R87, R70 ;  /* 0x0000004600577202 */ /* 0x000fe20000000f00 */
[----:B------:R-:W-:Y:S01]  /*55880*/  IMAD.MOV.U32 R88, RZ, RZ, R71 ;  /* 0x000000ffff587224 */ /* 0x000fe200078e0047 */
[----:B------:R-:W-:Y:S01]  /*55890*/  MOV R90, R67 ;  /* 0x00000043005a7202 */ /* 0x000fe20000000f00 */
[----:B------:R-:W-:Y:S02]  /*558a0*/  IMAD.MOV.U32 R89, RZ, RZ, R66 ;  /* 0x000000ffff597224 */ /* 0x000fe400078e0042 */
[----:B--2---:R-:W-:Y:S02]  /*558b0*/  IMAD.MOV.U32 R107, RZ, RZ, R248 ;  /* 0x000000ffff6b7224 */ /* 0x004fe400078e00f8 */
        /* <DEDUP_REMOVED lines=9> */
[----:B----4-:R-:W4:Y:S04]  /*55950*/  LDL.LU R76, [R1+0x490] ;  /* 0x00049000014c7983 */ /* 0x010f280000300800 */
[----:B------:R-:W4:Y:S04]  /*55960*/  LDL.LU R77, [R1+0x494] ;  /* 0x00049400014d7983 */ /* 0x000f280000300800 */
[----:B-1----:R-:W4:Y:S04]  /*55970*/  LDL.LU R78, [R1+0x498] ;  /* 0x00049800014e7983 */ /* 0x002f280000300800 */
[----:B------:R-:W4:Y:S01]  /*55980*/  LDL.LU R79, [R1+0x49c] ;  /* 0x00049c00014f7983 */ /* 0x000f220000300800 */
[C---:B------:R-:W-:Y:S08]  /*55990*/  HMMA.1688.F32.TF32 R228, R116.reuse, R48, R228 ;  /* 0x0000003074e4723c */ /* 0x040ff000000810e4 */
[C---:B------:R-:W-:Y:S08]  /*559a0*/  HMMA.1688.F32.TF32 R232, R116.reuse, R52, R232 ;  /* 0x0000003474e8723c */ /* 0x040ff000000810e8 */
[C---:B------:R-:W-:Y:S08]  /*559b0*/  HMMA.1688.F32.TF32 R236, R116.reuse, R56, R236 ;  /* 0x0000003874ec723c */ /* 0x040ff000000810ec */
[C---:B------:R-:W-:Y:S08]  /*559c0*/  HMMA.1688.F32.TF32 R240, R116.reuse, R60, R240 ;  /* 0x0000003c74f0723c */ /* 0x040ff000000810f0 */
[C---:B------:R-:W-:Y:S08]  /*559d0*/  HMMA.1688.F32.TF32 R244, R116.reuse, R64, R244 ;  /* 0x0000004074f4723c */ /* 0x040ff000000810f4 */
[----:B------:R-:W-:Y:S01]  /*559e0*/  HMMA.1688.F32.TF32 R4, R116, R68, R4 ;  /* 0x000000447404723c */ /* 0x000fe20000081004 */
[----:B------:R-:W-:Y:S04]  /*559f0*/  LDS R116, [R252+0x47000] ;  /* 0x04700000fc747984 */ /* 0x000fe80000000800 */
[----:B------:R-:W-:Y:S04]  /*55a00*/  LDS R118, [R252+0x47800] ;  /* 0x04780000fc767984 */ /* 0x000fe80000000800 */
[----:B------:R-:W-:Y:S04]  /*55a10*/  LDS R117, [R0+0x47000] ;  /* 0x0470000000757984 */ /* 0x000fe80000000800 */
[----:B------:R-:W1:Y:S02]  /*55a20*/  LDS R119, [R0+0x47800] ;  /* 0x0478000000777984 */ /* 0x000e640000000800 */
[C---:B-1----:R-:W-:Y:S08]  /*55a30*/  HMMA.1688.F32.TF32 R148, R116.reuse, R18, R148 ;  /* 0x000000127494723c */ /* 0x042ff00000081094 */
        /* <DEDUP_REMOVED lines=11> */
[C---:B---3--:R-:W-:Y:S08]  /*55af0*/  HMMA.1688.F32.TF32 R104, R116.reuse, R58, R104 ;  /* 0x0000003a7468723c */ /* 0x048ff00000081068 */
[----:B------:R-:W-:Y:S08]  /*55b00*/  HMMA.1688.F32.TF32 R100, R116, R62, R100 ;  /* 0x0000003e7464723c */ /* 0x000ff00000081064 */
[C---:B--2---:R-:W-:Y:S08]  /*55b10*/  HMMA.1688.F32.TF32 R164, R192.reuse, R66, R160 ;  /* 0x00000042c0a4723c */ /* 0x044ff000000810a0 */
[----:B------:R-:W-:Y:S01]  /*55b20*/  HMMA.1688.F32.TF32 R160, R192, R70, R248 ;  /* 0x00000046c0a0723c */ /* 0x000fe200000810f8 */
[----:B------:R-:W-:Y:S04]  /*55b30*/  LDS R192, [R2+0x47080] ;  /* 0x0470800002c07984 */ /* 0x000fe80000000800 */
[----:B------:R-:W-:Y:S04]  /*55b40*/  LDS R194, [R2+0x47880] ;  /* 0x0478800002c27984 */ /* 0x000fe80000000800 */
[----:B------:R-:W-:Y:S04]  /*55b50*/  LDS R193, [R3+0x47080] ;  /* 0x0470800003c17984 */ /* 0x000fe80000000800 */
[----:B------:R-:W1:Y:S04]  /*55b60*/  LDS R195, [R3+0x47880] ;  /* 0x0478800003c37984 */ /* 0x000e680000000800 */
[----:B------:R-:W-:Y:S04]  /*55b70*/  STL.64 [R1+0x10], R164 ;  /* 0x000010a401007387 */ /* 0x000fe80000100a00 */
[----:B------:R-:W-:Y:S04]  /*55b80*/  STL.64 [R1+0x18], R166 ;  /* 0x000018a601007387 */ /* 0x000fe80000100a00 */
[----:B------:R-:W-:Y:S04]  /*55b90*/  STL.64 [R1], R160 ;  /* 0x000000a001007387 */ /* 0x000fe80000100a00 */
[----:B------:R-:W-:Y:S04]  /*55ba0*/  STL.64 [R1+0x8], R162 ;  /* 0x000008a201007387 */ /* 0x000fe80000100a00 */
[----:B------:R-:W-:Y:S04]  /*55bb0*/  STL.64 [R1+0x1e0], R156 ;  /* 0x0001e09c01007387 */ /* 0x000fe80000100a00 */
[----:B------:R-:W-:Y:S01]  /*55bc0*/  STL.64 [R1+0x1e8], R158 ;  /* 0x0001e89e01007387 */ /* 0x000fe20000100a00 */
[C---:B------:R-:W-:Y:S03]  /*55bd0*/  HMMA.1688.F32.TF32 R96, R116.reuse, R66, R96 ;  /* 0x000000427460723c */ /* 0x040fe60000081060 */
[----:B------:R-:W-:Y:S04]  /*55be0*/  STL.64 [R1+0x1d0], R152 ;  /* 0x0001d09801007387 */ /* 0x000fe80000100a00 */
[----:B------:R-:W-:Y:S01]  /*55bf0*/  STL.64 [R1+0x1d8], R154 ;  /* 0x0001d89a01007387 */ /* 0x000fe20000100a00 */
[----:B------:R-:W-:Y:S03]  /*55c00*/  HMMA.1688.F32.TF32 R92, R116, R70, R92 ;  /* 0x00000046745c723c */ /* 0x000fe6000008105c */
        /* <DEDUP_REMOVED lines=36> */
[C---:B----4-:R-:W-:Y:S01]  /*55e50*/  HMMA.1688.F32.TF32 R72, R192.reuse, R26, R76 ;  /* 0x0000001ac048723c */ /* 0x050fe2000008104c */
[----:B------:R-:W-:Y:S04]  /*55e60*/  STL.64 [R1+0x9e0], R92 ;  /* 0x0009e05c01007387 */ /* 0x000fe80000100a00 */
[----:B------:R-:W-:Y:S04]  /*55e70*/  STL.64 [R1+0x9e8], R94 ;  /* 0x0009e85e01007387 */ /* 0x000fe80000100a00 */
[----:B------:R-:W-:Y:S04]  /*55e80*/  STL.64 [R1+0x9d0], R88 ;  /* 0x0009d05801007387 */ /* 0x000fe80000100a00 */
[----:B------:R-:W-:Y:S04]  /*55e90*/  STL.64 [R1+0x9d8], R90 ;  /* 0x0009d85a01007387 */ /* 0x000fe80000100a00 */
[----:B------:R2:W-:Y:S04]  /*55ea0*/  STL.64 [R1+0x9c0], R80 ;  /* 0x0009c05001007387 */ /* 0x0005e80000100a00 */
[----:B------:R3:W-:Y:S04]  /*55eb0*/  STL.64 [R1+0x9c8], R82 ;  /* 0x0009c85201007387 */ /* 0x0007e80000100a00 */
[----:B--2---:R-:W2:Y:S04]  /*55ec0*/  LDL.LU R80, [R1+0x380] ;  /* 0x0003800001507983 */ /* 0x004ea80000300800 */
[----:B------:R4:W-:Y:S04]  /*55ed0*/  STL.64 [R1+0x9b0], R84 ;  /* 0x0009b05401007387 */ /* 0x0009e80000100a00 */
[----:B------:R1:W-:Y:S04]  /*55ee0*/  STL.64 [R1+0x9b8], R86 ;  /* 0x0009b85601007387 */ /* 0x0003e80000100a00 */
[----:B------:R1:W-:Y:S04]  /*55ef0*/  STL.64 [R1+0x9a0], R72 ;  /* 0x0009a04801007387 */ /* 0x0003e80000100a00 */
[----:B------:R1:W-:Y:S04]  /*55f00*/  STL.64 [R1+0x9a8], R74 ;  /* 0x0009a84a01007387 */ /* 0x0003e80000100a00 */
[----:B------:R-:W2:Y:S04]  /*55f10*/  LDL.LU R81, [R1+0x384] ;  /* 0x0003840001517983 */ /* 0x000ea80000300800 */
[----:B---3--:R-:W2:Y:S04]  /*55f20*/  LDL.LU R82, [R1+0x388] ;  /* 0x0003880001527983 */ /* 0x008ea80000300800 */
[----:B------:R-:W2:Y:S04]  /*55f30*/  LDL.LU R83, [R1+0x38c] ;  /* 0x00038c0001537983 */ /* 0x000ea80000300800 */
[----:B----4-:R-:W3:Y:S04]  /*55f40*/  LDL.LU R84, [R1+0x390] ;  /* 0x0003900001547983 */ /* 0x010ee80000300800 */
[----:B------:R-:W3:Y:S04]  /*55f50*/  LDL.LU R85, [R1+0x394] ;  /* 0x0003940001557983 */ /* 0x000ee80000300800 */
[----:B-1----:R-:W3:Y:S04]  /*55f60*/  LDL.LU R86, [R1+0x398] ;  /* 0x0003980001567983 */ /* 0x002ee80000300800 */
        /* <DEDUP_REMOVED lines=151> */
[----:B------:R-:W3:Y:S01]  /*568e0*/  LDL.LU.64 R72, [R1+0x3af0] ;  /* 0x003af00001487983 */ /* 0x000ee20000300a00 */
[----:B------:R-:W-:Y:S03]  /*568f0*/  HMMA.1688.F32.TF32 R248, R192, R70, R248 ;  /* 0x00000046c0f8723c */ /* 0x000fe600000810f8 */
[----:B------:R-:W-:Y:S04]  /*56900*/  LDS R192, [R2+0x47100] ;  /* 0x0471000002c07984 */ /* 0x000fe80000000800 */
[----:B------:R-:W-:Y:S01]  /*56910*/  LDS R194, [R2+0x47900] ;  /* 0x0479000002c27984 */ /* 0x000fe20000000800 */
[C---:B------:R-:W-:Y:S03]  /*56920*/  HMMA.1688.F32.TF32 R140, R116.reuse, R10, R140 ;  /* 0x0000000a748c723c */ /* 0x040fe6000008108c */
[----:B------:R-:W-:Y:S04]  /*56930*/  LDS R193, [R3+0x47100] ;  /* 0x0471000003c17984 */ /* 0x000fe80000000800 */
[----:B------:R-:W1:Y:S01]  /*56940*/  LDS R195, [R3+0x47900] ;  /* 0x0479000003c37984 */ /* 0x000e620000000800 */
[C---:B------:R-:W-:Y:S08]  /*56950*/  HMMA.1688.F32.TF32 R136, R116.reuse, R14, R136 ;  /* 0x0000000e7488723c */ /* 0x040ff00000081088 */
[C---:B------:R-:W-:Y:S08]  /*56960*/  HMMA.1688.F32.TF32 R132, R116.reuse, R18, R132 ;  /* 0x000000127484723c */ /* 0x040ff00000081084 */
[C---:B------:R-:W-:Y:S08]  /*56970*/  HMMA.1688.F32.TF32 R128, R116.reuse, R22, R128 ;  /* 0x000000167480723c */ /* 0x040ff00000081080 */
[C---:B------:R-:W-:Y:S08]  /*56980*/  HMMA.1688.F32.TF32 R124, R116.reuse, R26, R124 ;  /* 0x0000001a747c723c */ /* 0x040ff0000008107c */
[C---:B------:R-:W-:Y:S08]  /*56990*/  HMMA.1688.F32.TF32 R120, R116.reuse, R30, R120 ;  /* 0x0000001e7478723c */ /* 0x040ff00000081078 */
[C---:B------:R-:W-:Y:S01]  /*569a0*/  HMMA.1688.F32.TF32 R112, R116.reuse, R34, R112 ;  /* 0x000000227470723c */ /* 0x040fe20000081070 */
[----:B------:R2:W-:Y:S07]  /*569b0*/  STL.64 [R1+0x210], R248 ;  /* 0x000210f801007387 */ /* 0x0005ee0000100a00 */
[C---:B------:R-:W-:Y:S01]  /*569c0*/  HMMA.1688.F32.TF32 R108, R116.reuse, R38, R108 ;  /* 0x00000026746c723c */ /* 0x040fe2000008106c */
[----:B------:R3:W-:Y:S07]  /*569d0*/  STL.64 [R1+0x218], R250 ;  /* 0x000218fa01007387 */ /* 0x0007ee0000100a00 */
[C---:B------:R-:W-:Y:S01]  /*569e0*/  HMMA.1688.F32.TF32 R104, R116.reuse, R42, R104 ;  /* 0x0000002a7468723c */ /* 0x040fe20000081068 */
[----:B------:R-:W-:Y:S07]  /*569f0*/  STL.64 [R1+0x710], R140 ;  /* 0x0007108c01007387 */ /* 0x000fee0000100a00 */
[C---:B------:R-:W-:Y:S01]  /*56a00*/  HMMA.1688.F32.TF32 R100, R116.reuse, R46, R100 ;  /* 0x0000002e7464723c */ /* 0x040fe20000081064 */
[----:B------:R-:W-:Y:S07]  /*56a10*/  STL.64 [R1+0x718], R142 ;  /* 0x0007188e01007387 */ /* 0x000fee0000100a00 */
[C---:B------:R-:W-:Y:S01]  /*56a20*/  HMMA.1688.F32.TF32 R96, R116.reuse, R50, R96 ;  /* 0x000000327460723c */ /* 0x040fe20000081060 */
[----:B------:R-:W-:Y:S07]  /*56a30*/  STL.64 [R1+0x700], R136 ;  /* 0x0007008801007387 */ /* 0x000fee0000100a00 */
[C---:B------:R-:W-:Y:S01]  /*56a40*/  HMMA.1688.F32.TF32 R92, R116.reuse, R54, R92 ;  /* 0x00000036745c723c */ /* 0x040fe2000008105c */
[----:B------:R-:W-:Y:S04]  /*56a50*/  STL.64 [R1+0x708], R138 ;  /* 0x0007088a01007387 */ /* 0x000fe80000100a00 */
[----:B------:R-:W-:Y:S03]  /*56a60*/  STL.64 [R1+0x6f0], R132 ;  /* 0x0006f08401007387 */ /* 0x000fe60000100a00 */
        /* <DEDUP_REMOVED lines=30> */
[----:B------:R1:W-:Y:S04]  /*56c50*/  STL.64 [R1+0x658], R78 ;  /* 0x0006584e01007387 */ /* 0x0003e80000100a00 */
[----:B------:R-:W-:Y:S04]  /*56c60*/  LDS R116, [R252+0x47100] ;  /* 0x04710000fc747984 */ /* 0x000fe80000000800 */
[----:B------:R-:W-:Y:S04]  /*56c70*/  LDS R118, [R252+0x47900] ;  /* 0x04790000fc767984 */ /* 0x000fe80000000800 */
[----:B------:R-:W-:Y:S04]  /*56c80*/  LDS R117, [R0+0x47100] ;  /* 0x0471000000757984 */ /* 0x000fe80000000800 */
[----:B------:R-:W1:Y:S01]  /*56c90*/  LDS R119, [R0+0x47900] ;  /* 0x0479000000777984 */ /* 0x000e620000000800 */
[----:B--2---:R-:W-:-:S02]  /*56ca0*/  IMAD.MOV.U32 R249, RZ, RZ, R74 ;  /* 0x000000fffff97224 */ /* 0x004fc400078e004a */
[----:B---3--:R-:W-:Y:S01]  /*56cb0*/  IMAD.MOV.U32 R251, RZ, RZ, R72 ;  /* 0x000000fffffb7224 */ /* 0x008fe200078e0048 */
[----:B------:R-:W-:Y:S01]  /*56cc0*/  MOV R250, R73 ;  /* 0x0000004900fa7202 */ /* 0x000fe20000000f00 */
[----:B------:R-:W2:Y:S01]  /*56cd0*/  LDL.LU R72, [R1+0x290] ;  /* 0x0002900001487983 */ /* 0x000ea20000300800 */
[----:B------:R-:W-:-:S03]  /*56ce0*/  IMAD.MOV.U32 R248, RZ, RZ, R75 ;  /* 0x000000fffff87224 */ /* 0x000fc600078e004b */
[----:B------:R-:W2:Y:S04]  /*56cf0*/  LDL.LU R73, [R1+0x294] ;  /* 0x0002940001497983 */ /* 0x000ea80000300800 */
[----:B------:R-:W2:Y:S04]  /*56d00*/  LDL.LU R74, [R1+0x298] ;  /* 0x00029800014a7983 */ /* 0x000ea80000300800 */
[----:B------:R-:W2:Y:S04]  /*56d10*/  LDL.LU R75, [R1+0x29c] ;  /* 0x00029c00014b7983 */ /* 0x000ea80000300800 */
[----:B-1----:R-:W3:Y:S04]  /*56d20*/  LDL.LU R76, [R1+0x2a0] ;  /* 0x0002a000014c7983 */ /* 0x002ee80000300800 */
        /* <DEDUP_REMOVED lines=59> */
[C---:B------:R-:W-:Y:S01]  /*570e0*/  HMMA.1688.F32.TF32 R88, R192.reuse, R10, R84 ;  /* 0x0000000ac058723c */ /* 0x040fe20000081054 */
[----:B------:R-:W2:Y:S11]  /*570f0*/  LDL.LU R84, [R1+0x520] ;  /* 0x0005200001547983 */ /* 0x000eb60000300800 */
[----:B------:R-:W-:Y:S11]  /*57100*/  @!UPT UIADD3 URZ, URZ, URZ, URZ ;  /* 0x0000003f3f3ff290 */ /* 0x000ff6000fffe03f */
[----:B------:R1:W-:Y:S04]  /*57110*/  STL.64 [R1+0x920], R88 ;  /* 0x0009205801007387 */ /* 0x0003e80000100a00 */
[----:B------:R3:W-:Y:S04]  /*57120*/  STL.64 [R1+0x928], R90 ;  /* 0x0009285a01007387 */ /* 0x0007e80000100a00 */
[----:B------:R4:W-:Y:S04]  /*57130*/  STL.64 [R1+0x910], R80 ;  /* 0x0009105001007387 */ /* 0x0009e80000100a00 */
[----:B------:R1:W-:Y:S04]  /*57140*/  STL.64 [R1+0x918], R82 ;  /* 0x0009185201007387 */ /* 0x0003e80000100a00 */
[----:B------:R-:W2:Y:S01]  /*57150*/  LDL.LU R85, [R1+0x524] ;  /* 0x0005240001557983 */ /* 0x000ea20000300800 */
[C---:B------:R-:W-:Y:S03]  /*57160*/  HMMA.1688.F32.TF32 R128, R192.reuse, R30, R128 ;  /* 0x0000001ec080723c */ /* 0x040fe60000081080 */
[----:B------:R-:W2:Y:S04]  /*57170*/  LDL.LU R86, [R1+0x528] ;  /* 0x0005280001567983 */ /* 0x000ea80000300800 */
[----:B------:R-:W2:Y:S01]  /*57180*/  LDL.LU R87, [R1+0x52c] ;  /* 0x00052c0001577983 */ /* 0x000ea20000300800 */
[C---:B------:R-:W-:Y:S03]  /*57190*/  HMMA.1688.F32.TF32 R132, R192.reuse, R26, R132 ;  /* 0x0000001ac084723c */ /* 0x040fe60000081084 */
[----:B-1----:R-:W2:Y:S04]  /*571a0*/  LDL.LU R88, [R1+0x530] ;  /* 0x0005300001587983 */ /* 0x002ea80000300800 */
[----:B------:R-:W2:Y:S04]  /*571b0*/  LDL.LU R89, [R1+0x534] ;  /* 0x0005340001597983 */ /* 0x000ea80000300800 */
[----:B---3--:R-:W2:Y:S04]  /*571c0*/  LDL.LU R90, [R1+0x538] ;  /* 0x00053800015a7983 */ /* 0x008ea80000300800 */
[----:B------:R-:W2:Y:S01]  /*571d0*/  LDL.LU R91, [R1+0x53c] ;  /* 0x00053c00015b7983 */ /* 0x000ea20000300800 */
[C---:B------:R-:W-:Y:S03]  /*571e0*/  HMMA.1688.F32.TF32 R136, R192.reuse, R22, R136 ;  /* 0x00000016c088723c */ /* 0x040fe60000081088 */
[----:B------:R-:W3:Y:S04]  /*571f0*/  LDL.LU R92, [R1+0x540] ;  /* 0x00054000015c7983 */ /* 0x000ee80000300800 */
[----:B------:R-:W3:Y:S01]  /*57200*/  LDL.LU R93, [R1+0x544] ;  /* 0x00054400015d7983 */ /* 0x000ee20000300800 */
[C---:B------:R-:W-:Y:S03]  /*57210*/  HMMA.1688.F32.TF32 R120, R192.reuse, R38, R120 ;  /* 0x00000026c078723c */ /* 0x040fe60000081078 */
[----:B------:R-:W3:Y:S04]  /*57220*/  LDL.LU R94, [R1+0x548] ;  /* 0x00054800015e7983 */ /* 0x000ee80000300800 */
[----:B------:R-:W3:Y:S01]  /*57230*/  LDL.LU R95, [R1+0x54c] ;  /* 0x00054c00015f7983 */ /* 0x000ee20000300800 */
[C---:B------:R-:W-:Y:S03]  /*57240*/  HMMA.1688.F32.TF32 R140, R192.reuse, R18, R140 ;  /* 0x00000012c08c723c */ /* 0x040fe6000008108c */
[----:B----4-:R-:W4:Y:S04]  /*57250*/  LDL.LU R80, [R1+0x500] ;  /* 0x0005000001507983 */ /* 0x010f280000300800 */
[----:B------:R-:W4:Y:S01]  /*57260*/  LDL.LU R81, [R1+0x504] ;  /* 0x0005040001517983 */ /* 0x000f220000300800 */
[C---:B------:R-:W-:Y:S03]  /*57270*/  HMMA.1688.F32.TF32 R112, R192.reuse, R42, R112 ;  /* 0x0000002ac070723c */ /* 0x040fe60000081070 */
[----:B------:R-:W4:Y:S04]  /*57280*/  LDL.LU R82, [R1+0x508] ;  /* 0x0005080001527983 */ /* 0x000f280000300800 */
[----:B------:R-:W4:Y:S01]  /*57290*/  LDL.LU R83, [R1+0x50c] ;  /* 0x00050c0001537983 */ /* 0x000f220000300800 */
[C---:B------:R-:W-:Y:S07]  /*572a0*/  HMMA.1688.F32.TF32 R124, R192.reuse, R34, R124 ;  /* 0x00000022c07c723c */ /* 0x040fee000008107c */
[----:B------:R-:W-:Y:S04]  /*572b0*/  STL.64 [R1+0x900], R140 ;  /* 0x0009008c01007387 */ /* 0x000fe80000100a00 */
[----:B------:R1:W-:Y:S01]  /*572c0*/  STL.64 [R1+0x908], R142 ;  /* 0x0009088e01007387 */ /* 0x0003e20000100a00 */
[C---:B------:R-:W-:Y:S03]  /*572d0*/  HMMA.1688.F32.TF32 R108, R192.reuse, R46, R108 ;  /* 0x0000002ec06c723c */ /* 0x040fe6000008106c */
[----:B-1----:R-:W2:Y:S04]  /*572e0*/  LDL.LU.64 R142, [R1+0x3ae8] ;  /* 0x003ae800018e7983 */ /* 0x002ea80000300a00 */
[----:B------:R-:W4:Y:S04]  /*572f0*/  LDL.LU.64 R140, [R1+0x3ae0] ;  /* 0x003ae000018c7983 */ /* 0x000f280000300a00 */
[----:B------:R-:W-:Y:S04]  /*57300*/  STL.64 [R1+0x8f0], R136 ;  /* 0x0008f08801007387 */ /* 0x000fe80000100a00 */
[----:B------:R1:W-:Y:S01]  /*57310*/  STL.64 [R1+0x8f8], R138 ;  /* 0x0008f88a01007387 */ /* 0x0003e20000100a00 */
[C---:B------:R-:W-:Y:S03]  /*57320*/  HMMA.1688.F32.TF32 R104, R192.reuse, R50, R104 ;  /* 0x00000032c068723c */ /* 0x040fe60000081068 */
[----:B-1----:R-:W4:Y:S04]  /*57330*/  LDL.LU.64 R138, [R1+0x3ad8] ;  /* 0x003ad800018a7983 */ /* 0x002f280000300a00 */
[----:B------:R-:W4:Y:S04]  /*57340*/  LDL.LU.64 R136, [R1+0x3ad0] ;  /* 0x003ad00001887983 */ /* 0x000f280000300a00 */
[----:B------:R-:W-:Y:S04]  /*57350*/  STL.64 [R1+0x8e0], R132 ;  /* 0x0008e08401007387 */ /* 0x000fe80000100a00 */
[----:B------:R1:W-:Y:S01]  /*57360*/  STL.64 [R1+0x8e8], R134 ;  /* 0x0008e88601007387 */ /* 0x0003e20000100a00 */
[----:B------:R-:W-:Y:S03]  /*57370*/  HMMA.1688.F32.TF32 R100, R192, R54, R100 ;  /* 0x00000036c064723c */ /* 0x000fe60000081064 */
        /* <DEDUP_REMOVED lines=42> */
[C---:B---3--:R-:W-:Y:S08]  /*57620*/  HMMA.1688.F32.TF32 R92, R116.reuse, R14, R92 ;  /* 0x0000000e745c723c */ /* 0x048ff0000008105c */
[C---:B--2---:R-:W-:Y:S08]  /*57630*/  HMMA.1688.F32.TF32 R88, R116.reuse, R18, R88 ;  /* 0x000000127458723c */ /* 0x044ff00000081058 */
[C---:B------:R-:W-:Y:S08]  /*57640*/  HMMA.1688.F32.TF32 R84, R116.reuse, R22, R84 ;  /* 0x000000167454723c */ /* 0x040ff00000081054 */
[----:B----4-:R-:W-:Y:S08]  /*57650*/  HMMA.1688.F32.TF32 R80, R116, R26, R80 ;  /* 0x0000001a7450723c */ /* 0x010ff00000081050 */
[----:B------:R-:W-:Y:S01]  /*57660*/  HMMA.1688.F32.TF32 R72, R192, R70, R72 ;  /* 0x00000046c048723c */ /* 0x000fe20000081048 */
[----:B------:R-:W-:Y:S04]  /*57670*/  LDS R192, [R2+0x47180] ;  /* 0x0471800002c07984 */ /* 0x000fe80000000800 */
[----:B------:R-:W-:Y:S03]  /*57680*/  LDS R194, [R2+0x47980] ;  /* 0x0479800002c27984 */ /* 0x000fe60000000800 */
[C---:B------:R-:W-:Y:S01]  /*57690*/  HMMA.1688.F32.TF32 R248, R116.reuse, R34, R248 ;  /* 0x0000002274f8723c */ /* 0x040fe200000810f8 */
[----:B------:R-:W-:Y:S04]  /*576a0*/  LDS R193, [R3+0x47180] ;  /* 0x0471800003c17984 */ /* 0x000fe80000000800 */
[----:B------:R-:W1:Y:S10]  /*576b0*/  LDS R195, [R3+0x47980] ;  /* 0x0479800003c37984 */ /* 0x000e740000000800 */
[----:B------:R-:W-:Y:S04]  /*576c0*/  STL.64 [R1+0x640], R72 ;  /* 0x0006404801007387 */ /* 0x000fe80000100a00 */
[----:B------:R2:W-:Y:S02]  /*576d0*/  STL.64 [R1+0x648], R74 ;  /* 0x0006484a01007387 */ /* 0x0005e40000100a00 */
[C---:B--2---:R-:W-:Y:S02]  /*576e0*/  HMMA.1688.F32.TF32 R72, R116.reuse, R10, R76 ;  /* 0x0000000a7448723c */ /* 0x044fe4000008104c */
[----:B------:R-:W2:Y:S11]  /*576f0*/  LDL.LU R76, [R1+0x4f0] ;  /* 0x0004f000014c7983 */ /* 0x000eb60000300800 */
[----:B------:R-:W-:Y:S10]  /*57700*/  @!UPT UIADD3 URZ, URZ, URZ, URZ ;  /* 0x0000003f3f3ff290 */ /* 0x000ff4000fffe03f */
[----:B------:R-:W-:Y:S04]  /*57710*/  STL.64 [R1+0x630], R72 ;  /* 0x0006304801007387 */ /* 0x000fe80000100a00 */
[----:B------:R-:W-:Y:S04]  /*57720*/  STL.64 [R1+0x638], R74 ;  /* 0x0006384a01007387 */ /* 0x000fe80000100a00 */
[----:B------:R-:W2:Y:S04]  /*57730*/  LDL.LU R77, [R1+0x4f4] ;  /* 0x0004f400014d7983 */ /* 0x000ea80000300800 */
[----:B------:R-:W2:Y:S04]  /*57740*/  LDL.LU R78, [R1+0x4f8] ;  /* 0x0004f800014e7983 */ /* 0x000ea80000300800 */
[----:B------:R-:W2:Y:S04]  /*57750*/  LDL.LU R79, [R1+0x4fc] ;  /* 0x0004fc00014f7983 */ /* 0x000ea80000300800 */
[----:B------:R-:W-:Y:S04]  /*57760*/  STL.64 [R1+0x620], R92 ;  /* 0x0006205c01007387 */ /* 0x000fe80000100a00 */
[----:B------:R3:W-:Y:S04]  /*57770*/  STL.64 [R1+0x628], R94 ;  /* 0x0006285e01007387 */ /* 0x0007e80000100a00 */
[----:B------:R-:W-:Y:S04]  /*57780*/  LDS R72, [R252+0x47180] ;  /* 0x04718000fc487984 */ /* 0x000fe80000000800 */
[----:B------:R-:W-:Y:S04]  /*57790*/  LDS R74, [R252+0x47980] ;  /* 0x04798000fc4a7984 */ /* 0x000fe80000000800 */
[----:B---3--:R-:W3:Y:S04]  /*577a0*/  LDL.LU.64 R94, [R1+0x3a18] ;  /* 0x003a1800015e7983 */ /* 0x008ee80000300a00 */
[----:B------:R-:W3:Y:S04]  /*577b0*/  LDL.LU.64 R92, [R1+0x3a10] ;  /* 0x003a1000015c7983 */ /* 0x000ee80000300a00 */
[----:B------:R-:W-:Y:S04]  /*577c0*/  STL.64 [R1+0x610], R88 ;  /* 0x0006105801007387 */ /* 0x000fe80000100a00 */
[----:B------:R4:W-:Y:S04]  /*577d0*/  STL.64 [R1+0x618], R90 ;  /* 0x0006185a01007387 */ /* 0x0009e80000100a00 */
[----:B------:R-:W-:Y:S04]  /*577e0*/  LDS R73, [R0+0x47180] ;  /* 0x0471800000497984 */ /* 0x000fe80000000800 */
[----:B------:R-:W1:Y:S04]  /*577f0*/  LDS R75, [R0+0x47980] ;  /* 0x04798000004b7984 */ /* 0x000e680000000800 */
[----:B----4-:R-:W4:Y:S04]  /*57800*/  LDL.LU.64 R90, [R1+0x3a08] ;  /* 0x003a0800015a7983 */ /* 0x010f280000300a00 */
[----:B------:R-:W4:Y:S04]  /*57810*/  LDL.LU.64 R88, [R1+0x3a00] ;  /* 0x003a000001587983 */ /* 0x000f280000300a00 */
[----:B------:R-:W-:Y:S04]  /*57820*/  STL.64 [R1+0x600], R84 ;  /* 0x0006005401007387 */ /* 0x000fe80000100a00 */
[----:B------:R1:W-:Y:S04]  /*57830*/  STL.64 [R1+0x608], R86 ;  /* 0x0006085601007387 */ /* 0x0003e80000100a00 */
[----:B-1----:R-:W3:Y:S04]  /*57840*/  LDL.LU.64 R86, [R1+0x39f8] ;  /* 0x0039f80001567983 */ /* 0x002ee80000300a00 */
[----:B------:R-:W3:Y:S04]  /*57850*/  LDL.LU.64 R84, [R1+0x39f0] ;  /* 0x0039f00001547983 */ /* 0x000ee80000300a00 */
        /* <DEDUP_REMOVED lines=13> */
[C---:B------:R-:W-:Y:S11]  /*57930*/  HMMA.1688.F32.TF32 R84, R116.reuse, R46, R88 ;  /* 0x0000002e7454723c */ /* 0x040ff60000081058 */
[----:B------:R-:W-:Y:S04]  /*57940*/  @!UPT UIADD3 URZ, URZ, URZ, URZ ;  /* 0x0000003f3f3ff290 */ /* 0x000fe8000fffe03f */
[----:B------:R-:W-:Y:S04]  /*57950*/  STL.64 [R1+0x5c0], R80 ;  /* 0x0005c05001007387 */ /* 0x000fe80000100a00 */
[----:B------:R1:W-:Y:S04]  /*57960*/  STL.64 [R1+0x5c8], R82 ;  /* 0x0005c85201007387 */ /* 0x0003e80000100a00 */
[----:B------:R-:W-:Y:S04]  /*57970*/  STL.64 [R1+0x5b0], R76 ;  /* 0x0005b04c01007387 */ /* 0x000fe80000100a00 */
[----:B------:R2:W-:Y:S01]  /*57980*/  STL.64 [R1+0x5b8], R78 ;  /* 0x0005b84e01007387 */ /* 0x0005e20000100a00 */
[C---:B-1----:R-:W-:Y:S08]  /*57990*/  HMMA.1688.F32.TF32 R80, R116.reuse, R50, R92 ;  /* 0x000000327450723c */ /* 0x042ff0000008105c */
[C---:B--2---:R-:W-:Y:S01]  /*579a0*/  HMMA.1688.F32.TF32 R76, R116.reuse, R54, R96 ;  /* 0x00000036744c723c */ /* 0x044fe20000081060 */
[----:B------:R-:W-:Y:S04]  /*579b0*/  STL.64 [R1+0x5a0], R84 ;  /* 0x0005a05401007387 */ /* 0x000fe80000100a00 */
[----:B------:R1:W-:Y:S10]  /*579c0*/  STL.64 [R1+0x5a8], R86 ;  /* 0x0005a85601007387 */ /* 0x0003f40000100a00 */
[----:B------:R-:W-:Y:S01]  /*579d0*/  STL.64 [R1+0x590], R80 ;  /* 0x0005905001007387 */ /* 0x000fe20000100a00 */
[C---:B-1----:R-:W-:Y:S03]  /*579e0*/  HMMA.1688.F32.TF32 R84, R116.reuse, R58, R100 ;  /* 0x0000003a7454723c */ /* 0x042fe60000081064 */
[----:B------:R1:W-:Y:S04]  /*579f0*/  STL.64 [R1+0x598], R82 ;  /* 0x0005985201007387 */ /* 0x0003e80000100a00 */
[----:B------:R-:W-:Y:S04]  /*57a00*/  STL.64 [R1+0x580], R76 ;  /* 0x0005804c01007387 */ /* 0x000fe80000100a00 */
[----:B------:R2:W-:Y:S01]  /*57a10*/  STL.64 [R1+0x588], R78 ;  /* 0x0005884e01007387 */ /* 0x0005e20000100a00 */
[C---:B-1----:R-:W-:Y:S08]  /*57a20*/  HMMA.1688.F32.TF32 R80, R116.reuse, R62, R104 ;  /* 0x0000003e7450723c */ /* 0x042ff00000081068 */
[C---:B--2---:R-:W-:Y:S03]  /*57a30*/  HMMA.1688.F32.TF32 R76, R116.reuse, R66, R108 ;  /* 0x00000042744c723c */ /* 0x044fe6000008106c */
[----:B------:R-:W-:Y:S04]  /*57a40*/  STL.64 [R1+0x830], R84 ;  /* 0x0008305401007387 */ /* 0x000fe80000100a00 */
[----:B------:R1:W-:Y:S08]  /*57a50*/  STL.64 [R1+0x838], R86 ;  /* 0x0008385601007387 */ /* 0x0003f00000100a00 */
[----:B------:R-:W-:Y:S01]  /*57a60*/  STL.64 [R1+0x820], R80 ;  /* 0x0008205001007387 */ /* 0x000fe20000100a00 */
[----:B-1----:R-:W-:Y:S03]  /*57a70*/  HMMA.1688.F32.TF32 R84, R116, R70, R112 ;  /* 0x000000467454723c */ /* 0x002fe60000081070 */
        /* <DEDUP_REMOVED lines=40> */
[----:B--2---:R-:W-:Y:S03]  /*57d00*/  HMMA.1688.F32.TF32 R76, R192, R62, R172 ;  /* 0x0000003ec04c723c */ /* 0x004fe600000810ac */
[----:B------:R-:W-:Y:S04]  /*57d10*/  STL.64 [R1+0x750], R84 ;  /* 0x0007505401007387 */ /* 0x000fe80000100a00 */
[----:B------:R1:W-:Y:S01]  /*57d20*/  STL.64 [R1+0x758], R86 ;  /* 0x0007585601007387 */ /* 0x0003e20000100a00 */
[----:B------:R-:W-:Y:S07]  /*57d30*/  HMMA.1688.F32.TF32 R248, R72, R14, R188 ;  /* 0x0000000e48f8723c */ /* 0x000fee00000810bc */
[----:B------:R-:W-:Y:S01]  /*57d40*/  STL.64 [R1+0x740], R80 ;  /* 0x0007405001007387 */ /* 0x000fe20000100a00 */
[C---:B-1----:R-:W-:Y:S03]  /*57d50*/  HMMA.1688.F32.TF32 R84, R192.reuse, R66, R176 ;  /* 0x00000042c054723c */ /* 0x042fe600000810b0 */
[----:B------:R1:W-:Y:S04]  /*57d60*/  STL.64 [R1+0x748], R82 ;  /* 0x0007485201007387 */ /* 0x0003e80000100a00 */
[----:B------:R-:W-:Y:S04]  /*57d70*/  STL.64 [R1+0x730], R76 ;  /* 0x0007304c01007387 */ /* 0x000fe80000100a00 */
[----:B------:R2:W-:Y:S01]  /*57d80*/  STL.64 [R1+0x738], R78 ;  /* 0x0007384e01007387 */ /* 0x0005e20000100a00 */
[----:B-1----:R-:W-:Y:S08]  /*57d90*/  HMMA.1688.F32.TF32 R80, R192, R70, R180 ;  /* 0x00000046c050723c */ /* 0x002ff000000810b4 */
[C---:B--2---:R-:W-:Y:S03]  /*57da0*/  HMMA.1688.F32.TF32 R76, R72.reuse, R10, R184 ;  /* 0x0000000a484c723c */ /* 0x044fe600000810b8 */
[----:B------:R-:W-:Y:S04]  /*57db0*/  STL.64 [R1+0x720], R84 ;  /* 0x0007205401007387 */ /* 0x000fe80000100a00 */
[----:B------:R-:W-:Y:S08]  /*57dc0*/  STL.64 [R1+0x728], R86 ;  /* 0x0007285601007387 */ /* 0x000ff00000100a00 */
[----:B------:R-:W-:Y:S04]  /*57dd0*/  STL.64 [R1+0x560], R80 ;  /* 0x0005605001007387 */ /* 0x000fe80000100a00 */
[----:B------:R-:W-:Y:S04]  /*57de0*/  STL.64 [R1+0x568], R82 ;  /* 0x0005685201007387 */ /* 0x000fe80000100a00 */
[----:B------:R-:W-:Y:S04]  /*57df0*/  STL [R1+0x39dc], R248 ;  /* 0x0039dcf801007387 */ /* 0x000fe80000100800 */
[----:B------:R-:W-:Y:S04]  /*57e00*/  STL.64 [R1+0x550], R76 ;  /* 0x0005504c01007387 */ /* 0x000fe80000100a00 */
[----:B------:R1:W-:Y:S02]  /*57e10*/  STL.64 [R1+0x558], R78 ;  /* 0x0005584e01007387 */ /* 0x0003e40000100a00 */
[C---:B-1----:R-:W-:Y:S02]  /*57e20*/  HMMA.1688.F32.TF32 R76, R72.reuse, R18, R196 ;  /* 0x00000012484c723c */ /* 0x042fe400000810c4 */
[----:B------:R-:W-:Y:S04]  /*57e30*/  STL [R1+0x39d8], R249 ;  /* 0x0039d8f901007387 */ /* 0x000fe80000100800 */
[----:B------:R-:W-:Y:S02]  /*57e40*/  STL [R1+0x39d4], R250 ;  /* 0x0039d4fa01007387 */ /* 0x000fe40000100800 */
[C---:B------:R-:W-:Y:S02]  /*57e50*/  HMMA.1688.F32.TF32 R84, R72.reuse, R22, R200 ;  /* 0x000000164854723c */ /* 0x040fe400000810c8 */
[----:B------:R-:W-:Y:S06]  /*57e60*/  STL [R1+0x39d0], R251 ;  /* 0x0039d0fb01007387 */ /* 0x000fec0000100800 */
[C---:B------:R-:W-:Y:S07]  /*57e70*/  HMMA.1688.F32.TF32 R80, R72.reuse, R26, R204 ;  /* 0x0000001a4850723c */ /* 0x040fee00000810cc */
[----:B------:R-:W-:Y:S04]  /*57e80*/  STL.64 [R1+0x480], R76 ;  /* 0x0004804c01007387 */ /* 0x000fe80000100a00 */
[----:B------:R1:W-:Y:S02]  /*57e90*/  STL.64 [R1+0x488], R78 ;  /* 0x0004884e01007387 */ /* 0x0003e40000100a00 */
[----:B-1----:R-:W-:Y:S02]  /*57ea0*/  HMMA.1688.F32.TF32 R76, R72, R30, R208 ;  /* 0x0000001e484c723c */ /* 0x002fe400000810d0 */
[----:B------:R-:W-:Y:S04]  /*57eb0*/  STL.64 [R1+0x4a0], R84 ;  /* 0x0004a05401007387 */ /* 0x000fe80000100a00 */
[----:B------:R-:W-:Y:S11]  /*57ec0*/  STL.64 [R1+0x4a8], R86 ;  /* 0x0004a85601007387 */ /* 0x000ff60000100a00 */
[----:B------:R-:W-:Y:S06]  /*57ed0*/  @!UPT UIADD3 URZ, URZ, URZ, URZ ;  /* 0x0000003f3f3ff290 */ /* 0x000fec000fffe03f */
[----:B------:R-:W-:Y:S01]  /*57ee0*/  STL.64 [R1+0x4c0], R76 ;  /* 0x0004c04c01007387 */ /* 0x000fe20000100a00 */
[----:B------:R-:W-:-:S03]  /*57ef0*/  IMAD.MOV.U32 R248, RZ, RZ, R79 ;  /* 0x000000fffff87224 */ /* 0x000fc600078e004f */
[----:B------:R-:W-:Y:S04]  /*57f00*/  STL.64 [R1+0x4b0], R80 ;  /* 0x0004b05001007387 */ /* 0x000fe80000100a00 */
[----:B------:R-:W-:Y:S04]  /*57f10*/  STL.64 [R1+0x4b8], R82 ;  /* 0x0004b85201007387 */ /* 0x000fe80000100a00 */
[----:B------:R1:W-:Y:S02]  /*57f20*/  STL [R1+0x4c8], R78 ;  /* 0x0004c84e01007387 */ /* 0x0003e40000100800 */
[C---:B-1----:R-:W-:Y:S08]  /*57f30*/  HMMA.1688.F32.TF32 R76, R72.reuse, R34, R212 ;  /* 0x00000022484c723c */ /* 0x042ff000000810d4 */
[C---:B------:R-:W-:Y:S11]  /*57f40*/  HMMA.1688.F32.TF32 R80, R72.reuse, R38, R216 ;  /* 0x000000264850723c */ /* 0x040ff600000810d8 */
[----:B------:R-:W-:Y:S04]  /*57f50*/  @!UPT UIADD3 URZ, URZ, URZ, URZ ;  /* 0x0000003f3f3ff290 */ /* 0x000fe8000fffe03f */
[----:B------:R1:W-:Y:S01]  /*57f60*/  STL [R1+0x4ec], R79 ;  /* 0x0004ec4f01007387 */ /* 0x0003e20000100800 */
[----:B------:R-:W-:Y:S01]  /*57f70*/  MOV R249, R76 ;  /* 0x0000004c00f97202 */ /* 0x000fe20000000f00 */
[----:B------:R-:W-:Y:S02]  /*57f80*/  IMAD.MOV.U32 R250, RZ, RZ, R77 ;  /* 0x000000fffffa7224 */ /* 0x000fe400078e004d */
[----:B------:R-:W-:Y:S02]  /*57f90*/  IMAD.MOV.U32 R251, RZ, RZ, R78 ;  /* 0x000000fffffb7224 */ /* 0x000fe400078e004e */
[C---:B-1----:R-:W-:Y:S02]  /*57fa0*/  HMMA.1688.F32.TF32 R76, R72.reuse, R42, R220 ;  /* 0x0000002a484c723c */ /* 0x042fe400000810dc */
[----:B------:R-:W-:Y:S04]  /*57fb0*/  STL.64 [R1+0x540], R80 ;  /* 0x0005405001007387 */ /* 0x000fe80000100a00 */
[----:B------:R1:W-:Y:S02]  /*57fc0*/  STL.64 [R1+0x548], R82 ;  /* 0x0005485201007387 */ /* 0x0003e40000100a00 */
[C---:B------:R-:W-:Y:S08]  /*57fd0*/  HMMA.1688.F32.TF32 R84, R72.reuse, R46, R224 ;  /* 0x0000002e4854723c */ /* 0x040ff000000810e0 */
[C---:B-1----:R-:W-:Y:S07]  /*57fe0*/  HMMA.1688.F32.TF32 R80, R72.reuse, R50, R228 ;  /* 0x000000324850723c */ /* 0x042fee00000810e4 */
[----:B------:R-:W-:Y:S04]  /*57ff0*/  STL.64 [R1+0x530], R76 ;  /* 0x0005304c01007387 */ /* 0x000fe80000100a00 */
[----:B------:R1:W-:Y:S02]  /*58000*/  STL.64 [R1+0x538], R78 ;  /* 0x0005384e01007387 */ /* 0x0003e40000100a00 */
[C---:B-1----:R-:W-:Y:S02]  /*58010*/  HMMA.1688.F32.TF32 R76, R72.reuse, R54, R232 ;  /* 0x00000036484c723c */ /* 0x042fe400000810e8 */
[----:B------:R-:W-:Y:S04]  /*58020*/  STL.64 [R1+0x520], R84 ;  /* 0x0005205401007387 */ /* 0x000fe80000100a00 */
[----:B------:R-:W-:Y:S04]  /*58030*/  STL.64 [R1+0x528], R86 ;  /* 0x0005285601007387 */ /* 0x000fe80000100a00 */
[----:B------:R-:W-:Y:S04]  /*58040*/  STL.64 [R1+0x500], R80 ;  /* 0x0005005001007387 */ /* 0x000fe80000100a00 */
[----:B------:R1:W-:Y:S09]  /*58050*/  STL.64 [R1+0x508], R82 ;  /* 0x0005085201007387 */ /* 0x0003f20000100a00 */
[----:B------:R-:W-:Y:S04]  /*58060*/  STL.64 [R1+0x4f0], R76 ;  /* 0x0004f04c01007387 */ /* 0x000fe80000100a00 */
[----:B------:R-:W-:Y:S04]  /*58070*/  STL.64 [R1+0x4f8], R78 ;  /* 0x0004f84e01007387 */ /* 0x000fe80000100a00 */
[----:B------:R-:W2:Y:S01]  /*58080*/  LDL R69, [R1+0x514] ;  /* 0x0005140001457983 */ /* 0x000ea20000100800 */
[C---:B------:R-:W-:Y:S08]  /*58090*/  HMMA.1688.F32.TF32 R48, R72.reuse, R58, R236 ;  /* 0x0000003a4830723c */ /* 0x040ff000000810ec */
[----:B------:R-:W-:Y:S01]  /*580a0*/  HMMA.1688.F32.TF32 R52, R72, R62, R240 ;  /* 0x0000003e4834723c */ /* 0x000fe200000810f0 */
[----:B------:R-:W-:-:S02]  /*580b0*/  IMAD.MOV.U32 R100, RZ, RZ, R13 ;  /* 0x000000ffff647224 */ /* 0x000fc400078e000d */
        /* <DEDUP_REMOVED lines=8> */
[----:B------:R-:W-:Y:S01]  /*58140*/  IMAD.MOV.U32 R92, RZ, RZ, R29 ;  /* 0x000000ffff5c7224 */ /* 0x000fe200078e001d */
[----:B-1----:R-:W-:Y:S01]  /*58150*/  MOV R82, R33 ;  /* 0x0000002100527202 */ /* 0x002fe20000000f00 */
[----:B------:R-:W-:Y:S04]  /*58160*/  STL.64 [R1+0x4d0], R48 ;  /* 0x0004d03001007387 */ /* 0x000fe80000100a00 */
[----:B------:R1:W-:Y:S01]  /*58170*/  STL.64 [R1+0x4d8], R50 ;  /* 0x0004d83201007387 */ /* 0x0003e20000100a00 */
[----:B------:R-:W-:-:S02]  /*58180*/  IMAD.MOV.U32 R83, RZ, RZ, R32 ;  /* 0x000000ffff537224 */ /* 0x000fc400078e0020 */
[----:B------:R-:W-:Y:S01]  /*58190*/  IMAD.MOV.U32 R80, RZ, RZ, R37 ;  /* 0x000000ffff507224 */ /* 0x000fe200078e0025 */
[----:B------:R-:W-:Y:S01]  /*581a0*/  MOV R91, R40 ;  /* 0x00000028005b7202 */ /* 0x000fe20000000f00 */
[----:B------:R-:W-:Y:S01]  /*581b0*/  IMAD.MOV.U32 R81, RZ, RZ, R36 ;  /* 0x000000ffff517224 */ /* 0x000fe200078e0024 */
[----:B------:R-:W-:Y:S01]  /*581c0*/  MOV R102, R9 ;  /* 0x0000000900667202 */ /* 0x000fe20000000f00 */
[----:B------:R-:W-:Y:S01]  /*581d0*/  IMAD.MOV.U32 R90, RZ, RZ, R41 ;  /* 0x000000ffff5a7224 */ /* 0x000fe200078e0029 */
[----:B------:R-:W-:Y:S01]  /*581e0*/  LDS R76, [R2+0x48000] ;  /* 0x04800000024c7984 */ /* 0x000fe20000000800 */
[----:B-1----:R-:W-:Y:S01]  /*581f0*/  HMMA.1688.F32.TF32 R48, R72, R66, R244 ;  /* 0x000000424830723c */ /* 0x002fe200000810f4 */
[----:B------:R-:W-:Y:S02]  /*58200*/  IMAD.MOV.U32 R103, RZ, RZ, R8 ;  /* 0x000000ffff677224 */ /* 0x000fe400078e0008 */
[----:B------:R-:W-:Y:S01]  /*58210*/  LDS R78, [R2+0x48800] ;  /* 0x04880000024e7984 */ /* 0x000fe20000000800 */
[----:B------:R-:W-:Y:S01]  /*58220*/  MOV R88, R45 ;  /* 0x0000002d00587202 */ /* 0x000fe20000000f00 */
[----:B------:R-:W-:-:S02]  /*58230*/  IMAD.MOV.U32 R89, RZ, RZ, R44 ;  /* 0x000000ffff597224 */ /* 0x000fc400078e002c */
[----:B------:R-:W-:Y:S04]  /*58240*/  LDS R77, [R3+0x48000] ;  /* 0x04800000034d7984 */ /* 0x000fe80000000800 */
[----:B------:R-:W-:Y:S04]  /*58250*/  LDS R79, [R3+0x48800] ;  /* 0x04880000034f7984 */ /* 0x000fe80000000800 */
[----:B------:R-:W-:Y:S04]  /*58260*/  STL.64 [R1+0x490], R52 ;  /* 0x0004903401007387 */ /* 0x000fe80000100a00 */
[----:B------:R-:W-:Y:S01]  /*58270*/  STL.64 [R1+0x498], R54 ;  /* 0x0004983601007387 */ /* 0x000fe20000100a00 */
[----:B------:R-:W-:Y:S03]  /*58280*/  HMMA.1688.F32.TF32 R4, R72, R70, R4 ;  /* 0x000000464804723c */ /* 0x000fe60000081004 */
[----:B------:R-:W-:Y:S04]  /*58290*/  LDS R72, [R252+0x48000] ;  /* 0x04800000fc487984 */ /* 0x000fe80000000800 */
[----:B------:R-:W-:Y:S04]  /*582a0*/  STL.64 [R1+0x200], R48 ;  /* 0x0002003001007387 */ /* 0x000fe80000100a00 */
[----:B------:R-:W-:Y:S04]  /*582b0*/  STL.64 [R1+0x208], R50 ;  /* 0x0002083201007387 */ /* 0x000fe80000100a00 */
[----:B------:R-:W-:Y:S04]  /*582c0*/  LDS R74, [R252+0x48800] ;  /* 0x04880000fc4a7984 */ /* 0x000fe80000000800 */
[----:B------:R-:W-:Y:S04]  /*582d0*/  LDS R73, [R0+0x48000] ;  /* 0x0480000000497984 */ /* 0x000fe80000000800 */
[----:B------:R-:W-:Y:S04]  /*582e0*/  LDS R75, [R0+0x48800] ;  /* 0x04880000004b7984 */ /* 0x000fe80000000800 */
[----:B------:R-:W-:Y:S04]  /*582f0*/  LDS R236, [R2+0x48180] ;  /* 0x0481800002ec7984 */ /* 0x000fe80000000800 */
[----:B------:R-:W-:Y:S04]  /*58300*/  LDS R238, [R2+0x48980] ;  /* 0x0489800002ee7984 */ /* 0x000fe80000000800 */
[----:B------:R-:W-:Y:S04]  /*58310*/  LDS R237, [R3+0x48180] ;  /* 0x0481800003ed7984 */ /* 0x000fe80000000800 */
[----:B------:R-:W-:Y:S04]  /*58320*/  LDS R239, [R3+0x48980] ;  /* 0x0489800003ef7984 */ /* 0x000fe80000000800 */
[----:B--2---:R-:W1:Y:S04]  /*58330*/  LDSM.16.M88.4 R12, [R69+0x2100] ;  /* 0x00210000450c783b */ /* 0x004e680000000200 */
[----:B------:R-:W2:Y:S04]  /*58340*/  LDSM.16.M88.4 R16, [R69+0x4100] ;  /* 0x004100004510783b */ /* 0x000ea80000000200 */
[----:B------:R-:W3:Y:S04]  /*58350*/  LDSM.16.M88.4 R20, [R69+0x6100] ;  /* 0x006100004514783b */ /* 0x000ee80000000200 */
[----:B------:R-:W4:Y:S04]  /*58360*/  LDSM.16.M88.4 R24, [R69+0x8100] ;  /* 0x008100004518783b */ /* 0x000f280000000200 */
[----:B------:R-:W1:Y:S04]  /*58370*/  LDSM.16.M88.4 R28, [R69+0xa100] ;  /* 0x00a10000451c783b */ /* 0x000e680000000200 */
[----:B------:R-:W1:Y:S04]  /*58380*/  LDSM.16.M88.4 R32, [R69+0xc100] ;  /* 0x00c100004520783b */ /* 0x000e680000000200 */
[----:B------:R-:W-:Y:S04]  /*58390*/  LDSM.16.M88.4 R36, [R69+0xe100] ;  /* 0x00e100004524783b */ /* 0x000fe80000000200 */
        /* <DEDUP_REMOVED lines=18> */
[----:B------:R-:W-:Y:S01]  /*584c0*/  STL [R1+0x3918], R31 ;  /* 0x0039181f01007387 */ /* 0x000fe20000100800 */
[C---:B------:R-:W-:Y:S03]  /*584d0*/  HMMA.1688.F32.TF32 R92, R76.reuse, R16, R92 ;  /* 0x000000104c5c723c */ /* 0x040fe6000008105c */
        /* <DEDUP_REMOVED lines=25> */
[----:B------:R1:W-:Y:S04]  /*58670*/  STL [R1+0x396c], R70 ;  /* 0x00396c4601007387 */ /* 0x0003e80000100800 */
[----:B------:R3:W-:Y:S04]  /*58680*/  STL [R1+0x3968], R71 ;  /* 0x0039684701007387 */ /* 0x0007e80000100800 */
[----:B------:R4:W-:Y:S01]  /*58690*/  STL.64 [R1+0xf0], R100 ;  /* 0x0000f06401007387 */ /* 0x0009e20000100a00 */
[----:B-1----:R-:W-:-:S03]  /*586a0*/  IMAD.MOV.U32 R70, RZ, RZ, R94 ;  /* 0x000000ffff467224 */ /* 0x002fc600078e005e */
[----:B------:R1:W-:Y:S01]  /*586b0*/  STL.64 [R1+0xf8], R102 ;  /* 0x0000f86601007387 */ /* 0x0003e20000100a00 */
[----:B---3--:R-:W-:-:S03]  /*586c0*/  MOV R71, R95 ;  /* 0x0000005f00477202 */ /* 0x008fc60000000f00 */
[----:B------:R3:W-:Y:S01]  /*586d0*/  STL.64 [R1+0xe0], R96 ;  /* 0x0000e06001007387 */ /* 0x0007e20000100a00 */
[----:B------:R-:W-:-:S03]  /*586e0*/  IMAD.MOV.U32 R58, RZ, RZ, R80 ;  /* 0x000000ffff3a7224 */ /* 0x000fc600078e0050 */
[----:B------:R1:W-:Y:S01]  /*586f0*/  STL.64 [R1+0xe8], R98 ;  /* 0x0000e86201007387 */ /* 0x0003e20000100a00 */
[----:B------:R-:W-:-:S03]  /*58700*/  IMAD.MOV.U32 R59, RZ, RZ, R81 ;  /* 0x000000ffff3b7224 */ /* 0x000fc600078e0051 */
[----:B------:R1:W-:Y:S01]  /*58710*/  STL.64 [R1+0xd0], R92 ;  /* 0x0000d05c01007387 */ /* 0x0003e20000100a00 */
[----:B------:R-:W-:-:S03]  /*58720*/  MOV R54, R82 ;  /* 0x0000005200367202 */ /* 0x000fc60000000f00 */
[----:B------:R-:W-:Y:S01]  /*58730*/  STL [R1+0x3974], R71 ;  /* 0x0039744701007387 */ /* 0x000fe20000100800 */
[----:B------:R-:W-:-:S03]  /*58740*/  IMAD.MOV.U32 R55, RZ, RZ, R83 ;  /* 0x000000ffff377224 */ /* 0x000fc600078e0053 */
[----:B------:R-:W-:Y:S04]  /*58750*/  STL [R1+0x3970], R70 ;  /* 0x0039704601007387 */ /* 0x000fe80000100800 */
[----:B------:R-:W2:Y:S04]  /*58760*/  LDL.LU R80, [R1+0x90] ;  /* 0x0000900001507983 */ /* 0x000ea80000300800 */
[----:B------:R-:W2:Y:S04]  /*58770*/  LDL.LU R81, [R1+0x94] ;  /* 0x0000940001517983 */ /* 0x000ea80000300800 */
[----:B------:R-:W2:Y:S04]  /*58780*/  LDL.LU R82, [R1+0x98] ;  /* 0x0000980001527983 */ /* 0x000ea80000300800 */
[----:B------:R-:W2:Y:S01]  /*58790*/  LDL.LU R83, [R1+0x9c] ;  /* 0x00009c0001537983 */ /* 0x000ea20000300800 */
[----:B------:R-:W-:Y:S03]  /*587a0*/  HMMA.1688.F32.TF32 R88, R76, R24, R88 ;  /* 0x000000184c58723c */ /* 0x000fe60000081058 */
[----:B------:R-:W-:Y:S04]  /*587b0*/  STL [R1+0x3984], R55 ;  /* 0x0039843701007387 */ /* 0x000fe80000100800 */
[----:B------:R-:W-:Y:S04]  /*587c0*/  STL [R1+0x3980], R54 ;  /* 0x0039803601007387 */ /* 0x000fe80000100800 */
[----:B------:R-:W-:Y:S04]  /*587d0*/  STL [R1+0x397c], R59 ;  /* 0x00397c3b01007387 */ /* 0x000fe80000100800 */
[----:B------:R-:W-:Y:S09]  /*587e0*/  STL [R1+0x3978], R58 ;  /* 0x0039783a01007387 */ /* 0x000ff20000100800 */
[----:B------:R-:W-:Y:S01]  /*587f0*/  IMAD.MOV.U32 R47, RZ, RZ, R91 ;  /* 0x000000ffff2f7224 */ /* 0x000fe200078e005b */
[----:B------:R-:W-:Y:S01]  /*58800*/  MOV R51, R89 ;  /* 0x0000005900337202 */ /* 0x000fe20000000f00 */
[----:B------:R-:W-:-:S02]  /*58810*/  IMAD.MOV.U32 R46, RZ, RZ, R90 ;  /* 0x000000ffff2e7224 */ /* 0x000fc400078e005a */
[----:B------:R-:W-:Y:S01]  /*58820*/  IMAD.MOV.U32 R50, RZ, RZ, R88 ;  /* 0x000000ffff327224 */ /* 0x000fe200078e0058 */
[----:B------:R-:W-:Y:S04]  /*58830*/  STL [R1+0x3994], R47 ;  /* 0x0039942f01007387 */ /* 0x000fe80000100800 */
[----:B------:R-:W-:Y:S04]  /*58840*/  STL [R1+0x3990], R46 ;  /* 0x0039902e01007387 */ /* 0x000fe80000100800 */
[----:B------:R-:W-:Y:S04]  /*58850*/  STL [R1+0x398c], R51 ;  /* 0x00398c3301007387 */ /* 0x000fe80000100800 */
[----:B------:R-:W-:Y:S04]  /*58860*/  STL [R1+0x3988], R50 ;  /* 0x0039883201007387 */ /* 0x000fe80000100800 */
[----:B----4-:R-:W4:Y:S04]  /*58870*/  LDL.LU R100, [R1+0x80] ;  /* 0x0000800001647983 */ /* 0x010f280000300800 */
[----:B------:R-:W4:Y:S04]  /*58880*/  LDL.LU R101, [R1+0x84] ;  /* 0x0000840001657983 */ /* 0x000f280000300800 */
[----:B-1----:R-:W4:Y:S04]  /*58890*/  LDL.LU R102, [R1+0x88] ;  /* 0x0000880001667983 */ /* 0x002f280000300800 */
[----:B------:R-:W4:Y:S04]  /*588a0*/  LDL.LU R103, [R1+0x8c] ;  /* 0x00008c0001677983 */ /* 0x000f280000300800 */
[----:B---3--:R-:W3:Y:S04]  /*588b0*/  LDL.LU R96, [R1+0x70] ;  /* 0x0000700001607983 */ /* 0x008ee80000300800 */
[----:B------:R-:W3:Y:S04]  /*588c0*/  LDL.LU R97, [R1+0x74] ;  /* 0x0000740001617983 */ /* 0x000ee80000300800 */
[----:B------:R-:W3:Y:S04]  /*588d0*/  LDL.LU R98, [R1+0x78] ;  /* 0x0000780001627983 */ /* 0x000ee80000300800 */
[----:B------:R-:W3:Y:S01]  /*588e0*/  LDL.LU R99, [R1+0x7c] ;  /* 0x00007c0001637983 */ /* 0x000ee20000300800 */
[C---:B--2---:R-:W-:Y:S11]  /*588f0*/  HMMA.1688.F32.TF32 R84, R76.reuse, R28, R84 ;  /* 0x0000001c4c54723c */ /* 0x044ff60000081054 */
        /* <DEDUP_REMOVED lines=8> */
[----:B------:R1:W-:Y:S01]  /*58980*/  STL [R1+0x399c], R43 ;  /* 0x00399c2b01007387 */ /* 0x0003e20000100800 */
[----:B------:R-:W-:Y:S03]  /*58990*/  HMMA.1688.F32.TF32 R80, R76, R32, R80 ;  /* 0x000000204c50723c */ /* 0x000fe60000081050 */
[----:B------:R2:W-:Y:S04]  /*589a0*/  STL [R1+0x3998], R42 ;  /* 0x0039982a01007387 */ /* 0x0005e80000100800 */
        /* <DEDUP_REMOVED lines=8> */
[----:B------:R-:W-:Y:S01]  /*58a30*/  IMAD.MOV.U32 R35, RZ, RZ, R81 ;  /* 0x000000ffff237224 */ /* 0x000fe200078e0051 */
[----:B------:R-:W-:Y:S02]  /*58a40*/  MOV R30, R82 ;  /* 0x00000052001e7202 */ /* 0x000fe40000000f00 */
[----:B------:R-:W2:Y:S01]  /*58a50*/  LDL.LU R91, [R1+0x5c] ;  /* 0x00005c00015b7983 */ /* 0x000ea20000300800 */
[----:B------:R-:W-:-:S03]  /*58a60*/  IMAD.MOV.U32 R31, RZ, RZ, R83 ;  /* 0x000000ffff1f7224 */ /* 0x000fc600078e0053 */
        /* <DEDUP_REMOVED lines=8> */
[C---:B----4-:R-:W-:Y:S08]  /*58af0*/  HMMA.1688.F32.TF32 R100, R76.reuse, R36, R100 ;  /* 0x000000244c64723c */ /* 0x050ff00000081064 */
[----:B---3--:R-:W-:Y:S01]  /*58b00*/  HMMA.1688.F32.TF32 R96, R76, R40, R96 ;  /* 0x000000284c60723c */ /* 0x008fe20000081060 */
[----:B------:R-:W-:Y:S04]  /*58b10*/  STL [R1+0x39b4], R31 ;  /* 0x0039b41f01007387 */ /* 0x000fe80000100800 */
[----:B------:R-:W-:Y:S04]  /*58b20*/  STL [R1+0x39b0], R30 ;  /* 0x0039b01e01007387 */ /* 0x000fe80000100800 */
[----:B------:R-:W-:Y:S07]  /*58b30*/  STL [R1+0x39ac], R35 ;  /* 0x0039ac2301007387 */ /* 0x000fee0000100800 */
[----:B------:R-:W-:Y:S01]  /*58b40*/  IMAD.MOV.U32 R18, RZ, RZ, R103 ;  /* 0x000000ffff127224 */ /* 0x000fe200078e0067 */
[----:B------:R-:W-:Y:S01]  /*58b50*/  MOV R14, R101 ;  /* 0x00000065000e7202 */ /* 0x000fe20000000f00 */
[----:B------:R-:W-:Y:S01]  /*58b60*/  IMAD.MOV.U32 R15, RZ, RZ, R102 ;  /* 0x000000ffff0f7224 */ /* 0x000fe200078e0066 */
        /* <DEDUP_REMOVED lines=8> */
[----:B------:R3:W-:Y:S04]  /*58bf0*/  STL [R1+0x39cc], R67 ;  /* 0x0039cc4301007387 */ /* 0x0007e80000100800 */
[----:B------:R4:W-:Y:S01]  /*58c00*/  STL [R1+0x39c8], R66 ;  /* 0x0039c84201007387 */ /* 0x0009e20000100800 */
[----:B------:R-:W-:Y:S01]  /*58c10*/  IMAD.MOV.U32 R62, RZ, RZ, R98 ;  /* 0x000000ffff3e7224 */ /* 0x000fe200078e0062 */
[----:B------:R-:W-:Y:S01]  /*58c20*/  MOV R63, R99 ;  /* 0x00000063003f7202 */ /* 0x000fe20000000f00 */
[C---:B--2---:R-:W-:Y:S08]  /*58c30*/  HMMA.1688.F32.TF32 R88, R76.reuse, R48, R88 ;  /* 0x000000304c58723c */ /* 0x044ff00000081058 */
[C---:B------:R-:W-:Y:S08]  /*58c40*/  HMMA.1688.F32.TF32 R80, R76.reuse, R56, R80 ;  /* 0x000000384c50723c */ /* 0x040ff00000081050 */
[----:B------:R-:W-:Y:S11]  /*58c50*/  HMMA.1688.F32.TF32 R84, R76, R52, R84 ;  /* 0x000000344c54723c */ /* 0x000ff60000081054 */
[----:B------:R-:W-:Y:S05]  /*58c60*/  @!UPT UIADD3 URZ, URZ, URZ, URZ ;  /* 0x0000003f3f3ff290 */ /* 0x000fea000fffe03f */
[----:B-1----:R-:W-:Y:S01]  /*58c70*/  IMAD.MOV.U32 R43, RZ, RZ, R80 ;  /* 0x000000ffff2b7224 */ /* 0x002fe200078e0050 */
[----:B------:R-:W-:Y:S01]  /*58c80*/  MOV R47, R82 ;  /* 0x00000052002f7202 */ /* 0x000fe20000000f00 */
[----:B------:R-:W-:Y:S01]  /*58c90*/  IMAD.MOV.U32 R42, RZ, RZ, R81 ;  /* 0x000000ffff2a7224 */ /* 0x000fe200078e0051 */
[----:B------:R-:W2:Y:S01]  /*58ca0*/  LDL.LU R80, [R1+0x100] ;  /* 0x0001000001507983 */ /* 0x000ea20000300800 */
[----:B------:R-:W-:-:S03]  /*58cb0*/  IMAD.MOV.U32 R46, RZ, RZ, R83 ;  /* 0x000000ffff2e7224 */ /* 0x000fc600078e0053 */
[----:B------:R-:W2:Y:S04]  /*58cc0*/  LDL.LU R81, [R1+0x104] ;  /* 0x0001040001517983 */ /* 0x000ea80000300800 */
[----:B------:R-:W2:Y:S04]  /*58cd0*/  LDL.LU R82, [R1+0x108] ;  /* 0x0001080001527983 */ /* 0x000ea80000300800 */
[----:B------:R-:W2:Y:S01]  /*58ce0*/  LDL.LU R83, [R1+0x10c] ;  /* 0x00010c0001537983 */ /* 0x000ea20000300800 */
[----:B------:R-:W-:Y:S01]  /*58cf0*/  MOV R19, R84 ;  /* 0x0000005400137202 */ /* 0x000fe20000000f00 */
[----:B------:R-:W-:-:S02]  /*58d00*/  IMAD.MOV.U32 R27, RZ, RZ, R85 ;  /* 0x000000ffff1b7224 */ /* 0x000fc400078e0055 */
[----:B------:R-:W2:Y:S01]  /*58d10*/  LDL.LU R84, [R1+0x110] ;  /* 0x0001100001547983 */ /* 0x000ea20000300800 */
[----:B------:R-:W-:Y:S01]  /*58d20*/  IMAD.MOV.U32 R22, RZ, RZ, R86 ;  /* 0x000000ffff167224 */ /* 0x000fe200078e0056 */
[----:B------:R-:W-:Y:S02]  /*58d30*/  MOV R23, R87 ;  /* 0x0000005700177202 */ /* 0x000fe40000000f00 */
[----:B------:R-:W2:Y:S01]  /*58d40*/  LDL.LU R85, [R1+0x114] ;  /* 0x0001140001557983 */ /* 0x000ea20000300800 */
[----:B------:R-:W-:Y:S01]  /*58d50*/  IMAD.MOV.U32 R51, RZ, RZ, R88 ;  /* 0x000000ffff337224 */ /* 0x000fe200078e0058 */
[----:B------:R-:W-:Y:S02]  /*58d60*/  MOV R50, R89 ;  /* 0x0000005900327202 */ /* 0x000fe40000000f00 */
[----:B------:R-:W2:Y:S01]  /*58d70*/  LDL.LU R86, [R1+0x118] ;  /* 0x0001180001567983 */ /* 0x000ea20000300800 */
[----:B------:R-:W-:-:S03]  /*58d80*/  IMAD.MOV.U32 R55, RZ, RZ, R90 ;  /* 0x000000ffff377224 */ /* 0x000fc600078e005a */
        /* <DEDUP_REMOVED lines=66> */
[----:B------:R-:W4:Y:S09]  /*591b0*/  LDL.LU R99, [R1+0x13c] ;  /* 0x00013c0001637983 */ /* 0x000f320000300800 */
        /* <DEDUP_REMOVED lines=8> */
[----:B--2---:R-:W-:Y:S08]  /*59240*/  HMMA.1688.F32.TF32 R100, R72, R48, R100 ;  /* 0x000000304864723c */ /* 0x004ff00000081064 */
[C---:B---3--:R-:W-:Y:S08]  /*59250*/  HMMA.1688.F32.TF32 R152, R76.reuse, R60, R152 ;  /* 0x0000003c4c98723c */ /* 0x048ff00000081098 */
[C---:B----4-:R-:W-:Y:S08]  /*59260*/  HMMA.1688.F32.TF32 R148, R76.reuse, R64, R148 ;  /* 0x000000404c94723c */ /* 0x050ff00000081094 */
[----:B------:R-:W-:Y:S11]  /*59270*/  HMMA.1688.F32.TF32 R76, R76, R68, R144 ;  /* 0x000000444c4c723c */ /* 0x000ff60000081090 */
[----:B------:R-:W-:Y:S11]  /*59280*/  @!UPT UIADD3 URZ, URZ, URZ, URZ ;  /* 0x0000003f3f3ff290 */ /* 0x000ff6000fffe03f */
[----:B------:R-:W-:Y:S02]  /*59290*/  @!UPT UIADD3 URZ, URZ, URZ, URZ ;  /* 0x0000003f3f3ff290 */ /* 0x000fe4000fffe03f */
[----:B------:R-:W-:Y:S01]  /*592a0*/  IMAD.MOV.U32 R67, RZ, RZ, R76 ;  /* 0x000000ffff437224 */ /* 0x000fe200078e004c */
[----:B------:R-:W-:Y:S01]  /*592b0*/  MOV R18, R78 ;  /* 0x0000004e00127202 */ /* 0x000fe20000000f00 */
[----:B------:R-:W-:Y:S02]  /*592c0*/  IMAD.MOV.U32 R66, RZ, RZ, R77 ;  /* 0x000000ffff427224 */ /* 0x000fe400078e004d */
[----:B------:R-:W-:Y:S02]  /*592d0*/  IMAD.MOV.U32 R15, RZ, RZ, R79 ;  /* 0x000000ffff0f7224 */ /* 0x000fe400078e004f */
[C---:B------:R-:W-:Y:S08]  /*592e0*/  HMMA.1688.F32.TF32 R76, R72.reuse, R8, R140 ;  /* 0x00000008484c723c */ /* 0x040ff0000008108c */
[C---:B------:R-:W-:Y:S08]  /*592f0*/  HMMA.1688.F32.TF32 R136, R72.reuse, R12, R136 ;  /* 0x0000000c4888723c */ /* 0x040ff00000081088 */
        /* <DEDUP_REMOVED lines=20> */
[----:B------:R1:W-:Y:S01]  /*59440*/  STL.64 [R1+0x198], R78 ;  /* 0x0001984e01007387 */ /* 0x0003e20000100a00 */
[C---:B------:R-:W-:Y:S08]  /*59450*/  HMMA.1688.F32.TF32 R96, R72.reuse, R52, R96 ;  /* 0x000000344860723c */ /* 0x040ff00000081060 */
[----:B-1----:R-:W-:Y:S01]  /*59460*/  HMMA.1688.F32.TF32 R76, R72, R44, R104 ;  /* 0x0000002c484c723c */ /* 0x002fe20000081068 */
[----:B------:R-:W-:Y:S04]  /*59470*/  STL.64 [R1+0x180], R112 ;  /* 0x0001807001007387 */ /* 0x000fe80000100a00 */
[----:B------:R-:W-:Y:S04]  /*59480*/  STL.64 [R1+0x188], R114 ;  /* 0x0001887201007387 */ /* 0x000fe80000100a00 */
[----:B------:R-:W-:Y:S04]  /*59490*/  STL.64 [R1+0x170], R108 ;  /* 0x0001706c01007387 */ /* 0x000fe80000100a00 */
[----:B------:R-:W-:Y:S10]  /*594a0*/  STL.64 [R1+0x178], R110 ;  /* 0x0001786e01007387 */ /* 0x000ff40000100a00 */
[----:B------:R-:W-:Y:S04]  /*594b0*/  STL.64 [R1+0x160], R76 ;  /* 0x0001604c01007387 */ /* 0x000fe80000100a00 */
[----:B------:R-:W-:Y:S04]  /*594c0*/  STL.64 [R1+0x168], R78 ;  /* 0x0001684e01007387 */ /* 0x000fe80000100a00 */
[----:B------:R-:W-:Y:S04]  /*594d0*/  STL.64 [R1+0x150], R100 ;  /* 0x0001506401007387 */ /* 0x000fe80000100a00 */
[----:B------:R-:W-:Y:S04]  /*594e0*/  STL.64 [R1+0x158], R102 ;  /* 0x0001586601007387 */ /* 0x000fe80000100a00 */
[----:B------:R-:W-:Y:S04]  /*594f0*/  STL.64 [R1+0x140], R96 ;  /* 0x0001406001007387 */ /* 0x000fe80000100a00 */
[----:B------:R1:W-:Y:S01]  /*59500*/  STL.64 [R1+0x148], R98 ;  /* 0x0001486201007387 */ /* 0x0003e20000100a00 */
[----:B------:R-:W-:Y:S01]  /*59510*/  MOV R14, R148 ;  /* 0x00000094000e7202 */ /* 0x000fe20000000f00 */
[----:B------:R-:W-:Y:S01]  /*59520*/  IMAD.MOV.U32 R26, RZ, RZ, R149 ;  /* 0x000000ffff1a7224 */ /* 0x000fe200078e0095 */
[----:B------:R-:W-:Y:S01]  /*59530*/  MOV R30, R151 ;  /* 0x00000097001e7202 */ /* 0x000fe20000000f00 */
[----:B------:R-:W-:Y:S01]  /*59540*/  IMAD.MOV.U32 R31, RZ, RZ, R150 ;  /* 0x000000ffff1f7224 */ /* 0x000fe200078e0096 */
[----:B------:R-:W-:Y:S01]  /*59550*/  MOV R34, R153 ;  /* 0x0000009900227202 */ /* 0x000fe20000000f00 */
[----:B------:R-:W-:Y:S01]  /*59560*/  IMAD.MOV.U32 R35, RZ, RZ, R152 ;  /* 0x000000ffff237224 */ /* 0x000fe200078e0098 */
[----:B------:R-:W-:Y:S01]  /*59570*/  LDS R76, [R2+0x48080] ;  /* 0x04808000024c7984 */ /* 0x000fe20000000800 */
[----:B------:R-:W-:-:S02]  /*59580*/  IMAD.MOV.U32 R39, RZ, RZ, R154 ;  /* 0x000000ffff277224 */ /* 0x000fc400078e009a */
[----:B------:R-:W-:Y:S01]  /*59590*/  IMAD.MOV.U32 R38, RZ, RZ, R155 ;  /* 0x000000ffff267224 */ /* 0x000fe200078e009b */
[----:B------:R-:W-:Y:S01]  /*595a0*/  LDS R78, [R2+0x48880] ;  /* 0x04888000024e7984 */ /* 0x000fe20000000800 */
[C---:B-1----:R-:W-:Y:S03]  /*595b0*/  HMMA.1688.F32.TF32 R96, R72.reuse, R56, R92 ;  /* 0x000000384860723c */ /* 0x042fe6000008105c */
[----:B------:R-:W-:Y:S04]  /*595c0*/  LDS R77, [R3+0x48080] ;  /* 0x04808000034d7984 */ /* 0x000fe80000000800 */
[----:B------:R-:W1:Y:S01]  /*595d0*/  LDS R79, [R3+0x48880] ;  /* 0x04888000034f7984 */ /* 0x000e620000000800 */
[C---:B------:R-:W-:Y:S08]  /*595e0*/  HMMA.1688.F32.TF32 R92, R72.reuse, R60, R88 ;  /* 0x0000003c485c723c */ /* 0x040ff00000081058 */
[C---:B------:R-:W-:Y:S08]  /*595f0*/  HMMA.1688.F32.TF32 R88, R72.reuse, R64, R84 ;  /* 0x000000404858723c */ /* 0x040ff00000081054 */
[-C--:B------:R-:W-:Y:S01]  /*59600*/  HMMA.1688.F32.TF32 R72, R72, R68.reuse, R80 ;  /* 0x000000444848723c */ /* 0x080fe20000081050 */
[----:B------:R-:W-:Y:S04]  /*59610*/  STL.64 [R1+0x130], R96 ;  /* 0x0001306001007387 */ /* 0x000fe80000100a00 */
[----:B------:R-:W-:Y:S04]  /*59620*/  STL.64 [R1+0x138], R98 ;  /* 0x0001386201007387 */ /* 0x000fe80000100a00 */
[----:B------:R-:W-:Y:S04]  /*59630*/  STL.64 [R1+0x120], R92 ;  /* 0x0001205c01007387 */ /* 0x000fe80000100a00 */
[----:B------:R-:W-:Y:S04]  /*59640*/  STL.64 [R1+0x128], R94 ;  /* 0x0001285e01007387 */ /* 0x000fe80000100a00 */
[----:B------:R-:W2:Y:S04]  /*59650*/  LDL.LU R84, [R1+0x680] ;  /* 0x0006800001547983 */ /* 0x000ea80000300800 */
[----:B------:R3:W-:Y:S04]  /*59660*/  STL.64 [R1+0x110], R88 ;  /* 0x0001105801007387 */ /* 0x0007e80000100a00 */
[----:B------:R4:W-:Y:S04]  /*59670*/  STL.64 [R1+0x118], R90 ;  /* 0x0001185a01007387 */ /* 0x0009e80000100a00 */
[----:B------:R-:W-:Y:S04]  /*59680*/  STL.64 [R1+0x100], R72 ;  /* 0x0001004801007387 */ /* 0x000fe80000100a00 */
[----:B------:R-:W-:Y:S04]  /*59690*/  STL.64 [R1+0x108], R74 ;  /* 0x0001084a01007387 */ /* 0x000fe80000100a00 */
        /* <DEDUP_REMOVED lines=110> */
[----:B------:R-:W4:Y:S01]  /*59d80*/  LDS R75, [R0+0x48880] ;  /* 0x04888000004b7984 */ /* 0x000f220000000800 */
[C---:B-1----:R-:W-:Y:S08]  /*59d90*/  HMMA.1688.F32.TF32 R124, R76.reuse, R68, R124 ;  /* 0x000000444c7c723c */ /* 0x042ff0000008107c */
        /* <DEDUP_REMOVED lines=12> */
[C---:B------:R-:W-:Y:S07]  /*59e60*/  HMMA.1688.F32.TF32 R160, R76.reuse, R32, R160 ;  /* 0x000000204ca0723c */ /* 0x040fee00000810a0 */
[----:B------:R-:W-:Y:S04]  /*59e70*/  STL.64 [R1+0x470], R184 ;  /* 0x000470b801007387 */ /* 0x000fe80000100a00 */
[----:B------:R-:W-:Y:S04]  /*59e80*/  STL.64 [R1+0x478], R186 ;  /* 0x000478ba01007387 */ /* 0x000fe80000100a00 */
[----:B------:R-:W-:Y:S01]  /*59e90*/  STL.64 [R1+0x460], R180 ;  /* 0x000460b401007387 */ /* 0x000fe20000100a00 */
[----:B------:R-:W-:Y:S03]  /*59ea0*/  HMMA.1688.F32.TF32 R144, R76, R48, R144 ;  /* 0x000000304c90723c */ /* 0x000fe60000081090 */
[----:B------:R-:W-:Y:S04]  /*59eb0*/  STL.64 [R1+0x468], R182 ;  /* 0x000468b601007387 */ /* 0x000fe80000100a00 */
[----:B------:R-:W-:Y:S04]  /*59ec0*/  STL.64 [R1+0x450], R176 ;  /* 0x000450b001007387 */ /* 0x000fe80000100a00 */
[----:B------:R-:W-:Y:S01]  /*59ed0*/  STL.64 [R1+0x458], R178 ;  /* 0x000458b201007387 */ /* 0x000fe20000100a00 */
[----:B------:R-:W-:Y:S03]  /*59ee0*/  HMMA.1688.F32.TF32 R120, R72, R8, R120 ;  /* 0x000000084878723c */ /* 0x000fe60000081078 */
[----:B------:R-:W-:Y:S05]  /*59ef0*/  STL.64 [R1+0x440], R172 ;  /* 0x000440ac01007387 */ /* 0x000fea0000100a00 */
[----:B------:R-:W-:Y:S01]  /*59f00*/  HMMA.1688.F32.TF32 R128, R76, R64, R128 ;  /* 0x000000404c80723c */ /* 0x000fe20000081080 */
        /* <DEDUP_REMOVED lines=25> */
[----:B------:R-:W-:Y:S01]  /*5a0a0*/  STL.64 [R1+0x210], R124 ;  /* 0x0002107c01007387 */ /* 0x000fe20000100a00 */
[C---:B------:R-:W-:Y:S03]  /*5a0b0*/  HMMA.1688.F32.TF32 R108, R72.reuse, R20, R108 ;  /* 0x00000014486c723c */ /* 0x040fe6000008106c */
[----:B------:R-:W-:Y:S04]  /*5a0c0*/  STL.64 [R1+0x218], R126 ;  /* 0x0002187e01007387 */ /* 0x000fe80000100a00 */
[----:B------:R-:W-:Y:S04]  /*5a0d0*/  STL.64 [R1+0x410], R120 ;  /* 0x0004107801007387 */ /* 0x000fe80000100a00 */
[----:B------:R-:W-:Y:S04]  /*5a0e0*/  STL.64 [R1+0x418], R122 ;  /* 0x0004187a01007387 */ /* 0x000fe80000100a00 */
[----:B------:R-:W-:Y:S04]  /*5a0f0*/  STL.64 [R1+0x400], R76 ;  /* 0x0004004c01007387 */ /* 0x000fe80000100a00 */
[----:B------:R1:W-:Y:S01]  /*5a100*/  STL.64 [R1+0x408], R78 ;  /* 0x0004084e01007387 */ /* 0x0003e20000100a00 */
[C---:B------:R-:W-:Y:S03]  /*5a110*/  HMMA.1688.F32.TF32 R100, R72.reuse, R28, R100 ;  /* 0x0000001c4864723c */ /* 0x040fe60000081064 */
[----:B------:R-:W-:Y:S04]  /*5a120*/  LDS R168, [R252+0x48100] ;  /* 0x04810000fca87984 */ /* 0x000fe80000000800 */
[----:B------:R-:W-:Y:S01]  /*5a130*/  LDS R170, [R252+0x48900] ;  /* 0x04890000fcaa7984 */ /* 0x000fe20000000800 */
[C---:B-1----:R-:W-:Y:S03]  /*5a140*/  HMMA.1688.F32.TF32 R76, R72.reuse, R24, R104 ;  /* 0x00000018484c723c */ /* 0x042fe60000081068 */
[----:B------:R-:W-:Y:S04]  /*5a150*/  STL.64 [R1+0x3f0], R112 ;  /* 0x0003f07001007387 */ /* 0x000fe80000100a00 */
[----:B------:R-:W-:Y:S04]  /*5a160*/  STL.64 [R1+0x3f8], R114 ;  /* 0x0003f87201007387 */ /* 0x000fe80000100a00 */
[----:B------:R-:W-:Y:S01]  /*5a170*/  STL.64 [R1+0x3e0], R108 ;  /* 0x0003e06c01007387 */ /* 0x000fe20000100a00 */
[C---:B------:R-:W-:Y:S03]  /*5a180*/  HMMA.1688.F32.TF32 R96, R72.reuse, R32, R96 ;  /* 0x000000204860723c */ /* 0x040fe60000081060 */
[----:B------:R-:W-:Y:S04]  /*5a190*/  STL.64 [R1+0x3e8], R110 ;  /* 0x0003e86e01007387 */ /* 0x000fe80000100a00 */
[----:B------:R-:W-:Y:S01]  /*5a1a0*/  LDS R104, [R2+0x48100] ;  /* 0x0481000002687984 */ /* 0x000fe20000000800 */
[C---:B------:R-:W-:Y:S03]  /*5a1b0*/  HMMA.1688.F32.TF32 R88, R72.reuse, R40, R88 ;  /* 0x000000284858723c */ /* 0x040fe60000081058 */
[----:B------:R-:W-:Y:S04]  /*5a1c0*/  LDS R106, [R2+0x48900] ;  /* 0x04890000026a7984 */ /* 0x000fe80000000800 */
[----:B------:R-:W-:Y:S04]  /*5a1d0*/  STL.64 [R1+0x3d0], R76 ;  /* 0x0003d04c01007387 */ /* 0x000fe80000100a00 */
[----:B------:R1:W-:Y:S01]  /*5a1e0*/  STL.64 [R1+0x3d8], R78 ;  /* 0x0003d84e01007387 */ /* 0x0003e20000100a00 */
[C---:B------:R-:W-:Y:S03]  /*5a1f0*/  HMMA.1688.F32.TF32 R84, R72.reuse, R44, R84 ;  /* 0x0000002c4854723c */ /* 0x040fe60000081054 */
[----:B------:R-:W-:Y:S04]  /*5a200*/  LDS R105, [R3+0x48100] ;  /* 0x0481000003697984 */ /* 0x000fe80000000800 */
[----:B------:R-:W2:Y:S01]  /*5a210*/  LDS R107, [R3+0x48900] ;  /* 0x04890000036b7984 */ /* 0x000ea20000000800 */
[C---:B-1----:R-:W-:Y:S03]  /*5a220*/  HMMA.1688.F32.TF32 R76, R72.reuse, R36, R92 ;  /* 0x00000024484c723c */ /* 0x042fe6000008105c */
[----:B------:R-:W-:Y:S04]  /*5a230*/  STL.64 [R1+0x3c0], R100 ;  /* 0x0003c06401007387 */ /* 0x000fe80000100a00 */
[----:B------:R-:W-:Y:S04]  /*5a240*/  STL.64 [R1+0x3c8], R102 ;  /* 0x0003c86601007387 */ /* 0x000fe80000100a00 */
[----:B------:R-:W-:Y:S04]  /*5a250*/  STL.64 [R1+0x3b0], R96 ;  /* 0x0003b06001007387 */ /* 0x000fe80000100a00 */
[----:B------:R-:W-:Y:S04]  /*5a260*/  STL.64 [R1+0x3b8], R98 ;  /* 0x0003b86201007387 */ /* 0x000fe80000100a00 */
[----:B------:R-:W-:Y:S04]  /*5a270*/  LDS R169, [R0+0x48100] ;  /* 0x0481000000a97984 */ /* 0x000fe80000000800 */
[----:B------:R-:W1:Y:S04]  /*5a280*/  LDS R171, [R0+0x48900] ;  /* 0x0489000000ab7984 */ /* 0x000e680000000800 */
[----:B------:R-:W-:Y:S04]  /*5a290*/  STL.64 [R1+0x3a0], R76 ;  /* 0x0003a04c01007387 */ /* 0x000fe80000100a00 */
[----:B------:R3:W-:Y:S02]  /*5a2a0*/  STL.64 [R1+0x3a8], R78 ;  /* 0x0003a84e01007387 */ /* 0x0007e40000100a00 */
[C---:B---3--:R-:W-:Y:S02]  /*5a2b0*/  HMMA.1688.F32.TF32 R76, R72.reuse, R48, R80 ;  /* 0x00000030484c723c */ /* 0x048fe40000081050 */
[----:B------:R-:W-:Y:S04]  /*5a2c0*/  STL.64 [R1+0x390], R88 ;  /* 0x0003905801007387 */ /* 0x000fe80000100a00 */
[----:B------:R-:W-:Y:S04]  /*5a2d0*/  STL.64 [R1+0x398], R90 ;  /* 0x0003985a01007387 */ /* 0x000fe80000100a00 */
[----:B------:R-:W3:Y:S04]  /*5a2e0*/  LDL.LU R80, [R1+0x660] ;  /* 0x0006600001507983 */ /* 0x000ee80000300800 */
[----:B------:R4:W-:Y:S04]  /*5a2f0*/  STL.64 [R1+0x380], R84 ;  /* 0x0003805401007387 */ /* 0x0009e80000100a00 */
[----:B------:R-:W-:Y:S05]  /*5a300*/  STL.64 [R1+0x388], R86 ;  /* 0x0003885601007387 */ /* 0x000fea0000100a00 */
[----:B------:R-:W-:Y:S04]  /*5a310*/  STL.64 [R1+0x370], R76 ;  /* 0x0003704c01007387 */ /* 0x000fe80000100a00 */
[----:B------:R3:W-:Y:S04]  /*5a320*/  STL.64 [R1+0x378], R78 ;  /* 0x0003784e01007387 */ /* 0x0007e80000100a00 */
        /* <DEDUP_REMOVED lines=35> */
[----:B----4-:R-:W4:Y:S01]  /*5a560*/  LDL.LU R84, [R1+0x8d0] ;  /* 0x0008d00001547983 */ /* 0x010f220000300800 */
[C---:B---3--:R-:W-:Y:S11]  /*5a570*/  HMMA.1688.F32.TF32 R76, R72.reuse, R52, R80 ;  /* 0x00000034484c723c */ /* 0x048ff60000081050 */
[----:B------:R-:W-:Y:S11]  /*5a580*/  @!UPT UIADD3 URZ, URZ, URZ, URZ ;  /* 0x0000003f3f3ff290 */ /* 0x000ff6000fffe03f */
[----:B------:R-:W-:Y:S01]  /*5a590*/  @!UPT UIADD3 URZ, URZ, URZ, URZ ;  /* 0x0000003f3f3ff290 */ /* 0x000fe2000fffe03f */
[----:B------:R-:W-:Y:S04]  /*5a5a0*/  STL.64 [R1+0x360], R76 ;  /* 0x0003604c01007387 */ /* 0x000fe80000100a00 */
        /* <DEDUP_REMOVED lines=13> */
[C---:B------:R-:W-:Y:S08]  /*5a680*/  HMMA.1688.F32.TF32 R120, R72.reuse, R60, R120 ;  /* 0x0000003c4878723c */ /* 0x040ff00000081078 */
[C---:B---3--:R-:W-:Y:S08]  /*5a690*/  HMMA.1688.F32.TF32 R76, R72.reuse, R64, R116 ;  /* 0x00000040484c723c */ /* 0x048ff00000081074 */
[----:B------:R-:W-:Y:S01]  /*5a6a0*/  HMMA.1688.F32.TF32 R72, R72, R68, R112 ;  /* 0x000000444848723c */ /* 0x000fe20000081070 */
[----:B------:R-:W-:Y:S04]  /*5a6b0*/  STL.64 [R1+0x350], R124 ;  /* 0x0003507c01007387 */ /* 0x000fe80000100a00 */
[----:B------:R-:W-:Y:S04]  /*5a6c0*/  STL.64 [R1+0x358], R126 ;  /* 0x0003587e01007387 */ /* 0x000fe80000100a00 */
[----:B------:R-:W-:Y:S04]  /*5a6d0*/  STL.64 [R1+0x340], R120 ;  /* 0x0003407801007387 */ /* 0x000fe80000100a00 */
[----:B------:R-:W-:Y:S10]  /*5a6e0*/  STL.64 [R1+0x348], R122 ;  /* 0x0003487a01007387 */ /* 0x000ff40000100a00 */
[----:B------:R-:W-:Y:S04]  /*5a6f0*/  STL.64 [R1+0x37f8], R74 ;  /* 0x0037f84a01007387 */ /* 0x000fe80000100a00 */
[----:B------:R-:W-:Y:S04]  /*5a700*/  STL.64 [R1+0x330], R76 ;  /* 0x0003304c01007387 */ /* 0x000fe80000100a00 */
[----:B------:R2:W-:Y:S02]  /*5a710*/  STL.64 [R1+0x338], R78 ;  /* 0x0003384e01007387 */ /* 0x0005e40000100a00 */
[C---:B--2---:R-:W-:Y:S02]  /*5a720*/  HMMA.1688.F32.TF32 R76, R104.reuse, R8, R108 ;  /* 0x00000008684c723c */ /* 0x044fe4000008106c */
[----:B------:R2:W-:Y:S06]  /*5a730*/  STL.64 [R1+0x37f0], R72 ;  /* 0x0037f04801007387 */ /* 0x0005ec0000100a00 */
[C---:B--2---:R-:W-:Y:S11]  /*5a740*/  HMMA.1688.F32.TF32 R72, R104.reuse, R12, R100 ;  /* 0x0000000c6848723c */ /* 0x044ff60000081064 */
[----:B------:R-:W-:Y:S04]  /*5a750*/  @!UPT UIADD3 URZ, URZ, URZ, URZ ;  /* 0x0000003f3f3ff290 */ /* 0x000fe8000fffe03f */
[----:B------:R-:W-:Y:S04]  /*5a760*/  STL.64 [R1+0x320], R76 ;  /* 0x0003204c01007387 */ /* 0x000fe80000100a00 */
[----:B------:R2:W-:Y:S02]  /*5a770*/  STL.64 [R1+0x328], R78 ;  /* 0x0003284e01007387 */ /* 0x0005e40000100a00 */
[C---:B--2---:R-:W-:Y:S02]  /*5a780*/  HMMA.1688.F32.TF32 R76, R104.reuse, R20, R92 ;  /* 0x00000014684c723c */ /* 0x044fe4000008105c */
[----:B------:R-:W-:Y:S04]  /*5a790*/  STL.64 [R1+0x310], R72 ;  /* 0x0003104801007387 */ /* 0x000fe80000100a00 */
[----:B------:R2:W-:Y:S02]  /*5a7a0*/  STL.64 [R1+0x318], R74 ;  /* 0x0003184a01007387 */ /* 0x0005e40000100a00 */
[----:B------:R-:W-:Y:S11]  /*5a7b0*/  HMMA.1688.F32.TF32 R96, R104, R16, R96 ;  /* 0x000000106860723c */ /* 0x000ff60000081060 */
[----:B------:R-:W-:Y:S05]  /*5a7c0*/  @!UPT UIADD3 URZ, URZ, URZ, URZ ;  /* 0x0000003f3f3ff290 */ /* 0x000fea000fffe03f */
[----:B--2---:R-:W-:Y:S01]  /*5a7d0*/  IMAD.MOV.U32 R75, RZ, RZ, R76 ;  /* 0x000000ffff4b7224 */ /* 0x004fe200078e004c */
[----:B------:R-:W-:Y:S01]  /*5a7e0*/  MOV R74, R77 ;  /* 0x0000004d004a7202 */ /* 0x000fe20000000f00 */
[----:B------:R-:W-:Y:S02]  /*5a7f0*/  IMAD.MOV.U32 R73, RZ, RZ, R78 ;  /* 0x000000ffff497224 */ /* 0x000fe400078e004e */
[----:B------:R-:W-:-:S03]  /*5a800*/  IMAD.MOV.U32 R72, RZ, RZ, R79 ;  /* 0x000000ffff487224 */ /* 0x000fc600078e004f */
[----:B------:R-:W-:Y:S04]  /*5a810*/  STL.64 [R1+0x300], R96 ;  /* 0x0003006001007387 */ /* 0x000fe80000100a00 */
[----:B------:R-:W-:Y:S04]  /*5a820*/  STL.64 [R1+0x308], R98 ;  /* 0x0003086201007387 */ /* 0x000fe80000100a00 */
[----:B------:R2:W-:Y:S04]  /*5a830*/  STL [R1+0x38ec], R72 ;  /* 0x0038ec4801007387 */ /* 0x0005e80000100800 */
[----:B------:R3:W-:Y:S04]  /*5a840*/  STL [R1+0x38e8], R74 ;  /* 0x0038e84a01007387 */ /* 0x0007e80000100800 */
[----:B------:R-:W-:Y:S04]  /*5a850*/  STL [R1+0x38e4], R75 ;  /* 0x0038e44b01007387 */ /* 0x000fe80000100800 */
[----:B------:R1:W-:Y:S01]  /*5a860*/  STL [R1+0x38e0], R73 ;  /* 0x0038e04901007387 */ /* 0x0003e20000100800 */
[C---:B----4-:R-:W-:Y:S08]  /*5a870*/  HMMA.1688.F32.TF32 R76, R104.reuse, R28, R84 ;  /* 0x0000001c684c723c */ /* 0x050ff00000081054 */
[C---:B------:R-:W-:Y:S11]  /*5a880*/  HMMA.1688.F32.TF32 R88, R104.reuse, R24, R88 ;  /* 0x000000186858723c */ /* 0x040ff60000081058 */
[----:B------:R-:W-:Y:S05]  /*5a890*/  @!UPT UIADD3 URZ, URZ, URZ, URZ ;  /* 0x0000003f3f3ff290 */ /* 0x000fea000fffe03f */
[----:B--2---:R-:W-:Y:S01]  /*5a8a0*/  MOV R72, R76 ;  /* 0x0000004c00487202 */ /* 0x004fe20000000f00 */
[----:B---3--:R-:W-:Y:S01]  /*5a8b0*/  IMAD.MOV.U32 R74, RZ, RZ, R77 ;  /* 0x000000ffff4a7224 */ /* 0x008fe200078e004d */
[----:B-1----:R-:W-:Y:S01]  /*5a8c0*/  MOV R73, R79 ;  /* 0x0000004f00497202 */ /* 0x002fe20000000f00 */
[----:B------:R-:W-:Y:S02]  /*5a8d0*/  IMAD.MOV.U32 R75, RZ, RZ, R78 ;  /* 0x000000ffff4b7224 */ /* 0x000fe400078e004e */
[C---:B------:R-:W-:Y:S02]  /*5a8e0*/  HMMA.1688.F32.TF32 R76, R104.reuse, R32, R80 ;  /* 0x00000020684c723c */ /* 0x040fe40000081050 */
[----:B------:R1:W-:Y:S04]  /*5a8f0*/  STL.64 [R1+0x2e0], R88 ;  /* 0x0002e05801007387 */ /* 0x0003e80000100a00 */
[----:B------:R2:W-:Y:S04]  /*5a900*/  STL.64 [R1+0x2e8], R90 ;  /* 0x0002e85a01007387 */ /* 0x0005e80000100a00 */
[----:B------:R-:W-:Y:S04]  /*5a910*/  STL [R1+0x38f4], R75 ;  /* 0x0038f44b01007387 */ /* 0x000fe80000100800 */
[----:B------:R-:W-:Y:S04]  /*5a920*/  STL [R1+0x38f0], R73 ;  /* 0x0038f04901007387 */ /* 0x000fe80000100800 */
[----:B------:R-:W3:Y:S05]  /*5a930*/  LDL.LU R100, [R1+0x840] ;  /* 0x0008400001647983 */ /* 0x000eea0000300800 */
[----:B------:R-:W-:Y:S04]  /*5a940*/  STL.64 [R1+0x2c0], R76 ;  /* 0x0002c04c01007387 */ /* 0x000fe80000100a00 */
        /* <DEDUP_REMOVED lines=22> */
[----:B--2---:R-:W2:Y:S04]  /*5aab0*/  LDL.LU R90, [R1+0x878] ;  /* 0x00087800015a7983 */ /* 0x004ea80000300800 */
        /* <DEDUP_REMOVED lines=22> */
[C---:B---3--:R-:W-:Y:S11]  /*5ac20*/  HMMA.1688.F32.TF32 R84, R104.reuse, R48, R84 ;  /* 0x000000306854723c */ /* 0x048ff60000081054 */
[----:B------:R-:W-:Y:S04]  /*5ac30*/  @!UPT UIADD3 URZ, URZ, URZ, URZ ;  /* 0x0000003f3f3ff290 */ /* 0x000fe8000fffe03f */
[----:B------:R1:W-:Y:S01]  /*5ac40*/  STL.64 [R1+0x2b8], R78 ;  /* 0x0002b84e01007387 */ /* 0x0003e20000100a00 */
[----:B------:R-:W-:Y:S02]  /*5ac50*/  IMAD.MOV.U32 R75, RZ, RZ, R76 ;  /* 0x000000ffff4b7224 */ /* 0x000fe400078e004c */
[----:B------:R-:W-:Y:S01]  /*5ac60*/  IMAD.MOV.U32 R73, RZ, RZ, R77 ;  /* 0x000000ffff497224 */ /* 0x000fe200078e004d */
[C---:B------:R-:W-:Y:S08]  /*5ac70*/  HMMA.1688.F32.TF32 R80, R104.reuse, R44, R80 ;  /* 0x0000002c6850723c */ /* 0x040ff00000081050 */
[C---:B-1----:R-:W-:Y:S08]  /*5ac80*/  HMMA.1688.F32.TF32 R76, R104.reuse, R40, R120 ;  /* 0x00000028684c723c */ /* 0x042ff00000081078 */
[C---:B--2---:R-:W-:Y:S08]  /*5ac90*/  HMMA.1688.F32.TF32 R88, R104.reuse, R52, R88 ;  /* 0x000000346858723c */ /* 0x044ff00000081058 */
[C---:B------:R-:W-:Y:S08]  /*5aca0*/  HMMA.1688.F32.TF32 R100, R104.reuse, R64, R100 ;  /* 0x000000406864723c */ /* 0x040ff00000081064 */
[C---:B------:R-:W-:Y:S01]  /*5acb0*/  HMMA.1688.F32.TF32 R92, R104.reuse, R56, R92 ;  /* 0x00000038685c723c */ /* 0x040fe2000008105c */
[----:B------:R-:W-:Y:S07]  /*5acc0*/  STL.64 [R1+0x3798], R78 ;  /* 0x0037984e01007387 */ /* 0x000fee0000100a00 */
[C---:B------:R-:W-:Y:S01]  /*5acd0*/  HMMA.1688.F32.TF32 R96, R104.reuse, R60, R96 ;  /* 0x0000003c6860723c */ /* 0x040fe20000081060 */
[----:B------:R-:W-:Y:S04]  /*5ace0*/  STL.64 [R1+0x3790], R76 ;  /* 0x0037904c01007387 */ /* 0x000fe80000100a00 */
[----:B------:R-:W-:Y:S03]  /*5acf0*/  STL.64 [R1+0x37a8], R82 ;  /* 0x0037a85201007387 */ /* 0x000fe60000100a00 */
[----:B------:R-:W-:Y:S01]  /*5ad00*/  HMMA.1688.F32.TF32 R104, R104, R68, R116 ;  /* 0x000000446868723c */ /* 0x000fe20000081074 */
[----:B------:R-:W-:Y:S04]  /*5ad10*/  STL.64 [R1+0x37a0], R80 ;  /* 0x0037a05001007387 */ /* 0x000fe80000100a00 */
[----:B------:R-:W-:Y:S03]  /*5ad20*/  STL.64 [R1+0x37b8], R86 ;  /* 0x0037b85601007387 */ /* 0x000fe60000100a00 */
[C---:B------:R-:W-:Y:S01]  /*5ad30*/  HMMA.1688.F32.TF32 R108, R168.reuse, R8, R108 ;  /* 0x00000008a86c723c */ /* 0x040fe2000008106c */
[----:B------:R-:W-:Y:S04]  /*5ad40*/  STL.64 [R1+0x37b0], R84 ;  /* 0x0037b05401007387 */ /* 0x000fe80000100a00 */
[----:B------:R-:W-:Y:S04]  /*5ad50*/  STL.64 [R1+0x37c8], R90 ;  /* 0x0037c85a01007387 */ /* 0x000fe80000100a00 */
[----:B------:R-:W-:Y:S04]  /*5ad60*/  STL.64 [R1+0x37c0], R88 ;  /* 0x0037c05801007387 */ /* 0x000fe80000100a00 */
[----:B------:R-:W-:Y:S04]  /*5ad70*/  STL.64 [R1+0x37d8], R94 ;  /* 0x0037d85e01007387 */ /* 0x000fe80000100a00 */
[----:B------:R1:W-:Y:S04]  /*5ad80*/  STL.64 [R1+0x37d0], R92 ;  /* 0x0037d05c01007387 */ /* 0x0003e80000100a00 */
[----:B------:R-:W-:Y:S04]  /*5ad90*/  STL.64 [R1+0x37e8], R98 ;  /* 0x0037e86201007387 */ /* 0x000fe80000100a00 */
[----:B------:R2:W-:Y:S04]  /*5ada0*/  STL.64 [R1+0x37e0], R96 ;  /* 0x0037e06001007387 */ /* 0x0005e80000100a00 */
        /* <DEDUP_REMOVED lines=42> */
[----:B------:R-:W2:Y:S08]  /*5b050*/  LDL.LU R151, [R1+0x59c] ;  /* 0x00059c0001977983 */ /* 0x000eb00000300800 */
[----:B------:R-:W-:Y:S04]  /*5b060*/  STL.64 [R1+0x3838], R114 ;  /* 0x0038387201007387 */ /* 0x000fe80000100a00 */
[----:B------:R-:W-:Y:S01]  /*5b070*/  STL.64 [R1+0x3830], R112 ;  /* 0x0038307001007387 */ /* 0x000fe20000100a00 */
[C---:B---3--:R-:W-:Y:S08]  /*5b080*/  HMMA.1688.F32.TF32 R120, R168.reuse, R20, R120 ;  /* 0x00000014a878723c */ /* 0x048ff00000081078 */
[C---:B----4-:R-:W-:Y:S08]  /*5b090*/  HMMA.1688.F32.TF32 R116, R168.reuse, R16, R116 ;  /* 0x00000010a874723c */ /* 0x050ff00000081074 */
[C---:B--2---:R-:W-:Y:S08]  /*5b0a0*/  HMMA.1688.F32.TF32 R124, R168.reuse, R24, R124 ;  /* 0x00000018a87c723c */ /* 0x044ff0000008107c */
[C---:B------:R-:W-:Y:S07]  /*5b0b0*/  HMMA.1688.F32.TF32 R128, R168.reuse, R28, R128 ;  /* 0x0000001ca880723c */ /* 0x040fee0000081080 */
        /* <DEDUP_REMOVED lines=12> */
[C---:B------:R-:W-:Y:S08]  /*5b180*/  HMMA.1688.F32.TF32 R132, R168.reuse, R32, R132 ;  /* 0x00000020a884723c */ /* 0x040ff00000081084 */
[C---:B------:R-:W-:Y:S08]  /*5b190*/  HMMA.1688.F32.TF32 R136, R168.reuse, R36, R136 ;  /* 0x00000024a888723c */ /* 0x040ff00000081088 */
[C---:B------:R-:W-:Y:S08]  /*5b1a0*/  HMMA.1688.F32.TF32 R140, R168.reuse, R40, R140 ;  /* 0x00000028a88c723c */ /* 0x040ff0000008108c */
[C---:B------:R-:W-:Y:S01]  /*5b1b0*/  HMMA.1688.F32.TF32 R144, R168.reuse, R44, R144 ;  /* 0x0000002ca890723c */ /* 0x040fe20000081090 */
        /* <DEDUP_REMOVED lines=56> */
[C---:B---3--:R-:W-:Y:S08]  /*5b540*/  HMMA.1688.F32.TF32 R180, R236.reuse, R12, R180 ;  /* 0x0000000cecb4723c */ /* 0x048ff000000810b4 */
[C---:B----4-:R-:W-:Y:S11]  /*5b550*/  HMMA.1688.F32.TF32 R184, R236.reuse, R16, R184 ;  /* 0x00000010ecb8723c */ /* 0x050ff600000810b8 */
[----:B------:R-:W-:Y:S04]  /*5b560*/  @!UPT UIADD3 URZ, URZ, URZ, URZ ;  /* 0x0000003f3f3ff290 */ /* 0x000fe8000fffe03f */
[----:B------:R-:W-:Y:S01]  /*5b570*/  STL [R1+0x36e0], R180 ;  /* 0x0036e0b401007387 */ /* 0x000fe20000100800 */
[C---:B------:R-:W-:Y:S03]  /*5b580*/  HMMA.1688.F32.TF32 R188, R236.reuse, R20, R188 ;  /* 0x00000014ecbc723c */ /* 0x040fe600000810bc */
[----:B------:R-:W-:Y:S04]  /*5b590*/  STL [R1+0x36dc], R181 ;  /* 0x0036dcb501007387 */ /* 0x000fe80000100800 */
[----:B------:R-:W-:Y:S04]  /*5b5a0*/  STL [R1+0x36d8], R182 ;  /* 0x0036d8b601007387 */ /* 0x000fe80000100800 */
[----:B------:R-:W-:Y:S04]  /*5b5b0*/  STL [R1+0x36d4], R183 ;  /* 0x0036d4b701007387 */ /* 0x000fe80000100800 */
[----:B------:R-:W-:Y:S04]  /*5b5c0*/  STL [R1+0x36f0], R184 ;  /* 0x0036f0b801007387 */ /* 0x000fe80000100800 */
[----:B------:R-:W-:Y:S04]  /*5b5d0*/  STL [R1+0x36ec], R185 ;  /* 0x0036ecb901007387 */ /* 0x000fe80000100800 */
[----:B------:R-:W-:Y:S04]  /*5b5e0*/  STL [R1+0x36e8], R186 ;  /* 0x0036e8ba01007387 */ /* 0x000fe80000100800 */
[----:B------:R-:W-:Y:S04]  /*5b5f0*/  STL [R1+0x36e4], R187 ;  /* 0x0036e4bb01007387 */ /* 0x000fe80000100800 */
[----:B------:R-:W3:Y:S04]  /*5b600*/  LDL.LU R200, [R1+0x7a0] ;  /* 0x0007a00001c87983 */ /* 0x000ee80000300800 */
[----:B------:R-:W3:Y:S04]  /*5b610*/  LDL.LU R201, [R1+0x7a4] ;  /* 0x0007a40001c97983 */ /* 0x000ee80000300800 */
[----:B------:R-:W3:Y:S04]  /*5b620*/  LDL.LU R202, [R1+0x7a8] ;  /* 0x0007a80001ca7983 */ /* 0x000ee80000300800 */
[----:B------:R-:W3:Y:S04]  /*5b630*/  LDL.LU R203, [R1+0x7ac] ;  /* 0x0007ac0001cb7983 */ /* 0x000ee80000300800 */
[----:B------:R-:W-:Y:S04]  /*5b640*/  STL [R1+0x36fc], R188 ;  /* 0x0036fcbc01007387 */ /* 0x000fe80000100800 */
[----:B------:R-:W-:Y:S04]  /*5b650*/  STL [R1+0x36f8], R189 ;  /* 0x0036f8bd01007387 */ /* 0x000fe80000100800 */
[----:B------:R-:W-:Y:S04]  /*5b660*/  STL [R1+0x36f4], R190 ;  /* 0x0036f4be01007387 */ /* 0x000fe80000100800 */
[----:B------:R-:W-:Y:S04]  /*5b670*/  STL [R1+0x36d0], R191 ;  /* 0x0036d0bf01007387 */ /* 0x000fe80000100800 */
[----:B------:R-:W4:Y:S04]  /*5b680*/  LDL.LU R204, [R1+0x790] ;  /* 0x0007900001cc7983 */ /* 0x000f280000300800 */
[----:B------:R-:W4:Y:S04]  /*5b690*/  LDL.LU R205, [R1+0x794] ;  /* 0x0007940001cd7983 */ /* 0x000f280000300800 */
[----:B------:R-:W4:Y:S04]  /*5b6a0*/  LDL.LU R206, [R1+0x798] ;  /* 0x0007980001ce7983 */ /* 0x000f280000300800 */
[----:B------:R-:W4:Y:S01]  /*5b6b0*/  LDL.LU R207, [R1+0x79c] ;  /* 0x00079c0001cf7983 */ /* 0x000f220000300800 */
[C---:B--2---:R-:W-:Y:S11]  /*5b6c0*/  HMMA.1688.F32.TF32 R192, R236.reuse, R24, R192 ;  /* 0x00000018ecc0723c */ /* 0x044ff600000810c0 */
[----:B------:R-:W-:Y:S11]  /*5b6d0*/  @!UPT UIADD3 URZ, URZ, URZ, URZ ;  /* 0x0000003f3f3ff290 */ /* 0x000ff6000fffe03f */
[----:B------:R-:W-:Y:S01]  /*5b6e0*/  @!UPT UIADD3 URZ, URZ, URZ, URZ ;  /* 0x0000003f3f3ff290 */ /* 0x000fe2000fffe03f */
        /* <DEDUP_REMOVED lines=32> */
[----:B------:R-:W-:Y:S04]  /*5b8f0*/  STL [R1+0x371c], R200 ;  /* 0x00371cc801007387 */ /* 0x000fe80000100800 */
[----:B------:R-:W-:Y:S04]  /*5b900*/  STL [R1+0x3718], R201 ;  /* 0x003718c901007387 */ /* 0x000fe80000100800 */
[----:B------:R-:W-:Y:S04]  /*5b910*/  STL [R1+0x3714], R202 ;  /* 0x003714ca01007387 */ /* 0x000fe80000100800 */
[----:B------:R-:W-:Y:S04]  /*5b920*/  STL [R1+0x36c0], R203 ;  /* 0x0036c0cb01007387 */ /* 0x000fe80000100800 */
[----:B------:R-:W-:Y:S04]  /*5b930*/  STL [R1+0x372c], R204 ;  /* 0x00372ccc01007387 */ /* 0x000fe80000100800 */
[----:B------:R-:W-:Y:S04]  /*5b940*/  STL [R1+0x3728], R205 ;  /* 0x003728cd01007387 */ /* 0x000fe80000100800 */
[----:B------:R-:W-:Y:S04]  /*5b950*/  STL [R1+0x3724], R206 ;  /* 0x003724ce01007387 */ /* 0x000fe80000100800 */
[----:B------:R-:W-:Y:S01]  /*5b960*/  STL [R1+0x3720], R207 ;  /* 0x003720cf01007387 */ /* 0x000fe20000100800 */
[C---:B--2---:R-:W-:Y:S08]  /*5b970*/  HMMA.1688.F32.TF32 R208, R236.reuse, R40, R208 ;  /* 0x00000028ecd0723c */ /* 0x044ff000000810d0 */
[C---:B------:R-:W-:Y:S11]  /*5b980*/  HMMA.1688.F32.TF32 R212, R236.reuse, R44, R212 ;  /* 0x0000002cecd4723c */ /* 0x040ff600000810d4 */
        /* <DEDUP_REMOVED lines=12> */
[----:B------:R-:W2:Y:S01]  /*5ba50*/  LDL.LU R231, [R1+0x73c] ;  /* 0x00073c0001e77983 */ /* 0x000ea20000300800 */
[C---:B------:R-:W-:Y:S08]  /*5ba60*/  HMMA.1688.F32.TF32 R216, R236.reuse, R48, R216 ;  /* 0x00000030ecd8723c */ /* 0x040ff000000810d8 */
[C---:B------:R-:W-:Y:S08]  /*5ba70*/  HMMA.1688.F32.TF32 R220, R236.reuse, R52, R220 ;  /* 0x00000034ecdc723c */ /* 0x040ff000000810dc */
[----:B------:R-:W-:Y:S07]  /*5ba80*/  HMMA.1688.F32.TF32 R224, R236, R56, R224 ;  /* 0x00000038ece0723c */ /* 0x000fee00000810e0 */
        /* <DEDUP_REMOVED lines=20> */
[----:B-1----:R-:W3:Y:S04]  /*5bbd0*/  LDL.LU R92, [R1+0x4a0] ;  /* 0x0004a000015c7983 */ /* 0x002ee80000300800 */
[----:B------:R-:W3:Y:S04]  /*5bbe0*/  LDL.LU R93, [R1+0x4a4] ;  /* 0x0004a400015d7983 */ /* 0x000ee80000300800 */
[----:B------:R-:W3:Y:S04]  /*5bbf0*/  LDL.LU R94, [R1+0x4a8] ;  /* 0x0004a800015e7983 */ /* 0x000ee80000300800 */
[----:B------:R-:W3:Y:S04]  /*5bc00*/  LDL.LU R95, [R1+0x4ac] ;  /* 0x0004ac00015f7983 */ /* 0x000ee80000300800 */
        /* <DEDUP_REMOVED lines=10> */
[----:B------:R-:W4:Y:S01]  /*5bcb0*/  LDL.LU R90, [R1+0x4b8] ;  /* 0x0004b800015a7983 */ /* 0x000f220000300800 */
[----:B------:R-:W-:-:S03]  /*5bcc0*/  MOV R87, R248 ;  /* 0x000000f800577202 */ /* 0x000fc60000000f00 */
[----:B------:R-:W4:Y:S04]  /*5bcd0*/  LDL.LU R91, [R1+0x4bc] ;  /* 0x0004bc00015b7983 */ /* 0x000f280000300800 */
[----:B------:R-:W4:Y:S04]  /*5bce0*/  LDL.LU R84, [R1+0x4c0] ;  /* 0x0004c00001547983 */ /* 0x000f280000300800 */
[----:B------:R-:W4:Y:S04]  /*5bcf0*/  LDL.LU R85, [R1+0x4c4] ;  /* 0x0004c40001557983 */ /* 0x000f280000300800 */
[----:B------:R-:W4:Y:S04]  /*5bd00*/  LDL.LU R86, [R1+0x4c8] ;  /* 0x0004c80001567983 */ /* 0x000f280000300800 */
[----:B------:R-:W4:Y:S01]  /*5bd10*/  LDL.LU R248, [R1+0x39dc] ;  /* 0x0039dc0001f87983 */ /* 0x000f220000300800 */
[----:B------:R-:W-:Y:S01]  /*5bd20*/  IMAD.MOV.U32 R76, RZ, RZ, R249 ;  /* 0x000000ffff4c7224 */ /* 0x000fe200078e00f9 */
[----:B------:R-:W-:Y:S01]  /*5bd30*/  MOV R78, R251 ;  /* 0x000000fb004e7202 */ /* 0x000fe20000000f00 */
[----:B------:R-:W-:Y:S01]  /*5bd40*/  IMAD.MOV.U32 R77, RZ, RZ, R250 ;  /* 0x000000ffff4d7224 */ /* 0x000fe200078e00fa */
[----:B--2---:R-:W-:Y:S11]  /*5bd50*/  HMMA.1688.F32.TF32 R228, R236, R60, R228 ;  /* 0x0000003cece4723c */ /* 0x004ff600000810e4 */
        /* <DEDUP_REMOVED lines=10> */
[C---:B------:R-:W-:Y:S03]  /*5be00*/  HMMA.1688.F32.TF32 R156, R168.reuse, R56, R156 ;  /* 0x00000038a89c723c */ /* 0x040fe6000008109c */
[----:B------:R-:W4:Y:S04]  /*5be10*/  LDL.LU R80, [R1+0x540] ;  /* 0x0005400001507983 */ /* 0x000f280000300800 */
[----:B------:R-:W4:Y:S01]  /*5be20*/  LDL.LU R81, [R1+0x544] ;  /* 0x0005440001517983 */ /* 0x000f220000300800 */
[C---:B------:R-:W-:Y:S03]  /*5be30*/  HMMA.1688.F32.TF32 R160, R168.reuse, R60, R160 ;  /* 0x0000003ca8a0723c */ /* 0x040fe600000810a0 */
[----:B------:R-:W4:Y:S04]  /*5be40*/  LDL.LU R82, [R1+0x548] ;  /* 0x0005480001527983 */ /* 0x000f280000300800 */
[----:B------:R-:W4:Y:S01]  /*5be50*/  LDL.LU R83, [R1+0x54c] ;  /* 0x00054c0001537983 */ /* 0x000f220000300800 */
[C---:B------:R-:W-:Y:S08]  /*5be60*/  HMMA.1688.F32.TF32 R164, R168.reuse, R64, R164 ;  /* 0x00000040a8a4723c */ /* 0x040ff000000810a4 */
[----:B------:R-:W-:Y:S01]  /*5be70*/  HMMA.1688.F32.TF32 R168, R168, R68, R172 ;  /* 0x00000044a8a8723c */ /* 0x000fe200000810ac */
[----:B------:R-:W-:Y:S04]  /*5be80*/  LDS R172, [R252+0x48180] ;  /* 0x04818000fcac7984 */ /* 0x000fe80000000800 */
[----:B------:R-:W-:Y:S04]  /*5be90*/  LDS R174, [R252+0x48980] ;  /* 0x04898000fcae7984 */ /* 0x000fe80000000800 */
[----:B------:R-:W-:Y:S04]  /*5bea0*/  LDS R173, [R0+0x48180] ;  /* 0x0481800000ad7984 */ /* 0x000fe80000000800 */
[----:B------:R-:W3:Y:S02]  /*5beb0*/  LDS R175, [R0+0x48980] ;  /* 0x0489800000af7984 */ /* 0x000ee40000000800 */
[C---:B---3--:R-:W-:Y:S11]  /*5bec0*/  HMMA.1688.F32.TF32 R96, R172.reuse, R16, R96 ;  /* 0x00000010ac60723c */ /* 0x048ff60000081060 */
[----:B------:R-:W-:Y:S11]  /*5bed0*/  @!UPT UIADD3 URZ, URZ, URZ, URZ ;  /* 0x0000003f3f3ff290 */ /* 0x000ff6000fffe03f */
[----:B------:R-:W-:Y:S01]  /*5bee0*/  @!UPT UIADD3 URZ, URZ, URZ, URZ ;  /* 0x0000003f3f3ff290 */ /* 0x000fe2000fffe03f */
[----:B------:R1:W-:Y:S04]  /*5bef0*/  STL.64 [R1+0x480], R96 ;  /* 0x0004806001007387 */ /* 0x0003e80000100a00 */
[----:B------:R3:W-:Y:S04]  /*5bf00*/  STL.64 [R1+0x488], R98 ;  /* 0x0004886201007387 */ /* 0x0007e80000100a00 */
[----:B------:R-:W3:Y:S04]  /*5bf10*/  LDL.LU R100, [R1+0x530] ;  /* 0x0005300001647983 */ /* 0x000ee80000300800 */
[----:B------:R-:W3:Y:S04]  /*5bf20*/  LDL.LU R101, [R1+0x534] ;  /* 0x0005340001657983 */ /* 0x000ee80000300800 */
[----:B------:R-:W3:Y:S04]  /*5bf30*/  LDL.LU R102, [R1+0x538] ;  /* 0x0005380001667983 */ /* 0x000ee80000300800 */
[----:B------:R-:W3:Y:S01]  /*5bf40*/  LDL.LU R103, [R1+0x53c] ;  /* 0x00053c0001677983 */ /* 0x000ee20000300800 */
[----:B--2---:R-:W-:Y:S11]  /*5bf50*/  HMMA.1688.F32.TF32 R76, R172, R32, R76 ;  /* 0x00000020ac4c723c */ /* 0x004ff6000008104c */
[----:B------:R-:W-:Y:S11]  /*5bf60*/  @!UPT UIADD3 URZ, URZ, URZ, URZ ;  /* 0x0000003f3f3ff290 */ /* 0x000ff6000fffe03f */
[----:B------:R-:W-:Y:S02]  /*5bf70*/  @!UPT UIADD3 URZ, URZ, URZ, URZ ;  /* 0x0000003f3f3ff290 */ /* 0x000fe4000fffe03f */
[----:B------:R-:W-:Y:S01]  /*5bf80*/  IMAD.MOV.U32 R204, RZ, RZ, R76 ;  /* 0x000000ffffcc7224 */ /* 0x000fe200078e004c */
[----:B------:R-:W-:Y:S01]  /*5bf90*/  MOV R206, R78 ;  /* 0x0000004e00ce7202 */ /* 0x000fe20000000f00 */
[----:B------:R-:W-:Y:S01]  /*5bfa0*/  IMAD.MOV.U32 R205, RZ, RZ, R77 ;  /* 0x000000ffffcd7224 */ /* 0x000fe200078e004d */
[----:B------:R-:W2:Y:S01]  /*5bfb0*/  LDL.LU R76, [R1+0x520] ;  /* 0x00052000014c7983 */ /* 0x000ea20000300800 */
[----:B------:R-:W-:-:S03]  /*5bfc0*/  IMAD.MOV.U32 R207, RZ, RZ, R79 ;  /* 0x000000ffffcf7224 */ /* 0x000fc600078e004f */
[----:B------:R-:W2:Y:S04]  /*5bfd0*/  LDL.LU R77, [R1+0x524] ;  /* 0x00052400014d7983 */ /* 0x000ea80000300800 */
[----:B------:R-:W2:Y:S04]  /*5bfe0*/  LDL.LU R78, [R1+0x528] ;  /* 0x00052800014e7983 */ /* 0x000ea80000300800 */
[----:B------:R-:W2:Y:S01]  /*5bff0*/  LDL.LU R79, [R1+0x52c] ;  /* 0x00052c00014f7983 */ /* 0x000ea20000300800 */
[C---:B------:R-:W-:Y:S03]  /*5c000*/  HMMA.1688.F32.TF32 R92, R172.reuse, R20, R92 ;  /* 0x00000014ac5c723c */ /* 0x040fe6000008105c */
[----:B-1----:R-:W2:Y:S04]  /*5c010*/  LDL.LU R96, [R1+0x500] ;  /* 0x0005000001607983 */ /* 0x002ea80000300800 */
[----:B------:R-:W2:Y:S01]  /*5c020*/  LDL.LU R97, [R1+0x504] ;  /* 0x0005040001617983 */ /* 0x000ea20000300800 */
[C---:B----4-:R-:W-:Y:S03]  /*5c030*/  HMMA.1688.F32.TF32 R88, R172.reuse, R24, R88 ;  /* 0x00000018ac58723c */ /* 0x050fe60000081058 */
[----:B---3--:R-:W3:Y:S04]  /*5c040*/  LDL.LU R98, [R1+0x508] ;  /* 0x0005080001627983 */ /* 0x008ee80000300800 */
[----:B------:R-:W3:Y:S01]  /*5c050*/  LDL.LU R99, [R1+0x50c] ;  /* 0x00050c0001637983 */ /* 0x000ee20000300800 */
[C---:B------:R-:W-:Y:S08]  /*5c060*/  HMMA.1688.F32.TF32 R84, R172.reuse, R28, R84 ;  /* 0x0000001cac54723c */ /* 0x040ff00000081054 */
[----:B------:R-:W-:Y:S01]  /*5c070*/  HMMA.1688.F32.TF32 R80, R172, R36, R80 ;  /* 0x00000024ac50723c */ /* 0x000fe20000081050 */
[----:B------:R-:W-:Y:S01]  /*5c080*/  IMAD.MOV.U32 R188, RZ, RZ, R92 ;  /* 0x000000ffffbc7224 */ /* 0x000fe200078e005c */
[----:B------:R-:W-:Y:S01]  /*5c090*/  MOV R190, R94 ;  /* 0x0000005e00be7202 */ /* 0x000fe20000000f00 */
[----:B------:R-:W-:Y:S01]  /*5c0a0*/  IMAD.MOV.U32 R189, RZ, RZ, R93 ;  /* 0x000000ffffbd7224 */ /* 0x000fe200078e005d */
[----:B------:R-:W4:Y:S01]  /*5c0b0*/  LDL.LU R92, [R1+0x4f0] ;  /* 0x0004f000015c7983 */ /* 0x000f220000300800 */
[----:B------:R-:W-:-:S03]  /*5c0c0*/  IMAD.MOV.U32 R184, RZ, RZ, R95 ;  /* 0x000000ffffb87224 */ /* 0x000fc600078e005f */
[----:B------:R-:W4:Y:S01]  /*5c0d0*/  LDL.LU R93, [R1+0x4f4] ;  /* 0x0004f400015d7983 */ /* 0x000f220000300800 */
[----:B------:R-:W-:Y:S01]  /*5c0e0*/  IMAD.MOV.U32 R197, RZ, RZ, R88 ;  /* 0x000000ffffc57224 */ /* 0x000fe200078e0058 */
[----:B------:R-:W-:Y:S02]  /*5c0f0*/  MOV R192, R89 ;  /* 0x0000005900c07202 */ /* 0x000fe40000000f00 */
[----:B------:R-:W4:Y:S01]  /*5c100*/  LDL.LU R94, [R1+0x4f8] ;  /* 0x0004f800015e7983 */ /* 0x000f220000300800 */
[----:B------:R-:W-:-:S03]  /*5c110*/  IMAD.MOV.U32 R193, RZ, RZ, R90 ;  /* 0x000000ffffc17224 */ /* 0x000fc600078e005a */
[----:B------:R-:W4:Y:S01]  /*5c120*/  LDL.LU R95, [R1+0x4fc] ;  /* 0x0004fc00015f7983 */ /* 0x000f220000300800 */
        /* <DEDUP_REMOVED lines=17> */
[----:B------:R-:W3:Y:S04]  /*5c240*/  LDL.LU R80, [R1+0x200] ;  /* 0x0002000001507983 */ /* 0x000ee80000300800 */
[----:B------:R-:W4:Y:S04]  /*5c250*/  LDL.LU R81, [R1+0x204] ;  /* 0x0002040001517983 */ /* 0x000f280000300800 */
[----:B------:R-:W4:Y:S04]  /*5c260*/  LDL.LU R82, [R1+0x208] ;  /* 0x0002080001527983 */ /* 0x000f280000300800 */
[----:B------:R-:W4:Y:S01]  /*5c270*/  LDL.LU R83, [R1+0x20c] ;  /* 0x00020c0001537983 */ /* 0x000f220000300800 */
        /* <DEDUP_REMOVED lines=11> */
[C---:B------:R-:W-:Y:S08]  /*5c330*/  HMMA.1688.F32.TF32 R176, R236.reuse, R8, R176 ;  /* 0x00000008ecb0723c */ /* 0x040ff000000810b0 */
[C---:B------:R-:W-:Y:S08]  /*5c340*/  HMMA.1688.F32.TF32 R232, R236.reuse, R64, R232 ;  /* 0x00000040ece8723c */ /* 0x040ff000000810e8 */
[----:B------:R-:W-:Y:S08]  /*5c350*/  HMMA.1688.F32.TF32 R236, R236, R68, R244 ;  /* 0x00000044ecec723c */ /* 0x000ff000000810f4 */
[C---:B------:R-:W-:Y:S01]  /*5c360*/  HMMA.1688.F32.TF32 R244, R172.reuse, R12, R248 ;  /* 0x0000000cacf4723c */ /* 0x040fe200000810f8 */
[----:B------:R-:W-:Y:S04]  /*5c370*/  LDS R248, [R2+0x49000] ;  /* 0x0490000002f87984 */ /* 0x000fe80000000800 */
[----:B------:R-:W-:Y:S04]  /*5c380*/  LDS R250, [R2+0x49800] ;  /* 0x0498000002fa7984 */ /* 0x000fe80000000800 */
[----:B------:R-:W-:Y:S04]  /*5c390*/  LDS R249, [R3+0x49000] ;  /* 0x0490000003f97984 */ /* 0x000fe80000000800 */
[----:B------:R-:W2:Y:S01]  /*5c3a0*/  LDS R251, [R3+0x49800] ;  /* 0x0498000003fb7984 */ /* 0x000ea20000000800 */
[C---:B---3--:R-:W-:Y:S08]  /*5c3b0*/  HMMA.1688.F32.TF32 R84, R172.reuse, R60, R84 ;  /* 0x0000003cac54723c */ /* 0x048ff00000081054 */
[C---:B----4-:R-:W-:Y:S08]  /*5c3c0*/  HMMA.1688.F32.TF32 R80, R172.reuse, R64, R80 ;  /* 0x00000040ac50723c */ /* 0x050ff00000081050 */
[C---:B------:R-:W-:Y:S08]  /*5c3d0*/  HMMA.1688.F32.TF32 R88, R172.reuse, R56, R88 ;  /* 0x00000038ac58723c */ /* 0x040ff00000081058 */
[C---:B------:R-:W-:Y:S08]  /*5c3e0*/  HMMA.1688.F32.TF32 R96, R172.reuse, R48, R96 ;  /* 0x00000030ac60723c */ /* 0x040ff00000081060 */
[----:B------:R-:W-:Y:S01]  /*5c3f0*/  HMMA.1688.F32.TF32 R100, R172, R40, R100 ;  /* 0x00000028ac64723c */ /* 0x000fe20000081064 */
        /* <DEDUP_REMOVED lines=8> */
[----:B------:R-:W-:Y:S02]  /*5c480*/  IMAD.MOV.U32 R224, RZ, RZ, R84 ;  /* 0x000000ffffe07224 */ /* 0x000fe400078e0054 */
[----:B------:R-:W-:Y:S01]  /*5c490*/  IMAD.MOV.U32 R83, RZ, RZ, R30 ;  /* 0x000000ffff537224 */ /* 0x000fe200078e001e */
[----:B------:R-:W-:Y:S01]  /*5c4a0*/  MOV R85, R34 ;  /* 0x0000002200557202 */ /* 0x000fe20000000f00 */
[----:B------:R-:W-:-:S02]  /*5c4b0*/  IMAD.MOV.U32 R84, RZ, RZ, R35 ;  /* 0x000000ffff547224 */ /* 0x000fc400078e0023 */
[----:B------:R-:W-:Y:S02]  /*5c4c0*/  IMAD.MOV.U32 R226, RZ, RZ, R86 ;  /* 0x000000ffffe27224 */ /* 0x000fe400078e0056 */
[----:B------:R-:W-:Y:S02]  /*5c4d0*/  IMAD.MOV.U32 R227, RZ, RZ, R87 ;  /* 0x000000ffffe37224 */ /* 0x000fe400078e0057 */
[----:B------:R-:W-:Y:S02]  /*5c4e0*/  IMAD.MOV.U32 R86, RZ, RZ, R39 ;  /* 0x000000ffff567224 */ /* 0x000fe400078e0027 */
        /* <DEDUP_REMOVED lines=25> */
[----:B--2---:R-:W-:Y:S11]  /*5c680*/  HMMA.1688.F32.TF32 R76, R248, R10, R76 ;  /* 0x0000000af84c723c */ /* 0x004ff6000008104c */
[----:B------:R-:W-:Y:S11]  /*5c690*/  @!UPT UIADD3 URZ, URZ, URZ, URZ ;  /* 0x0000003f3f3ff290 */ /* 0x000ff6000fffe03f */
[----:B------:R-:W-:Y:S02]  /*5c6a0*/  @!UPT UIADD3 URZ, URZ, URZ, URZ ;  /* 0x0000003f3f3ff290 */ /* 0x000fe4000fffe03f */
[----:B------:R-:W-:Y:S01]  /*5c6b0*/  IMAD.MOV.U32 R32, RZ, RZ, R76 ;  /* 0x000000ffff207224 */ /* 0x000fe200078e004c */
[----:B------:R-:W-:Y:S01]  /*5c6c0*/  MOV R29, R77 ;  /* 0x0000004d001d7202 */ /* 0x000fe20000000f00 */
[----:B------:R-:W-:Y:S01]  /*5c6d0*/  IMAD.MOV.U32 R28, RZ, RZ, R78 ;  /* 0x000000ffff1c7224 */ /* 0x000fe200078e004e */
[----:B------:R-:W-:Y:S01]  /*5c6e0*/  MOV R76, R67 ;  /* 0x00000043004c7202 */ /* 0x000fe20000000f00 */
[----:B------:R-:W-:Y:S01]  /*5c6f0*/  IMAD.MOV.U32 R77, RZ, RZ, R66 ;  /* 0x000000ffff4d7224 */ /* 0x000fe200078e0042 */
[----:B------:R-:W2:Y:S01]  /*5c700*/  LDL.LU R67, [R1+0x39cc] ;  /* 0x0039cc0001437983 */ /* 0x000ea20000300800 */
[----:B------:R-:W-:Y:S01]  /*5c710*/  IMAD.MOV.U32 R24, RZ, RZ, R79 ;  /* 0x000000ffff187224 */ /* 0x000fe200078e004f */
[----:B------:R-:W-:Y:S01]  /*5c720*/  MOV R79, R15 ;  /* 0x0000000f004f7202 */ /* 0x000fe20000000f00 */
[----:B------:R-:W-:Y:S01]  /*5c730*/  IMAD.MOV.U32 R78, RZ, RZ, R18 ;  /* 0x000000ffff4e7224 */ /* 0x000fe200078e0012 */
        /* <DEDUP_REMOVED lines=30> */
[----:B------:R-:W-:Y:S01]  /*5c920*/  IMAD.MOV.U32 R107, RZ, RZ, R63 ;  /* 0x000000ffff6b7224 */ /* 0x000fe200078e003f */
[----:B------:R-:W-:Y:S11]  /*5c930*/  HMMA.1688.F32.TF32 R92, R172, R52, R92 ;  /* 0x00000034ac5c723c */ /* 0x000ff6000008105c */
        /* <DEDUP_REMOVED lines=8> */
[----:B------:R-:W-:Y:S02]  /*5c9c0*/  IMAD.MOV.U32 R94, RZ, RZ, R22 ;  /* 0x000000ffff5e7224 */ /* 0x000fe400078e0016 */
[----:B------:R-:W-:Y:S01]  /*5c9d0*/  IMAD.MOV.U32 R95, RZ, RZ, R23 ;  /* 0x000000ffff5f7224 */ /* 0x000fe200078e0017 */
[----:B--2---:R-:W-:Y:S01]  /*5c9e0*/  MOV R105, R67 ;  /* 0x0000004300697202 */ /* 0x004fe20000000f00 */
[----:B---3--:R-:W-:-:S02]  /*5c9f0*/  IMAD.MOV.U32 R104, RZ, RZ, R66 ;  /* 0x000000ffff687224 */ /* 0x008fc400078e0042 */
[----:B----4-:R-:W-:Y:S01]  /*5ca00*/  IMAD.MOV.U32 R113, RZ, RZ, R35 ;  /* 0x000000ffff717224 */ /* 0x010fe200078e0023 */
        /* <DEDUP_REMOVED lines=11> */
[----:B------:R-:W-:Y:S02]  /*5cac0*/  IMAD.MOV.U32 R125, RZ, RZ, R59 ;  /* 0x000000ffff7d7224 */ /* 0x000fe400078e003b */
[----:B------:R-:W-:Y:S01]  /*5cad0*/  IMAD.MOV.U32 R131, RZ, RZ, R71 ;  /* 0x000000ffff837224 */ /* 0x000fe200078e0047 */
[----:B------:R-:W-:Y:S02]  /*5cae0*/  MOV R130, R70 ;  /* 0x0000004600827202 */ /* 0x000fe40000000f00 */
[----:B------:R-:W2:Y:S04]  /*5caf0*/  LDL.LU R70, [R1+0x396c] ;  /* 0x00396c0001467983 */ /* 0x000ea80000300800 */
[----:B------:R-:W2:Y:S01]  /*5cb00*/  LDL.LU R71, [R1+0x3968] ;  /* 0x0039680001477983 */ /* 0x000ea20000300800 */
[----:B------:R-:W-:-:S03]  /*5cb10*/  MOV R124, R58 ;  /* 0x0000003a007c7202 */ /* 0x000fc60000000f00 */
        /* <DEDUP_REMOVED lines=21> */
[----:B------:R-:W4:Y:S01]  /*5cc70*/  LDL.LU R30, [R1+0x391c] ;  /* 0x00391c00011e7983 */ /* 0x000f220000300800 */
[----:B------:R-:W-:Y:S01]  /*5cc80*/  IMAD.MOV.U32 R109, RZ, RZ, R14 ;  /* 0x000000ffff6d7224 */ /* 0x000fe200078e000e */
[----:B------:R-:W-:-:S02]  /*5cc90*/  MOV R110, R15 ;  /* 0x0000000f006e7202 */ /* 0x000fc40000000f00 */
        /* <DEDUP_REMOVED lines=19> */
[C---:B------:R-:W-:Y:S11]  /*5cdd0*/  HMMA.1688.F32.TF32 R112, R248.reuse, R34, R112 ;  /* 0x00000022f870723c */ /* 0x040ff60000081070 */
[----:B------:R-:W-:Y:S11]  /*5cde0*/  @!UPT UIADD3 URZ, URZ, URZ, URZ ;  /* 0x0000003f3f3ff290 */ /* 0x000ff6000fffe03f */
[----:B------:R-:W-:Y:S01]  /*5cdf0*/  @!UPT UIADD3 URZ, URZ, URZ, URZ ;  /* 0x0000003f3f3ff290 */ /* 0x000fe2000fffe03f */
        /* <DEDUP_REMOVED lines=15> */
[----:B------:R2:W-:Y:S01]  /*5cef0*/  STL.64 [R1+0x888], R86 ;  /* 0x0008885601007387 */ /* 0x0005e20000100a00 */
[C---:B------:R-:W-:Y:S03]  /*5cf00*/  HMMA.1688.F32.TF32 R120, R248.reuse, R26, R120 ;  /* 0x0000001af878723c */ /* 0x040fe60000081078 */
[----:B-1----:R-:W3:Y:S04]  /*5cf10*/  LDL.LU R84, [R1+0x450] ;  /* 0x0004500001547983 */ /* 0x002ee80000300800 */
[----:B------:R-:W-:Y:S04]  /*5cf20*/  STL.64 [R1+0x870], R80 ;  /* 0x0008705001007387 */ /* 0x000fe80000100a00 */
[----:B------:R-:W-:Y:S04]  /*5cf30*/  STL.64 [R1+0x878], R82 ;  /* 0x0008785201007387 */ /* 0x000fe80000100a00 */
[----:B------:R1:W-:Y:S01]  /*5cf40*/  STL.64 [R1+0x630], R76 ;  /* 0x0006304c01007387 */ /* 0x0003e20000100a00 */
[C---:B------:R-:W-:Y:S03]  /*5cf50*/  HMMA.1688.F32.TF32 R124, R248.reuse, R22, R124 ;  /* 0x00000016f87c723c */ /* 0x040fe6000008107c */
[----:B------:R4:W-:Y:S04]  /*5cf60*/  STL.64 [R1+0x638], R78 ;  /* 0x0006384e01007387 */ /* 0x0009e80000100a00 */
[----:B------:R-:W3:Y:S04]  /*5cf70*/  LDL.LU R85, [R1+0x454] ;  /* 0x0004540001557983 */ /* 0x000ee80000300800 */
[----:B--2---:R-:W3:Y:S04]  /*5cf80*/  LDL.LU R86, [R1+0x458] ;  /* 0x0004580001567983 */ /* 0x004ee80000300800 */
[----:B------:R-:W3:Y:S01]  /*5cf90*/  LDL.LU R87, [R1+0x45c] ;  /* 0x00045c0001577983 */ /* 0x000ee20000300800 */
        /* <DEDUP_REMOVED lines=18> */
[----:B------:R-:W2:Y:S01]  /*5d0c0*/  LDL.LU R112, [R1+0x140] ;  /* 0x0001400001707983 */ /* 0x000ea20000300800 */
[----:B------:R-:W-:-:S03]  /*5d0d0*/  IMAD.MOV.U32 R61, RZ, RZ, R121 ;  /* 0x000000ffff3d7224 */ /* 0x000fc600078e0079 */
[----:B------:R-:W2:Y:S01]  /*5d0e0*/  LDL.LU R113, [R1+0x144] ;  /* 0x0001440001717983 */ /* 0x000ea20000300800 */
[----:B------:R-:W-:-:S03]  /*5d0f0*/  IMAD.MOV.U32 R60, RZ, RZ, R122 ;  /* 0x000000ffff3c7224 */ /* 0x000fc600078e007a */
[----:B------:R-:W2:Y:S01]  /*5d100*/  LDL.LU R114, [R1+0x148] ;  /* 0x0001480001727983 */ /* 0x000ea20000300800 */
[----:B------:R-:W-:-:S03]  /*5d110*/  MOV R57, R123 ;  /* 0x0000007b00397202 */ /* 0x000fc60000000f00 */
[----:B------:R-:W2:Y:S01]  /*5d120*/  LDL.LU R115, [R1+0x14c] ;  /* 0x00014c0001737983 */ /* 0x000ea20000300800 */
[----:B------:R-:W-:-:S03]  /*5d130*/  IMAD.MOV.U32 R56, RZ, RZ, R124 ;  /* 0x000000ffff387224 */ /* 0x000fc600078e007c */
[----:B------:R-:W2:Y:S01]  /*5d140*/  LDL.LU R120, [R1+0x160] ;  /* 0x0001600001787983 */ /* 0x000ea20000300800 */
[----:B------:R-:W-:-:S03]  /*5d150*/  MOV R53, R125 ;  /* 0x0000007d00357202 */ /* 0x000fc60000000f00 */
[----:B------:R-:W2:Y:S01]  /*5d160*/  LDL.LU R121, [R1+0x164] ;  /* 0x0001640001797983 */ /* 0x000ea20000300800 */
[----:B------:R-:W-:-:S03]  /*5d170*/  IMAD.MOV.U32 R52, RZ, RZ, R126 ;  /* 0x000000ffff347224 */ /* 0x000fc600078e007e */
[----:B------:R-:W2:Y:S01]  /*5d180*/  LDL.LU R122, [R1+0x168] ;  /* 0x00016800017a7983 */ /* 0x000ea20000300800 */
[----:B------:R-:W-:-:S03]  /*5d190*/  IMAD.MOV.U32 R49, RZ, RZ, R127 ;  /* 0x000000ffff317224 */ /* 0x000fc600078e007f */
        /* <DEDUP_REMOVED lines=19> */
[----:B----4-:R-:W2:Y:S04]  /*5d2d0*/  LDL.LU R78, [R1+0x1e8] ;  /* 0x0001e800014e7983 */ /* 0x010ea80000300800 */
[----:B------:R-:W2:Y:S04]  /*5d2e0*/  LDL.LU R79, [R1+0x1ec] ;  /* 0x0001ec00014f7983 */ /* 0x000ea80000300800 */
[----:B------:R-:W4:Y:S04]  /*5d2f0*/  LDL.LU R80, [R1+0x1f0] ;  /* 0x0001f00001507983 */ /* 0x000f280000300800 */
[----:B------:R-:W4:Y:S04]  /*5d300*/  LDL.LU R81, [R1+0x1f4] ;  /* 0x0001f40001517983 */ /* 0x000f280000300800 */
[----:B------:R-:W4:Y:S04]  /*5d310*/  LDL.LU R82, [R1+0x1f8] ;  /* 0x0001f80001527983 */ /* 0x000f280000300800 */
[----:B------:R-:W4:Y:S01]  /*5d320*/  LDL.LU R83, [R1+0x1fc] ;  /* 0x0001fc0001537983 */ /* 0x000f220000300800 */
[----:B------:R-:W-:Y:S03]  /*5d330*/  HMMA.1688.F32.TF32 R4, R172, R68, R4 ;  /* 0x00000044ac04723c */ /* 0x000fe60000081004 */
[----:B------:R-:W3:Y:S04]  /*5d340*/  LDL.LU R140, [R1+0x1b0] ;  /* 0x0001b000018c7983 */ /* 0x000ee80000300800 */
[----:B------:R-:W3:Y:S01]  /*5d350*/  LDL.LU R141, [R1+0x1b4] ;  /* 0x0001b400018d7983 */ /* 0x000ee20000300800 */
[C---:B------:R-:W-:Y:S03]  /*5d360*/  HMMA.1688.F32.TF32 R132, R248.reuse, R14, R132 ;  /* 0x0000000ef884723c */ /* 0x040fe60000081084 */
[----:B------:R-:W3:Y:S04]  /*5d370*/  LDL.LU R142, [R1+0x1b8] ;  /* 0x0001b800018e7983 */ /* 0x000ee80000300800 */
[----:B------:R-:W3:Y:S01]  /*5d380*/  LDL.LU R143, [R1+0x1bc] ;  /* 0x0001bc00018f7983 */ /* 0x000ee20000300800 */
[----:B------:R-:W-:Y:S03]  /*5d390*/  HMMA.1688.F32.TF32 R116, R248, R30, R116 ;  /* 0x0000001ef874723c */ /* 0x000fe60000081074 */
[----:B------:R-:W3:Y:S04]  /*5d3a0*/  LDL.LU R144, [R1+0x1c0] ;  /* 0x0001c00001907983 */ /* 0x000ee80000300800 */
[----:B------:R-:W3:Y:S01]  /*5d3b0*/  LDL.LU R145, [R1+0x1c4] ;  /* 0x0001c40001917983 */ /* 0x000ee20000300800 */
        /* <DEDUP_REMOVED lines=8> */
[----:B------:R-:W3:Y:S04]  /*5d440*/  LDL.LU R146, [R1+0x1c8] ;  /* 0x0001c80001927983 */ /* 0x000ee80000300800 */
[----:B------:R-:W3:Y:S04]  /*5d450*/  LDL.LU R147, [R1+0x1cc] ;  /* 0x0001cc0001937983 */ /* 0x000ee80000300800 */
[----:B------:R-:W3:Y:S04]  /*5d460*/  LDL.LU R148, [R1+0x1d0] ;  /* 0x0001d00001947983 */ /* 0x000ee80000300800 */
[----:B------:R-:W3:Y:S04]  /*5d470*/  LDL.LU R149, [R1+0x1d4] ;  /* 0x0001d40001957983 */ /* 0x000ee80000300800 */
[----:B------:R-:W3:Y:S04]  /*5d480*/  LDL.LU R150, [R1+0x1d8] ;  /* 0x0001d80001967983 */ /* 0x000ee80000300800 */
[----:B------:R-:W3:Y:S01]  /*5d490*/  LDL.LU R151, [R1+0x1dc] ;  /* 0x0001dc0001977983 */ /* 0x000ee20000300800 */
[----:B------:R-:W-:Y:S01]  /*5d4a0*/  MOV R40, R132 ;  /* 0x0000008400287202 */ /* 0x000fe20000000f00 */
[----:B------:R-:W-:-:S02]  /*5d4b0*/  IMAD.MOV.U32 R37, RZ, RZ, R133 ;  /* 0x000000ffff257224 */ /* 0x000fc400078e0085 */
[----:B------:R-:W3:Y:S01]  /*5d4c0*/  LDL.LU R132, [R1+0x190] ;  /* 0x0001900001847983 */ /* 0x000ee20000300800 */
[----:B------:R-:W-:Y:S01]  /*5d4d0*/  IMAD.MOV.U32 R36, RZ, RZ, R134 ;  /* 0x000000ffff247224 */ /* 0x000fe200078e0086 */
[----:B------:R-:W-:Y:S02]  /*5d4e0*/  MOV R33, R135 ;  /* 0x0000008700217202 */ /* 0x000fe40000000f00 */
[----:B------:R-:W3:Y:S04]  /*5d4f0*/  LDL.LU R133, [R1+0x194] ;  /* 0x0001940001857983 */ /* 0x000ee80000300800 */
[----:B------:R-:W3:Y:S04]  /*5d500*/  LDL.LU R134, [R1+0x198] ;  /* 0x0001980001867983 */ /* 0x000ee80000300800 */
[----:B------:R-:W3:Y:S01]  /*5d510*/  LDL.LU R135, [R1+0x19c] ;  /* 0x00019c0001877983 */ /* 0x000ee20000300800 */
[----:B------:R-:W-:Y:S01]  /*5d520*/  IMAD.MOV.U32 R69, RZ, RZ, R116 ;  /* 0x000000ffff457224 */ /* 0x000fe200078e0074 */
[----:B------:R-:W-:Y:S01]  /*5d530*/  MOV R65, R118 ;  /* 0x0000007600417202 */ /* 0x000fe20000000f00 */
[----:B------:R-:W-:Y:S01]  /*5d540*/  IMAD.MOV.U32 R68, RZ, RZ, R117 ;  /* 0x000000ffff447224 */ /* 0x000fe200078e0075 */
        /* <DEDUP_REMOVED lines=14> */
[----:B----4-:R-:W-:Y:S01]  /*5d630*/  HMMA.1688.F32.TF32 R152, R4, R10, R80 ;  /* 0x0000000a0498723c */ /* 0x010fe20000081050 */
[----:B------:R-:W2:Y:S11]  /*5d640*/  LDL.LU R80, [R1+0x440] ;  /* 0x0004400001507983 */ /* 0x000eb60000300800 */
[----:B------:R-:W-:Y:S11]  /*5d650*/  @!UPT UIADD3 URZ, URZ, URZ, URZ ;  /* 0x0000003f3f3ff290 */ /* 0x000ff6000fffe03f */
[----:B------:R-:W-:Y:S04]  /*5d660*/  STL.64 [R1+0x620], R152 ;  /* 0x0006209801007387 */ /* 0x000fe80000100a00 */
[----:B------:R-:W-:Y:S04]  /*5d670*/  STL.64 [R1+0x628], R154 ;  /* 0x0006289a01007387 */ /* 0x000fe80000100a00 */
[----:B------:R1:W-:Y:S04]  /*5d680*/  STL.64 [R1+0x610], R76 ;  /* 0x0006104c01007387 */ /* 0x0003e80000100a00 */
[----:B------:R4:W-:Y:S04]  /*5d690*/  STL.64 [R1+0x618], R78 ;  /* 0x0006184e01007387 */ /* 0x0009e80000100a00 */
[----:B------:R-:W2:Y:S04]  /*5d6a0*/  LDL.LU R81, [R1+0x444] ;  /* 0x0004440001517983 */ /* 0x000ea80000300800 */
[----:B------:R-:W2:Y:S04]  /*5d6b0*/  LDL.LU R82, [R1+0x448] ;  /* 0x0004480001527983 */ /* 0x000ea80000300800 */
[----:B------:R-:W2:Y:S04]  /*5d6c0*/  LDL.LU R83, [R1+0x44c] ;  /* 0x00044c0001537983 */ /* 0x000ea80000300800 */
[----:B-1----:R-:W2:Y:S04]  /*5d6d0*/  LDL.LU R76, [R1+0x430] ;  /* 0x00043000014c7983 */ /* 0x002ea80000300800 */
[----:B------:R-:W2:Y:S04]  /*5d6e0*/  LDL.LU R77, [R1+0x434] ;  /* 0x00043400014d7983 */ /* 0x000ea80000300800 */
[----:B----4-:R-:W4:Y:S04]  /*5d6f0*/  LDL.LU R78, [R1+0x438] ;  /* 0x00043800014e7983 */ /* 0x010f280000300800 */
[----:B------:R-:W4:Y:S01]  /*5d700*/  LDL.LU R79, [R1+0x43c] ;  /* 0x00043c00014f7983 */ /* 0x000f220000300800 */
[----:B------:R-:W-:Y:S03]  /*5d710*/  HMMA.1688.F32.TF32 R240, R172, R8, R240 ;  /* 0x00000008acf0723c */ /* 0x000fe600000810f0 */
[----:B------:R-:W-:Y:S04]  /*5d720*/  LDS R172, [R2+0x49080] ;  /* 0x0490800002ac7984 */ /* 0x000fe80000000800 */
[----:B------:R-:W-:Y:S04]  /*5d730*/  LDS R174, [R2+0x49880] ;  /* 0x0498800002ae7984 */ /* 0x000fe80000000800 */
[----:B------:R-:W-:Y:S04]  /*5d740*/  LDS R173, [R3+0x49080] ;  /* 0x0490800003ad7984 */ /* 0x000fe80000000800 */
[----:B------:R-:W1:Y:S01]  /*5d750*/  LDS R175, [R3+0x49880] ;  /* 0x0498800003af7984 */ /* 0x000e620000000800 */
[C---:B---3--:R-:W-:Y:S08]  /*5d760*/  HMMA.1688.F32.TF32 R148, R4.reuse, R18, R148 ;  /* 0x000000120494723c */ /* 0x048ff00000081094 */
        /* <DEDUP_REMOVED lines=19> */
[----:B------:R-:W-:Y:S01]  /*5d8a0*/  HMMA.1688.F32.TF32 R96, R4, R70, R96 ;  /* 0x000000460460723c */ /* 0x000fe20000081060 */
[----:B------:R-:W-:Y:S07]  /*5d8b0*/  STL.64 [R1+0x5d8], R138 ;  /* 0x0005d88a01007387 */ /* 0x000fee0000100a00 */
[C---:B-1----:R-:W-:Y:S01]  /*5d8c0*/  HMMA.1688.F32.TF32 R84, R172.reuse, R18, R84 ;  /* 0x00000012ac54723c */ /* 0x042fe20000081054 */
[----:B------:R-:W-:Y:S07]  /*5d8d0*/  STL.64 [R1+0x5c0], R132 ;  /* 0x0005c08401007387 */ /* 0x000fee0000100a00 */
        /* <DEDUP_REMOVED lines=18> */
[----:B------:R-:W-:Y:S01]  /*5da00*/  STL.64 [R1+0x840], R100 ;  /* 0x0008406401007387 */ /* 0x000fe20000100a00 */
[----:B------:R-:W-:-:S03]  /*5da10*/  IMAD.MOV.U32 R17, RZ, RZ, R86 ;  /* 0x000000ffff117224 */ /* 0x000fc600078e0056 */
[----:B------:R-:W-:Y:S01]  /*5da20*/  STL.64 [R1+0x848], R102 ;  /* 0x0008486601007387 */ /* 0x000fe20000100a00 */
[----:B------:R-:W-:-:S03]  /*5da30*/  MOV R20, R85 ;  /* 0x0000005500147202 */ /* 0x000fc60000000f00 */
[----:B------:R-:W-:Y:S01]  /*5da40*/  STL.64 [R1+0x560], R96 ;  /* 0x0005606001007387 */ /* 0x000fe20000100a00 */
[----:B------:R-:W-:-:S03]  /*5da50*/  IMAD.MOV.U32 R21, RZ, RZ, R84 ;  /* 0x000000ffff157224 */ /* 0x000fc600078e0054 */
[----:B------:R-:W-:Y:S04]  /*5da60*/  STL.64 [R1+0x568], R98 ;  /* 0x0005686201007387 */ /* 0x000fe80000100a00 */
[----:B------:R-:W-:Y:S04]  /*5da70*/  STL.64 [R1+0x830], R92 ;  /* 0x0008305c01007387 */ /* 0x000fe80000100a00 */
[----:B------:R-:W-:Y:S04]  /*5da80*/  STL.64 [R1+0x838], R94 ;  /* 0x0008385e01007387 */ /* 0x000fe80000100a00 */
[----:B------:R-:W-:Y:S04]  /*5da90*/  STL.64 [R1+0x820], R88 ;  /* 0x0008205801007387 */ /* 0x000fe80000100a00 */
[----:B------:R-:W-:Y:S04]  /*5daa0*/  STL.64 [R1+0x828], R90 ;  /* 0x0008285a01007387 */ /* 0x000fe80000100a00 */
[----:B------:R-:W-:Y:S04]  /*5dab0*/  STL [R1+0x369c], R16 ;  /* 0x00369c1001007387 */ /* 0x000fe80000100800 */
[----:B------:R-:W-:Y:S04]  /*5dac0*/  STL [R1+0x3698], R17 ;  /* 0x0036981101007387 */ /* 0x000fe80000100800 */
[----:B------:R-:W-:Y:S04]  /*5dad0*/  STL [R1+0x3694], R20 ;  /* 0x0036941401007387 */ /* 0x000fe80000100800 */
[----:B------:R-:W-:Y:S01]  /*5dae0*/  STL [R1+0x3690], R21 ;  /* 0x0036901501007387 */ /* 0x000fe20000100800 */
[----:B------:R-:W-:-:S02]  /*5daf0*/  IMAD.MOV.U32 R248, RZ, RZ, R75 ;  /* 0x000000fffff87224 */ /* 0x000fc400078e004b */
[----:B------:R-:W-:Y:S01]  /*5db00*/  IMAD.MOV.U32 R249, RZ, RZ, R73 ;  /* 0x000000fffff97224 */ /* 0x000fe200078e0049 */
[----:B------:R-:W-:Y:S04]  /*5db10*/  LDS R4, [R252+0x49080] ;  /* 0x04908000fc047984 */ /* 0x000fe80000000800 */
[----:B------:R-:W-:Y:S04]  /*5db20*/  LDS R6, [R252+0x49880] ;  /* 0x04988000fc067984 */ /* 0x000fe80000000800 */
[----:B------:R-:W-:Y:S04]  /*5db30*/  LDS R5, [R0+0x49080] ;  /* 0x0490800000057984 */ /* 0x000fe80000000800 */
[----:B------:R-:W1:Y:S01]  /*5db40*/  LDS R7, [R0+0x49880] ;  /* 0x0498800000077984 */ /* 0x000e620000000800 */
[C---:B--2---:R-:W-:Y:S11]  /*5db50*/  HMMA.1688.F32.TF32 R80, R172.reuse, R22, R80 ;  /* 0x00000016ac50723c */ /* 0x044ff60000081050 */
[----:B------:R-:W-:Y:S11]  /*5db60*/  @!UPT UIADD3 URZ, URZ, URZ, URZ ;  /* 0x0000003f3f3ff290 */ /* 0x000ff6000fffe03f */
[----:B------:R-:W-:Y:S01]  /*5db70*/  @!UPT UIADD3 URZ, URZ, URZ, URZ ;  /* 0x0000003f3f3ff290 */ /* 0x000fe2000fffe03f */
[----:B------:R2:W-:Y:S04]  /*5db80*/  STL.64 [R1+0x800], R80 ;  /* 0x0008005001007387 */ /* 0x0005e80000100a00 */
[----:B------:R3:W-:Y:S04]  /*5db90*/  STL.64 [R1+0x808], R82 ;  /* 0x0008085201007387 */ /* 0x0007e80000100a00 */
[----:B--2---:R-:W2:Y:S04]  /*5dba0*/  LDL.LU R80, [R1+0x220] ;  /* 0x0002200001507983 */ /* 0x004ea80000300800 */
[----:B------:R-:W2:Y:S04]  /*5dbb0*/  LDL.LU R81, [R1+0x224] ;  /* 0x0002240001517983 */ /* 0x000ea80000300800 */
[----:B---3--:R-:W2:Y:S04]  /*5dbc0*/  LDL.LU R82, [R1+0x228] ;  /* 0x0002280001527983 */ /* 0x008ea80000300800 */
        /* <DEDUP_REMOVED lines=38> */
[----:B------:R-:W-:Y:S01]  /*5de30*/  MOV R16, R76 ;  /* 0x0000004c00107202 */ /* 0x000fe20000000f00 */
[----:B------:R-:W-:-:S02]  /*5de40*/  IMAD.MOV.U32 R17, RZ, RZ, R77 ;  /* 0x000000ffff117224 */ /* 0x000fc400078e004d */
[----:B------:R-:W4:Y:S01]  /*5de50*/  LDL.LU R76, [R1+0x210] ;  /* 0x00021000014c7983 */ /* 0x000f220000300800 */
[----:B------:R-:W-:Y:S01]  /*5de60*/  IMAD.MOV.U32 R20, RZ, RZ, R78 ;  /* 0x000000ffff147224 */ /* 0x000fe200078e004e */
[----:B------:R-:W-:Y:S02]  /*5de70*/  MOV R21, R79 ;  /* 0x0000004f00157202 */ /* 0x000fe40000000f00 */
[----:B------:R-:W4:Y:S04]  /*5de80*/  LDL.LU R77, [R1+0x214] ;  /* 0x00021400014d7983 */ /* 0x000f280000300800 */
[----:B------:R-:W4:Y:S04]  /*5de90*/  LDL.LU R78, [R1+0x218] ;  /* 0x00021800014e7983 */ /* 0x000f280000300800 */
[----:B------:R-:W4:Y:S04]  /*5dea0*/  LDL.LU R79, [R1+0x21c] ;  /* 0x00021c00014f7983 */ /* 0x000f280000300800 */
[----:B------:R-:W-:Y:S04]  /*5deb0*/  STL [R1+0x36ac], R21 ;  /* 0x0036ac1501007387 */ /* 0x000fe80000100800 */
[----:B------:R-:W-:Y:S04]  /*5dec0*/  STL [R1+0x36a8], R20 ;  /* 0x0036a81401007387 */ /* 0x000fe80000100800 */
[----:B------:R-:W-:Y:S04]  /*5ded0*/  STL [R1+0x36a4], R16 ;  /* 0x0036a41001007387 */ /* 0x000fe80000100800 */
[----:B------:R-:W-:Y:S01]  /*5dee0*/  STL [R1+0x36a0], R17 ;  /* 0x0036a01101007387 */ /* 0x000fe20000100800 */
[C---:B--2---:R-:W-:Y:S08]  /*5def0*/  HMMA.1688.F32.TF32 R80, R172.reuse, R66, R80 ;  /* 0x00000042ac50723c */ /* 0x044ff00000081050 */
[C---:B---3--:R-:W-:Y:S08]  /*5df00*/  HMMA.1688.F32.TF32 R112, R172.reuse, R34, R112 ;  /* 0x00000022ac70723c */ /* 0x048ff00000081070 */
[C---:B------:R-:W-:Y:S08]  /*5df10*/  HMMA.1688.F32.TF32 R116, R172.reuse, R30, R116 ;  /* 0x0000001eac74723c */ /* 0x040ff00000081074 */
[C---:B------:R-:W-:Y:S08]  /*5df20*/  HMMA.1688.F32.TF32 R84, R172.reuse, R62, R84 ;  /* 0x0000003eac54723c */ /* 0x040ff00000081054 */
[----:B----4-:R-:W-:Y:S01]  /*5df30*/  HMMA.1688.F32.TF32 R88, R172, R58, R88 ;  /* 0x0000003aac58723c */ /* 0x010fe20000081058 */
[----:B------:R-:W-:Y:S01]  /*5df40*/  IMAD.MOV.U32 R8, RZ, RZ, R115 ;  /* 0x000000ffff087224 */ /* 0x000fe200078e0073 */
[----:B------:R-:W-:-:S06]  /*5df50*/  MOV R9, R114 ;  /* 0x0000007200097202 */ /* 0x000fcc0000000f00 */
[----:B------:R-:W-:Y:S01]  /*5df60*/  HMMA.1688.F32.TF32 R96, R172, R50, R96 ;  /* 0x00000032ac60723c */ /* 0x000fe20000081060 */
[----:B------:R-:W-:Y:S01]  /*5df70*/  IMAD.MOV.U32 R12, RZ, RZ, R113 ;  /* 0x000000ffff0c7224 */ /* 0x000fe200078e0071 */
[----:B------:R-:W-:Y:S01]  /*5df80*/  STL.64 [R1+0x7e0], R116 ;  /* 0x0007e07401007387 */ /* 0x000fe20000100a00 */
[----:B------:R-:W-:-:S03]  /*5df90*/  IMAD.MOV.U32 R13, RZ, RZ, R112 ;  /* 0x000000ffff0d7224 */ /* 0x000fc600078e0070 */
[----:B------:R-:W-:Y:S04]  /*5dfa0*/  STL.64 [R1+0x7e8], R118 ;  /* 0x0007e87601007387 */ /* 0x000fe80000100a00 */
[----:B------:R-:W-:Y:S04]  /*5dfb0*/  STL [R1+0x36bc], R8 ;  /* 0x0036bc0801007387 */ /* 0x000fe80000100800 */
[----:B------:R-:W-:Y:S04]  /*5dfc0*/  STL [R1+0x36b8], R9 ;  /* 0x0036b80901007387 */ /* 0x000fe80000100800 */
[----:B------:R-:W-:Y:S04]  /*5dfd0*/  STL [R1+0x36b4], R12 ;  /* 0x0036b40c01007387 */ /* 0x000fe80000100800 */
[----:B------:R-:W-:Y:S01]  /*5dfe0*/  STL [R1+0x36b0], R13 ;  /* 0x0036b00d01007387 */ /* 0x000fe20000100800 */
[C---:B------:R-:W-:Y:S08]  /*5dff0*/  HMMA.1688.F32.TF32 R100, R172.reuse, R46, R100 ;  /* 0x0000002eac64723c */ /* 0x040ff00000081064 */
        /* <DEDUP_REMOVED lines=17> */
[----:B------:R-:W4:Y:S04]  /*5e110*/  LDL.LU R73, [R1+0x38f0] ;  /* 0x0038f00001497983 */ /* 0x000f280000300800 */
[----:B------:R-:W4:Y:S01]  /*5e120*/  LDL.LU R250, [R1+0x2b8] ;  /* 0x0002b80001fa7983 */ /* 0x000f220000300800 */
[----:B---3--:R-:W-:Y:S01]  /*5e130*/  MOV R76, R72 ;  /* 0x00000048004c7202 */ /* 0x008fe20000000f00 */
[----:B------:R-:W-:-:S02]  /*5e140*/  IMAD.MOV.U32 R77, RZ, RZ, R74 ;  /* 0x000000ffff4d7224 */ /* 0x000fc400078e004a */
[----:B------:R-:W3:Y:S04]  /*5e150*/  LDL.LU R251, [R1+0x2bc] ;  /* 0x0002bc0001fb7983 */ /* 0x000ee80000300800 */
[----:B------:R-:W3:Y:S04]  /*5e160*/  LDL.LU R72, [R1+0x38ec] ;  /* 0x0038ec0001487983 */ /* 0x000ee80000300800 */
[----:B------:R-:W3:Y:S01]  /*5e170*/  LDL.LU R74, [R1+0x38e8] ;  /* 0x0038e800014a7983 */ /* 0x000ee20000300800 */
[C---:B------:R-:W-:Y:S08]  /*5e180*/  HMMA.1688.F32.TF32 R104, R172.reuse, R42, R104 ;  /* 0x0000002aac68723c */ /* 0x040ff00000081068 */
[----:B------:R-:W-:Y:S01]  /*5e190*/  HMMA.1688.F32.TF32 R108, R172, R38, R108 ;  /* 0x00000026ac6c723c */ /* 0x000fe2000008106c */
[----:B------:R-:W-:Y:S04]  /*5e1a0*/  LDS R172, [R2+0x49100] ;  /* 0x0491000002ac7984 */ /* 0x000fe80000000800 */
[----:B------:R-:W-:Y:S04]  /*5e1b0*/  LDS R174, [R2+0x49900] ;  /* 0x0499000002ae7984 */ /* 0x000fe80000000800 */
[----:B------:R-:W-:Y:S04]  /*5e1c0*/  LDS R173, [R3+0x49100] ;  /* 0x0491000003ad7984 */ /* 0x000fe80000000800 */
[----:B------:R-:W1:Y:S03]  /*5e1d0*/  LDS R175, [R3+0x49900] ;  /* 0x0499000003af7984 */ /* 0x000e660000000800 */
[----:B------:R-:W-:Y:S01]  /*5e1e0*/  MOV R8, R104 ;  /* 0x0000006800087202 */ /* 0x000fe20000000f00 */
[----:B------:R-:W-:Y:S01]  /*5e1f0*/  IMAD.MOV.U32 R9, RZ, RZ, R105 ;  /* 0x000000ffff097224 */ /* 0x000fe200078e0069 */
[----:B------:R-:W-:Y:S01]  /*5e200*/  MOV R13, R107 ;  /* 0x0000006b000d7202 */ /* 0x000fe20000000f00 */
[----:B------:R-:W-:-:S05]  /*5e210*/  IMAD.MOV.U32 R12, RZ, RZ, R106 ;  /* 0x000000ffff0c7224 */ /* 0x000fca00078e006a */
[----:B------:R-:W-:Y:S01]  /*5e220*/  IMAD.MOV.U32 R21, RZ, RZ, R108 ;  /* 0x000000ffff157224 */ /* 0x000fe200078e006c */
[----:B------:R-:W-:Y:S01]  /*5e230*/  MOV R20, R109 ;  /* 0x0000006d00147202 */ /* 0x000fe20000000f00 */
[----:B------:R-:W-:Y:S02]  /*5e240*/  IMAD.MOV.U32 R16, RZ, RZ, R110 ;  /* 0x000000ffff107224 */ /* 0x000fe400078e006e */
[----:B------:R-:W-:Y:S02]  /*5e250*/  IMAD.MOV.U32 R17, RZ, RZ, R111 ;  /* 0x000000ffff117224 */ /* 0x000fe400078e006f */
[----:B--2---:R-:W-:Y:S02]  /*5e260*/  IMAD.MOV.U32 R78, RZ, RZ, R75 ;  /* 0x000000ffff4e7224 */ /* 0x004fe400078e004b */
[----:B------:R-:W2:Y:S01]  /*5e270*/  LDL.LU R75, [R1+0x38e4] ;  /* 0x0038e400014b7983 */ /* 0x000ea20000300800 */
[----:B----4-:R-:W-:-:S03]  /*5e280*/  MOV R79, R73 ;  /* 0x00000049004f7202 */ /* 0x010fc60000000f00 */
        /* <DEDUP_REMOVED lines=61> */
[----:B---3--:R-:W-:-:S02]  /*5e660*/  IMAD.MOV.U32 R87, RZ, RZ, R72 ;  /* 0x000000ffff577224 */ /* 0x008fc400078e0048 */
[----:B------:R-:W-:Y:S01]  /*5e670*/  IMAD.MOV.U32 R85, RZ, RZ, R74 ;  /* 0x000000ffff557224 */ /* 0x000fe200078e004a */
[----:B------:R-:W3:Y:S01]  /*5e680*/  LDL.LU R72, [R1+0x330] ;  /* 0x0003300001487983 */ /* 0x000ee20000300800 */
[----:B--2---:R-:W-:Y:S01]  /*5e690*/  IMAD.MOV.U32 R84, RZ, RZ, R75 ;  /* 0x000000ffff547224 */ /* 0x004fe200078e004b */
[----:B----4-:R-:W-:Y:S02]  /*5e6a0*/  MOV R86, R73 ;  /* 0x0000004900567202 */ /* 0x010fe40000000f00 */
[----:B------:R-:W3:Y:S04]  /*5e6b0*/  LDL.LU R73, [R1+0x334] ;  /* 0x0003340001497983 */ /* 0x000ee80000300800 */
[----:B------:R-:W3:Y:S04]  /*5e6c0*/  LDL.LU R74, [R1+0x338] ;  /* 0x00033800014a7983 */ /* 0x000ee80000300800 */
[----:B------:R-:W3:Y:S04]  /*5e6d0*/  LDL.LU R75, [R1+0x33c] ;  /* 0x00033c00014b7983 */ /* 0x000ee80000300800 */
        /* <DEDUP_REMOVED lines=11> */
[----:B------:R-:W2:Y:S01]  /*5e790*/  LDL.LU R91, [R1+0x30c] ;  /* 0x00030c00015b7983 */ /* 0x000ea20000300800 */
        /* <DEDUP_REMOVED lines=37> */
[----:B---3--:R-:W-:Y:S03]  /*5e9f0*/  HMMA.1688.F32.TF32 R72, R4, R66, R72 ;  /* 0x000000420448723c */ /* 0x008fe60000081048 */
        /* <DEDUP_REMOVED lines=37> */
[----:B------:R-:W3:Y:S01]  /*5ec50*/  LDL.LU.64 R72, [R1+0x37f0] ;  /* 0x0037f00001487983 */ /* 0x000ee20000300a00 */
[C---:B----4-:R-:W-:Y:S08]  /*5ec60*/  HMMA.1688.F32.TF32 R96, R172.reuse, R10, R96 ;  /* 0x0000000aac60723c */ /* 0x050ff00000081060 */
[C---:B--2---:R-:W-:Y:S08]  /*5ec70*/  HMMA.1688.F32.TF32 R92, R172.reuse, R14, R92 ;  /* 0x0000000eac5c723c */ /* 0x044ff0000008105c */
[C---:B------:R-:W-:Y:S08]  /*5ec80*/  HMMA.1688.F32.TF32 R88, R172.reuse, R18, R88 ;  /* 0x00000012ac58723c */ /* 0x040ff00000081058 */
[C---:B------:R-:W-:Y:S08]  /*5ec90*/  HMMA.1688.F32.TF32 R84, R172.reuse, R22, R84 ;  /* 0x00000016ac54723c */ /* 0x040ff00000081054 */
[C---:B------:R-:W-:Y:S08]  /*5eca0*/  HMMA.1688.F32.TF32 R80, R172.reuse, R26, R80 ;  /* 0x0000001aac50723c */ /* 0x040ff00000081050 */
[----:B------:R-:W-:Y:S08]  /*5ecb0*/  HMMA.1688.F32.TF32 R76, R172, R30, R76 ;  /* 0x0000001eac4c723c */ /* 0x000ff0000008104c */
[----:B---3--:R-:W-:Y:S01]  /*5ecc0*/  HMMA.1688.F32.TF32 R4, R4, R70, R72 ;  /* 0x000000460404723c */ /* 0x008fe20000081048 */
[----:B------:R-:W2:Y:S11]  /*5ecd0*/  LDL.LU R72, [R1+0x2c0] ;  /* 0x0002c00001487983 */ /* 0x000eb60000300800 */
[----:B------:R-:W-:Y:S11]  /*5ece0*/  @!UPT UIADD3 URZ, URZ, URZ, URZ ;  /* 0x0000003f3f3ff290 */ /* 0x000ff6000fffe03f */
        /* <DEDUP_REMOVED lines=9> */
[----:B-1----:R-:W3:Y:S04]  /*5ed80*/  LDL.LU.64 R98, [R1+0x37e8] ;  /* 0x0037e80001627983 */ /* 0x002ee80000300a00 */
[----:B------:R-:W3:Y:S04]  /*5ed90*/  LDL.LU.64 R96, [R1+0x37e0] ;  /* 0x0037e00001607983 */ /* 0x000ee80000300a00 */
[----:B------:R-:W-:Y:S04]  /*5eda0*/  STL.64 [R1+0x460], R92 ;  /* 0x0004605c01007387 */ /* 0x000fe80000100a00 */
[----:B------:R1:W-:Y:S04]  /*5edb0*/  STL.64 [R1+0x468], R94 ;  /* 0x0004685e01007387 */ /* 0x0003e80000100a00 */
[----:B------:R-:W-:Y:S04]  /*5edc0*/  LDS R5, [R0+0x49100] ;  /* 0x0491000000057984 */ /* 0x000fe80000000800 */
[----:B------:R-:W4:Y:S04]  /*5edd0*/  LDS R7, [R0+0x49900] ;  /* 0x0499000000077984 */ /* 0x000f280000000800 */
        /* <DEDUP_REMOVED lines=22> */
[----:B------:R1:W-:Y:S02]  /*5ef40*/  STL.64 [R1+0x458], R74 ;  /* 0x0004584a01007387 */ /* 0x0003e40000100a00 */
[C---:B-1----:R-:W-:Y:S11]  /*5ef50*/  HMMA.1688.F32.TF32 R72, R172.reuse, R38, R248 ;  /* 0x00000026ac48723c */ /* 0x042ff600000810f8 */
[----:B------:R-:W-:Y:S11]  /*5ef60*/  @!UPT UIADD3 URZ, URZ, URZ, URZ ;  /* 0x0000003f3f3ff290 */ /* 0x000ff6000fffe03f */
[----:B------:R-:W-:Y:S01]  /*5ef70*/  @!UPT UIADD3 URZ, URZ, URZ, URZ ;  /* 0x0000003f3f3ff290 */ /* 0x000fe2000fffe03f */
[----:B------:R-:W-:Y:S04]  /*5ef80*/  STL.64 [R1+0x2c0], R72 ;  /* 0x0002c04801007387 */ /* 0x000fe80000100a00 */
[----:B------:R3:W-:Y:S02]  /*5ef90*/  STL.64 [R1+0x2c8], R74 ;  /* 0x0002c84a01007387 */ /* 0x0007e40000100a00 */
[C---:B---3--:R-:W-:Y:S08]  /*5efa0*/  HMMA.1688.F32.TF32 R72, R172.reuse, R50, R84 ;  /* 0x00000032ac48723c */ /* 0x048ff00000081054 */
[C---:B----4-:R-:W-:Y:S08]  /*5efb0*/  HMMA.1688.F32.TF32 R248, R172.reuse, R42, R76 ;  /* 0x0000002aacf8723c */ /* 0x050ff0000008104c */
[C---:B------:R-:W-:Y:S08]  /*5efc0*/  HMMA.1688.F32.TF32 R76, R172.reuse, R46, R80 ;  /* 0x0000002eac4c723c */ /* 0x040ff00000081050 */
[----:B------:R-:W-:Y:S07]  /*5efd0*/  HMMA.1688.F32.TF32 R80, R172, R54, R88 ;  /* 0x00000036ac50723c */ /* 0x000fee0000081058 */
[----:B------:R-:W-:Y:S04]  /*5efe0*/  STL.64 [R1+0x2d0], R248 ;  /* 0x0002d0f801007387 */ /* 0x000fe80000100a00 */
[----:B------:R-:W-:Y:S04]  /*5eff0*/  STL.64 [R1+0x2d8], R250 ;  /* 0x0002d8fa01007387 */ /* 0x000fe80000100a00 */
[----:B------:R-:W-:Y:S04]  /*5f000*/  STL.64 [R1+0x2f0], R76 ;  /* 0x0002f04c01007387 */ /* 0x000fe80000100a00 */
[----:B------:R1:W-:Y:S01]  /*5f010*/  STL.64 [R1+0x2f8], R78 ;  /* 0x0002f84e01007387 */ /* 0x0003e20000100a00 */
[----:B------:R-:W-:Y:S01]  /*5f020*/  HMMA.1688.F32.TF32 R84, R4, R14, R112 ;  /* 0x0000000e0454723c */ /* 0x000fe20000081070 */
[----:B------:R-:W-:Y:S01]  /*5f030*/  IMAD.MOV.U32 R88, RZ, RZ, R220 ;  /* 0x000000ffff587224 */ /* 0x000fe200078e00dc */
[----:B------:R-:W-:Y:S01]  /*5f040*/  MOV R90, R222 ;  /* 0x000000de005a7202 */ /* 0x000fe20000000f00 */
[----:B------:R-:W-:Y:S01]  /*5f050*/  IMAD.MOV.U32 R89, RZ, RZ, R221 ;  /* 0x000000ffff597224 */ /* 0x000fe200078e00dd */
[----:B------:R-:W-:Y:S01]  /*5f060*/  LDS R248, [R252+0x49180] ;  /* 0x04918000fcf87984 */ /* 0x000fe20000000800 */
[----:B------:R-:W-:-:S03]  /*5f070*/  IMAD.MOV.U32 R91, RZ, RZ, R223 ;  /* 0x000000ffff5b7224 */ /* 0x000fc600078e00df */
[----:B------:R-:W-:Y:S01]  /*5f080*/  LDS R250, [R252+0x49980] ;  /* 0x04998000fcfa7984 */ /* 0x000fe20000000800 */
[C---:B-1----:R-:W-:Y:S03]  /*5f090*/  HMMA.1688.F32.TF32 R76, R172.reuse, R58, R92 ;  /* 0x0000003aac4c723c */ /* 0x042fe6000008105c */
        /* <DEDUP_REMOVED lines=10> */
[----:B-1----:R-:W-:Y:S06]  /*5f140*/  HMMA.1688.F32.TF32 R76, R172, R70, R104 ;  /* 0x00000046ac4c723c */ /* 0x002fec0000081068 */
[----:B------:R-:W-:Y:S04]  /*5f150*/  STL.64 [R1+0x320], R72 ;  /* 0x0003204801007387 */ /* 0x000fe80000100a00 */
[----:B------:R-:W-:Y:S04]  /*5f160*/  STL.64 [R1+0x328], R74 ;  /* 0x0003284a01007387 */ /* 0x000fe80000100a00 */
[----:B------:R-:W-:Y:S04]  /*5f170*/  STL.64 [R1+0x310], R80 ;  /* 0x0003105001007387 */ /* 0x000fe80000100a00 */
[----:B------:R-:W-:Y:S04]  /*5f180*/  STL.64 [R1+0x318], R82 ;  /* 0x0003185201007387 */ /* 0x000fe80000100a00 */
[----:B------:R-:W-:Y:S04]  /*5f190*/  LDS R72, [R2+0x49180] ;  /* 0x0491800002487984 */ /* 0x000fe80000000800 */
[----:B------:R-:W-:Y:S04]  /*5f1a0*/  LDS R74, [R2+0x49980] ;  /* 0x04998000024a7984 */ /* 0x000fe80000000800 */
[----:B------:R-:W-:Y:S04]  /*5f1b0*/  STL.64 [R1+0x2e0], R76 ;  /* 0x0002e04c01007387 */ /* 0x000fe80000100a00 */
[----:B------:R1:W-:Y:S04]  /*5f1c0*/  STL.64 [R1+0x2e8], R78 ;  /* 0x0002e84e01007387 */ /* 0x0003e80000100a00 */
[----:B------:R-:W-:Y:S04]  /*5f1d0*/  LDS R73, [R3+0x49180] ;  /* 0x0491800003497984 */ /* 0x000fe80000000800 */
[----:B------:R-:W2:Y:S01]  /*5f1e0*/  LDS R75, [R3+0x49980] ;  /* 0x04998000034b7984 */ /* 0x000ea20000000800 */
[C---:B-1----:R-:W-:Y:S08]  /*5f1f0*/  HMMA.1688.F32.TF32 R76, R4.reuse, R10, R108 ;  /* 0x0000000a044c723c */ /* 0x042ff0000008106c */
[C---:B------:R-:W-:Y:S11]  /*5f200*/  HMMA.1688.F32.TF32 R80, R4.reuse, R18, R116 ;  /* 0x000000120450723c */ /* 0x040ff60000081074 */
[----:B------:R-:W-:Y:S04]  /*5f210*/  @!UPT UIADD3 URZ, URZ, URZ, URZ ;  /* 0x0000003f3f3ff290 */ /* 0x000fe8000fffe03f */
[----:B------:R-:W-:Y:S04]  /*5f220*/  STL.64 [R1+0x300], R76 ;  /* 0x0003004c01007387 */ /* 0x000fe80000100a00 */
[----:B------:R1:W-:Y:S02]  /*5f230*/  STL.64 [R1+0x308], R78 ;  /* 0x0003084e01007387 */ /* 0x0003e40000100a00 */
[C---:B-1----:R-:W-:Y:S02]  /*5f240*/  HMMA.1688.F32.TF32 R76, R4.reuse, R22, R120 ;  /* 0x00000016044c723c */ /* 0x042fe40000081078 */
[----:B------:R-:W-:Y:S04]  /*5f250*/  STL.64 [R1+0x360], R84 ;  /* 0x0003605401007387 */ /* 0x000fe80000100a00 */
[----:B------:R1:W-:Y:S04]  /*5f260*/  STL.64 [R1+0x368], R86 ;  /* 0x0003685601007387 */ /* 0x0003e80000100a00 */
[----:B------:R-:W-:Y:S04]  /*5f270*/  STL.64 [R1+0x370], R80 ;  /* 0x0003705001007387 */ /* 0x000fe80000100a00 */
[----:B------:R3:W-:Y:S01]  /*5f280*/  STL.64 [R1+0x378], R82 ;  /* 0x0003785201007387 */ /* 0x0007e20000100a00 */
[C---:B-1----:R-:W-:Y:S08]  /*5f290*/  HMMA.1688.F32.TF32 R84, R4.reuse, R26, R124 ;  /* 0x0000001a0454723c */ /* 0x042ff0000008107c */
[----:B------:R-:W-:Y:S01]  /*5f2a0*/  STL.64 [R1+0x380], R76 ;  /* 0x0003804c01007387 */ /* 0x000fe20000100a00 */
[C---:B---3--:R-:W-:Y:S03]  /*5f2b0*/  HMMA.1688.F32.TF32 R80, R4.reuse, R30, R128 ;  /* 0x0000001e0450723c */ /* 0x048fe60000081080 */
[----:B------:R1:W-:Y:S05]  /*5f2c0*/  STL.64 [R1+0x388], R78 ;  /* 0x0003884e01007387 */ /* 0x0003ea0000100a00 */
[C---:B-1----:R-:W-:Y:S06]  /*5f2d0*/  HMMA.1688.F32.TF32 R76, R4.reuse, R34, R132 ;  /* 0x00000022044c723c */ /* 0x042fec0000081084 */
[----:B------:R-:W-:Y:S04]  /*5f2e0*/  STL.64 [R1+0x390], R84 ;  /* 0x0003905401007387 */ /* 0x000fe80000100a00 */
[----:B------:R1:W-:Y:S05]  /*5f2f0*/  STL.64 [R1+0x398], R86 ;  /* 0x0003985601007387 */ /* 0x0003ea0000100a00 */
        /* <DEDUP_REMOVED lines=17> */
[----:B------:R-:W-:Y:S02]  /*5f410*/  STL.64 [R1+0x400], R76 ;  /* 0x0004004c01007387 */ /* 0x000fe40000100a00 */
[----:B---3--:R-:W-:Y:S02]  /*5f420*/  HMMA.1688.F32.TF32 R80, R4, R54, R152 ;  /* 0x000000360450723c */ /* 0x008fe40000081098 */
[----:B------:R1:W-:Y:S01]  /*5f430*/  STL.64 [R1+0x408], R78 ;  /* 0x0004084e01007387 */ /* 0x0003e20000100a00 */
        /* <DEDUP_REMOVED lines=9> */
[C---:B-1----:R-:W-:Y:S01]  /*5f4d0*/  HMMA.1688.F32.TF32 R76, R4.reuse, R58, R156 ;  /* 0x0000003a044c723c */ /* 0x042fe2000008109c */
        /* <DEDUP_REMOVED lines=10> */
[C---:B---3--:R-:W-:Y:S03]  /*5f580*/  HMMA.1688.F32.TF32 R80, R4.reuse, R66, R164 ;  /* 0x000000420450723c */ /* 0x048fe600000810a4 */
[----:B------:R1:W-:Y:S01]  /*5f590*/  STL.64 [R1+0x448], R78 ;  /* 0x0004484e01007387 */ /* 0x0003e20000100a00 */
[----:B------:R-:W-:Y:S01]  /*5f5a0*/  IMAD.MOV.U32 R114, RZ, RZ, R202 ;  /* 0x000000ffff727224 */ /* 0x000fe200078e00ca */
[----:B------:R-:W-:Y:S01]  /*5f5b0*/  MOV R115, R196 ;  /* 0x000000c400737202 */ /* 0x000fe20000000f00 */
[----:B------:R-:W-:Y:S01]  /*5f5c0*/  IMAD.MOV.U32 R116, RZ, RZ, R197 ;  /* 0x000000ffff747224 */ /* 0x000fe200078e00c5 */
[----:B------:R-:W-:Y:S01]  /*5f5d0*/  MOV R118, R193 ;  /* 0x000000c100767202 */ /* 0x000fe20000000f00 */
[----:B------:R-:W-:Y:S02]  /*5f5e0*/  IMAD.MOV.U32 R117, RZ, RZ, R192 ;  /* 0x000000ffff757224 */ /* 0x000fe400078e00c0 */
[----:B------:R-:W-:Y:S01]  /*5f5f0*/  IMAD.MOV.U32 R119, RZ, RZ, R194 ;  /* 0x000000ffff777224 */ /* 0x000fe200078e00c2 */
[----:B------:R-:W-:Y:S01]  /*5f600*/  MOV R121, R189 ;  /* 0x000000bd00797202 */ /* 0x000fe20000000f00 */
[----:B------:R-:W-:Y:S01]  /*5f610*/  IMAD.MOV.U32 R120, RZ, RZ, R188 ;  /* 0x000000ffff787224 */ /* 0x000fe200078e00bc */
[----:B------:R-:W-:Y:S01]  /*5f620*/  MOV R172, R185 ;  /* 0x000000b900ac7202 */ /* 0x000fe20000000f00 */
[----:B------:R-:W-:Y:S01]  /*5f630*/  IMAD.MOV.U32 R122, RZ, RZ, R190 ;  /* 0x000000ffff7a7224 */ /* 0x000fe200078e00be */
[----:B-1----:R-:W-:Y:S01]  /*5f640*/  HMMA.1688.F32.TF32 R76, R4, R70, R168 ;  /* 0x00000046044c723c */ /* 0x002fe200000810a8 */
[----:B------:R-:W-:-:S02]  /*5f650*/  IMAD.MOV.U32 R123, RZ, RZ, R184 ;  /* 0x000000ffff7b7224 */ /* 0x000fc400078e00b8 */
[----:B------:R-:W-:Y:S01]  /*5f660*/  IMAD.MOV.U32 R173, RZ, RZ, R186 ;  /* 0x000000ffffad7224 */ /* 0x000fe200078e00ba */
[----:B------:R-:W-:Y:S01]  /*5f670*/  MOV R175, R180 ;  /* 0x000000b400af7202 */ /* 0x000fe20000000f00 */
[----:B------:R-:W-:Y:S02]  /*5f680*/  IMAD.MOV.U32 R174, RZ, RZ, R187 ;  /* 0x000000ffffae7224 */ /* 0x000fe400078e00bb */
[----:B------:R-:W-:Y:S01]  /*5f690*/  IMAD.MOV.U32 R92, RZ, RZ, R181 ;  /* 0x000000ffff5c7224 */ /* 0x000fe200078e00b5 */
[----:B--2---:R-:W-:Y:S01]  /*5f6a0*/  HMMA.1688.F32.TF32 R4, R72, R10, R176 ;  /* 0x0000000a4804723c */ /* 0x004fe200000810b0 */
[----:B------:R-:W-:Y:S04]  /*5f6b0*/  STL.64 [R1+0x430], R84 ;  /* 0x0004305401007387 */ /* 0x000fe80000100a00 */
[----:B------:R-:W-:Y:S04]  /*5f6c0*/  STL.64 [R1+0x438], R86 ;  /* 0x0004385601007387 */ /* 0x000fe80000100a00 */
[----:B------:R1:W-:Y:S04]  /*5f6d0*/  STL.64 [R1+0x420], R80 ;  /* 0x0004205001007387 */ /* 0x0003e80000100a00 */
[----:B------:R2:W-:Y:S04]  /*5f6e0*/  STL.64 [R1+0x428], R82 ;  /* 0x0004285201007387 */ /* 0x0005e80000100a00 */
[----:B------:R3:W-:Y:S01]  /*5f6f0*/  STL.64 [R1+0x3e0], R76 ;  /* 0x0003e04c01007387 */ /* 0x0007e20000100a00 */
[----:B-1----:R-:W-:-:S03]  /*5f700*/  IMAD.MOV.U32 R80, RZ, RZ, R228 ;  /* 0x000000ffff507224 */ /* 0x002fc600078e00e4 */
[----:B------:R1:W-:Y:S01]  /*5f710*/  STL.64 [R1+0x3e8], R78 ;  /* 0x0003e84e01007387 */ /* 0x0003e20000100a00 */
[----:B------:R-:W-:-:S03]  /*5f720*/  MOV R81, R229 ;  /* 0x000000e500517202 */ /* 0x000fc60000000f00 */
[----:B------:R-:W4:Y:S01]  /*5f730*/  LDL.LU R228, [R1+0x378c] ;  /* 0x00378c0001e47983 */ /* 0x000f220000300800 */
[----:B--2---:R-:W-:-:S03]  /*5f740*/  IMAD.MOV.U32 R82, RZ, RZ, R230 ;  /* 0x000000ffff527224 */ /* 0x004fc600078e00e6 */
[----:B------:R-:W-:Y:S01]  /*5f750*/  STL.64 [R1+0x710], R4 ;  /* 0x0007100401007387 */ /* 0x000fe20000100a00 */
[----:B------:R-:W-:-:S03]  /*5f760*/  IMAD.MOV.U32 R83, RZ, RZ, R231 ;  /* 0x000000ffff537224 */ /* 0x000fc600078e00e7 */
[----:B------:R2:W-:Y:S01]  /*5f770*/  STL.64 [R1+0x718], R6 ;  /* 0x0007180601007387 */ /* 0x0005e20000100a00 */
[----:B------:R-:W-:-:S03]  /*5f780*/  MOV R84, R224 ;  /* 0x000000e000547202 */ /* 0x000fc60000000f00 */
[----:B------:R-:W4:Y:S01]  /*5f790*/  LDL.LU R229, [R1+0x3788] ;  /* 0x0037880001e57983 */ /* 0x000f220000300800 */
[----:B------:R-:W-:-:S03]  /*5f7a0*/  IMAD.MOV.U32 R85, RZ, RZ, R225 ;  /* 0x000000ffff557224 */ /* 0x000fc600078e00e1 */
[----:B------:R-:W4:Y:S01]  /*5f7b0*/  LDL.LU R230, [R1+0x3784] ;  /* 0x0037840001e67983 */ /* 0x000f220000300800 */
[----:B------:R-:W-:-:S03]  /*5f7c0*/  IMAD.MOV.U32 R86, RZ, RZ, R226 ;  /* 0x000000ffff567224 */ /* 0x000fc600078e00e2 */
[----:B------:R-:W4:Y:S01]  /*5f7d0*/  LDL.LU R231, [R1+0x3780] ;  /* 0x0037800001e77983 */ /* 0x000f220000300800 */
[----:B------:R-:W-:-:S03]  /*5f7e0*/  MOV R87, R227 ;  /* 0x000000e300577202 */ /* 0x000fc60000000f00 */
        /* <DEDUP_REMOVED lines=43> */
[----:B------:R-:W-:-:S03]  /*5faa0*/  MOV R94, R183 ;  /* 0x000000b7005e7202 */ /* 0x000fc60000000f00 */
[----:B------:R-:W2:Y:S04]  /*5fab0*/  LDL.LU R187, [R1+0x36e4] ;  /* 0x0036e40001bb7983 */ /* 0x000ea80000300800 */
[----:B------:R-:W4:Y:S04]  /*5fac0*/  LDL.LU R180, [R1+0x36e0] ;  /* 0x0036e00001b47983 */ /* 0x000f280000300800 */
[----:B------:R-:W4:Y:S04]  /*5fad0*/  LDL.LU R181, [R1+0x36dc] ;  /* 0x0036dc0001b57983 */ /* 0x000f280000300800 */
[----:B------:R-:W4:Y:S01]  /*5fae0*/  LDL.LU R182, [R1+0x36d8] ;  /* 0x0036d80001b67983 */ /* 0x000f220000300800 */
[----:B------:R-:W-:-:S03]  /*5faf0*/  IMAD.MOV.U32 R95, RZ, RZ, R191 ;  /* 0x000000ffff5f7224 */ /* 0x000fc600078e00bf */
[----:B------:R-:W4:Y:S04]  /*5fb00*/  LDL.LU R183, [R1+0x36d4] ;  /* 0x0036d40001b77983 */ /* 0x000f280000300800 */
[----:B------:R-:W4:Y:S01]  /*5fb10*/  LDL.LU R191, [R1+0x36d0] ;  /* 0x0036d00001bf7983 */ /* 0x000f220000300800 */
[----:B---3--:R-:W-:Y:S01]  /*5fb20*/  IMAD.MOV.U32 R76, RZ, RZ, R195 ;  /* 0x000000ffff4c7224 */ /* 0x008fe200078e00c3 */
[----:B------:R-:W-:Y:S01]  /*5fb30*/  MOV R77, R198 ;  /* 0x000000c6004d7202 */ /* 0x000fe20000000f00 */
[----:B-1----:R-:W-:Y:S01]  /*5fb40*/  IMAD.MOV.U32 R78, RZ, RZ, R199 ;  /* 0x000000ffff4e7224 */ /* 0x002fe200078e00c7 */
[----:B------:R-:W3:Y:S01]  /*5fb50*/  LDL.LU R195, [R1+0x36cc] ;  /* 0x0036cc0001c37983 */ /* 0x000ee20000300800 */
[----:B------:R-:W-:-:S03]  /*5fb60*/  IMAD.MOV.U32 R79, RZ, RZ, R203 ;  /* 0x000000ffff4f7224 */ /* 0x000fc600078e00cb */
[----:B------:R-:W3:Y:S04]  /*5fb70*/  LDL.LU R198, [R1+0x36c8] ;  /* 0x0036c80001c67983 */ /* 0x000ee80000300800 */
[----:B------:R-:W3:Y:S04]  /*5fb80*/  LDL.LU R199, [R1+0x36c4] ;  /* 0x0036c40001c77983 */ /* 0x000ee80000300800 */
[----:B------:R-:W3:Y:S01]  /*5fb90*/  LDL.LU R203, [R1+0x36c0] ;  /* 0x0036c00001cb7983 */ /* 0x000ee20000300800 */
[C---:B------:R-:W-:Y:S03]  /*5fba0*/  HMMA.1688.F32.TF32 R120, R248.reuse, R22, R120 ;  /* 0x00000016f878723c */ /* 0x040fe60000081078 */
[----:B------:R-:W-:Y:S04]  /*5fbb0*/  LDS R144, [R2+0x4a080] ;  /* 0x04a0800002907984 */ /* 0x000fe80000000800 */
[----:B------:R-:W-:Y:S01]  /*5fbc0*/  LDS R146, [R2+0x4a880] ;  /* 0x04a8800002927984 */ /* 0x000fe20000000800 */
[C---:B------:R-:W-:Y:S03]  /*5fbd0*/  HMMA.1688.F32.TF32 R108, R248.reuse, R34, R108 ;  /* 0x00000022f86c723c */ /* 0x040fe6000008106c */
[----:B------:R-:W-:Y:S04]  /*5fbe0*/  LDS R145, [R3+0x4a080] ;  /* 0x04a0800003917984 */ /* 0x000fe80000000800 */
[----:B------:R-:W-:Y:S01]  /*5fbf0*/  LDS R147, [R3+0x4a880] ;  /* 0x04a8800003937984 */ /* 0x000fe20000000800 */
[C---:B------:R-:W-:Y:S08]  /*5fc00*/  HMMA.1688.F32.TF32 R100, R248.reuse, R46, R100 ;  /* 0x0000002ef864723c */ /* 0x040ff00000081064 */
[----:B------:R-:W-:Y:S08]  /*5fc10*/  HMMA.1688.F32.TF32 R88, R248, R58, R88 ;  /* 0x0000003af858723c */ /* 0x000ff00000081058 */
[C---:B--2---:R-:W-:Y:S08]  /*5fc20*/  HMMA.1688.F32.TF32 R132, R72.reuse, R18, R184 ;  /* 0x000000124884723c */ /* 0x044ff000000810b8 */
[C---:B----4-:R-:W-:Y:S08]  /*5fc30*/  HMMA.1688.F32.TF32 R128, R72.reuse, R14, R180 ;  /* 0x0000000e4880723c */ /* 0x050ff000000810b4 */
[C---:B------:R-:W-:Y:S11]  /*5fc40*/  HMMA.1688.F32.TF32 R4, R72.reuse, R22, R188 ;  /* 0x000000164804723c */ /* 0x040ff600000810bc */
[----:B------:R-:W-:Y:S04]  /*5fc50*/  @!UPT UIADD3 URZ, URZ, URZ, URZ ;  /* 0x0000003f3f3ff290 */ /* 0x000fe8000fffe03f */
[----:B------:R-:W-:Y:S04]  /*5fc60*/  STL.64 [R1+0x700], R128 ;  /* 0x0007008001007387 */ /* 0x000fe80000100a00 */
[----:B------:R3:W-:Y:S04]  /*5fc70*/  STL.64 [R1+0x708], R130 ;  /* 0x0007088201007387 */ /* 0x0007e80000100a00 */
[----:B------:R-:W-:Y:S04]  /*5fc80*/  STL.64 [R1+0x470], R132 ;  /* 0x0004708401007387 */ /* 0x000fe80000100a00 */
[----:B------:R1:W-:Y:S01]  /*5fc90*/  STL.64 [R1+0x478], R134 ;  /* 0x0004788601007387 */ /* 0x0003e20000100a00 */
[C---:B---3--:R-:W-:Y:S03]  /*5fca0*/  HMMA.1688.F32.TF32 R128, R72.reuse, R26, R192 ;  /* 0x0000001a4880723c */ /* 0x048fe600000810c0 */
[----:B------:R-:W-:Y:S04]  /*5fcb0*/  STL.64 [R1+0x6f0], R4 ;  /* 0x0006f00401007387 */ /* 0x000fe80000100a00 */
[----:B------:R2:W-:Y:S01]  /*5fcc0*/  STL.64 [R1+0x6f8], R6 ;  /* 0x0006f80601007387 */ /* 0x0005e20000100a00 */
[C---:B-1----:R-:W-:Y:S08]  /*5fcd0*/  HMMA.1688.F32.TF32 R132, R72.reuse, R30, R196 ;  /* 0x0000001e4884723c */ /* 0x042ff000000810c4 */
[C---:B--2---:R-:W-:Y:S07]  /*5fce0*/  HMMA.1688.F32.TF32 R4, R72.reuse, R34, R200 ;  /* 0x000000224804723c */ /* 0x044fee00000810c8 */
[----:B------:R-:W-:Y:S04]  /*5fcf0*/  STL.64 [R1+0x6e0], R128 ;  /* 0x0006e08001007387 */ /* 0x000fe80000100a00 */
[----:B------:R1:W-:Y:S04]  /*5fd00*/  STL.64 [R1+0x6e8], R130 ;  /* 0x0006e88201007387 */ /* 0x0003e80000100a00 */
[----:B------:R-:W-:Y:S04]  /*5fd10*/  STL.64 [R1+0x6d0], R132 ;  /* 0x0006d08401007387 */ /* 0x000fe80000100a00 */
[----:B------:R2:W-:Y:S01]  /*5fd20*/  STL.64 [R1+0x6d8], R134 ;  /* 0x0006d88601007387 */ /* 0x0005e20000100a00 */
[C---:B-1----:R-:W-:Y:S03]  /*5fd30*/  HMMA.1688.F32.TF32 R128, R72.reuse, R38, R204 ;  /* 0x000000264880723c */ /* 0x042fe600000810cc */
[----:B------:R-:W-:Y:S04]  /*5fd40*/  STL.64 [R1+0x6c0], R4 ;  /* 0x0006c00401007387 */ /* 0x000fe80000100a00 */
[----:B------:R1:W-:Y:S01]  /*5fd50*/  STL.64 [R1+0x6c8], R6 ;  /* 0x0006c80601007387 */ /* 0x0003e20000100a00 */
[C---:B--2---:R-:W-:Y:S08]  /*5fd60*/  HMMA.1688.F32.TF32 R132, R72.reuse, R42, R208 ;  /* 0x0000002a4884723c */ /* 0x044ff000000810d0 */
[C---:B-1----:R-:W-:Y:S07]  /*5fd70*/  HMMA.1688.F32.TF32 R4, R72.reuse, R46, R212 ;  /* 0x0000002e4804723c */ /* 0x042fee00000810d4 */
        /* <DEDUP_REMOVED lines=17> */
[----:B-1----:R-:W-:Y:S07]  /*5fe90*/  HMMA.1688.F32.TF32 R4, R72, R70, R236 ;  /* 0x000000464804723c */ /* 0x002fee00000810ec */
[----:B------:R-:W-:Y:S04]  /*5fea0*/  STL.64 [R1+0x650], R128 ;  /* 0x0006508001007387 */ /* 0x000fe80000100a00 */
[----:B------:R1:W-:Y:S01]  /*5feb0*/  STL.64 [R1+0x658], R130 ;  /* 0x0006588201007387 */ /* 0x0003e20000100a00 */
[C---:B------:R-:W-:Y:S03]  /*5fec0*/  HMMA.1688.F32.TF32 R72, R248.reuse, R14, R244 ;  /* 0x0000000ef848723c */ /* 0x040fe600000810f4 */
[----:B------:R-:W-:Y:S04]  /*5fed0*/  STL.64 [R1+0x640], R132 ;  /* 0x0006408401007387 */ /* 0x000fe80000100a00 */
[----:B------:R-:W-:Y:S01]  /*5fee0*/  STL.64 [R1+0x648], R134 ;  /* 0x0006488601007387 */ /* 0x000fe20000100a00 */
[C---:B-1----:R-:W-:Y:S03]  /*5fef0*/  HMMA.1688.F32.TF32 R128, R248.reuse, R10, R240 ;  /* 0x0000000af880723c */ /* 0x042fe600000810f0 */
[----:B------:R-:W-:Y:S04]  /*5ff00*/  STL.64 [R1+0x280], R4 ;  /* 0x0002800401007387 */ /* 0x000fe80000100a00 */
[----:B------:R1:W-:Y:S04]  /*5ff10*/  STL.64 [R1+0x288], R6 ;  /* 0x0002880601007387 */ /* 0x0003e80000100a00 */
[----:B------:R-:W-:Y:S04]  /*5ff20*/  LDS R240, [R252+0x4a080] ;  /* 0x04a08000fcf07984 */ /* 0x000fe80000000800 */
[----:B------:R-:W-:Y:S01]  /*5ff30*/  LDS R242, [R252+0x4a880] ;  /* 0x04a88000fcf27984 */ /* 0x000fe20000000800 */
[C---:B-1----:R-:W-:Y:S03]  /*5ff40*/  HMMA.1688.F32.TF32 R4, R248.reuse, R18, R124 ;  /* 0x00000012f804723c */ /* 0x042fe6000008107c */
[----:B------:R-:W-:Y:S04]  /*5ff50*/  LDS R241, [R0+0x4a080] ;  /* 0x04a0800000f17984 */ /* 0x000fe80000000800 */
[----:B------:R-:W-:Y:S04]  /*5ff60*/  LDS R243, [R0+0x4a880] ;  /* 0x04a8800000f37984 */ /* 0x000fe80000000800 */
[----:B------:R-:W-:Y:S04]  /*5ff70*/  STL.64 [R1+0x260], R128 ;  /* 0x0002608001007387 */ /* 0x000fe80000100a00 */
[----:B------:R-:W-:Y:S04]  /*5ff80*/  STL.64 [R1+0x268], R130 ;  /* 0x0002688201007387 */ /* 0x000fe80000100a00 */
[----:B------:R-:W-:Y:S04]  /*5ff90*/  STL.64 [R1+0x240], R72 ;  /* 0x0002404801007387 */ /* 0x000fe80000100a00 */
[----:B------:R1:W-:Y:S04]  /*5ffa0*/  STL.64 [R1+0x248], R74 ;  /* 0x0002484a01007387 */ /* 0x0003e80000100a00 */
[----:B------:R-:W-:Y:S04]  /*5ffb0*/  STL.64 [R1+0x230], R4 ;  /* 0x0002300401007387 */ /* 0x000fe80000100a00 */
[----:B------:R2:W-:Y:S01]  /*5ffc0*/  STL.64 [R1+0x238], R6 ;  /* 0x0002380601007387 */ /* 0x0005e20000100a00 */
[C---:B-1----:R-:W-:Y:S08]  /*5ffd0*/  HMMA.1688.F32.TF32 R72, R248.reuse, R26, R116 ;  /* 0x0000001af848723c */ /* 0x042ff00000081074 */
[C---:B--2---:R-:W-:Y:S01]  /*5ffe0*/  HMMA.1688.F32.TF32 R4, R248.reuse, R30, R112 ;  /* 0x0000001ef804723c */ /* 0x044fe20000081070 */
[----:B------:R-:W-:Y:S04]  /*5fff0*/  STL.64 [R1+0x1e0], R120 ;  /* 0x0001e07801007387 */ /* 0x000fe80000100a00 */
[----:B------:R-:W-:Y:S04]  /*60000*/  STL.64 [R1+0x1e8], R122 ;  /* 0x0001e87a01007387 */ /* 0x000fe80000100a00 */
[----:B------:R-:W-:Y:S04]  /*60010*/  LDS R120, [R252+0x4a000] ;  /* 0x04a00000fc787984 */ /* 0x000fe80000000800 */
[----:B------:R-:W-:Y:S04]  /*60020*/  LDS R122, [R252+0x4a800] ;  /* 0x04a80000fc7a7984 */ /* 0x000fe80000000800 */
        /* <DEDUP_REMOVED lines=9> */
[----:B------:R-:W-:Y:S08]  /*600c0*/  STL.64 [R1+0x148], R110 ;  /* 0x0001486e01007387 */ /* 0x000ff00000100a00 */
        /* <DEDUP_REMOVED lines=18> */
[----:B------:R1:W-:Y:S04]  /*601f0*/  STL.64 [R1+0xb0], R88 ;  /* 0x0000b05801007387 */ /* 0x0003e80000100a00 */
[----:B------:R2:W-:Y:S01]  /*60200*/  STL.64 [R1+0xb8], R90 ;  /* 0x0000b85a01007387 */ /* 0x0005e20000100a00 */
[----:B------:R-:W-:Y:S07]  /*60210*/  HMMA.1688.F32.TF32 R248, R248, R70, R76 ;  /* 0x00000046f8f8723c */ /* 0x000fee000008104c */
[----:B------:R-:W-:Y:S01]  /*60220*/  STL.64 [R1+0x90], R72 ;  /* 0x0000904801007387 */ /* 0x000fe20000100a00 */
[----:B------:R-:W-:-:S03]  /*60230*/  MOV R79, R25 ;  /* 0x00000019004f7202 */ /* 0x000fc60000000f00 */
[----:B------:R-:W-:Y:S04]  /*60240*/  STL.64 [R1+0x98], R74 ;  /* 0x0000984a01007387 */ /* 0x000fe80000100a00 */
[----:B------:R-:W-:Y:S04]  /*60250*/  STL.64 [R1+0x70], R4 ;  /* 0x0000700401007387 */ /* 0x000fe80000100a00 */
[----:B------:R-:W-:Y:S04]  /*60260*/  STL.64 [R1+0x78], R6 ;  /* 0x0000780601007387 */ /* 0x000fe80000100a00 */
[----:B------:R-:W3:Y:S01]  /*60270*/  LDL R25, [R1+0x518] ;  /* 0x0005180001197983 */ /* 0x000ee20000100800 */
[----:B------:R-:W-:Y:S01]  /*60280*/  MOV R76, R69 ;  /* 0x00000045004c7202 */ /* 0x000fe20000000f00 */
[----:B------:R-:W-:-:S02]  /*60290*/  IMAD.MOV.U32 R77, RZ, RZ, R68 ;  /* 0x000000ffff4d7224 */ /* 0x000fc400078e0044 */
[----:B------:R-:W-:Y:S02]  /*602a0*/  IMAD.MOV.U32 R78, RZ, RZ, R65 ;  /* 0x000000ffff4e7224 */ /* 0x000fe400078e0041 */
[----:B------:R-:W-:Y:S01]  /*602b0*/  IMAD.MOV.U32 R80, RZ, RZ, R64 ;  /* 0x000000ffff507224 */ /* 0x000fe200078e0040 */
[----:B------:R-:W-:Y:S01]  /*602c0*/  MOV R98, R36 ;  /* 0x0000002400627202 */ /* 0x000fe20000000f00 */
[----:B------:R-:W-:Y:S02]  /*602d0*/  IMAD.MOV.U32 R96, RZ, RZ, R40 ;  /* 0x000000ffff607224 */ /* 0x000fe400078e0028 */
[----:B------:R-:W-:Y:S02]  /*602e0*/  IMAD.MOV.U32 R97, RZ, RZ, R37 ;  /* 0x000000ffff617224 */ /* 0x000fe400078e0025 */
[----:B------:R-:W-:Y:S01]  /*602f0*/  IMAD.MOV.U32 R99, RZ, RZ, R33 ;  /* 0x000000ffff637224 */ /* 0x000fe200078e0021 */
[----:B------:R-:W-:Y:S04]  /*60300*/  STL [R1+0x350c], R248 ;  /* 0x00350cf801007387 */ /* 0x000fe80000100800 */
[----:B------:R-:W-:Y:S04]  /*60310*/  STL [R1+0x3508], R249 ;  /* 0x003508f901007387 */ /* 0x000fe80000100800 */
[----:B------:R-:W-:Y:S04]  /*60320*/  STL [R1+0x3504], R250 ;  /* 0x003504fa01007387 */ /* 0x000fe80000100800 */
[----:B------:R-:W-:Y:S01]  /*60330*/  STL [R1+0x3500], R251 ;  /* 0x003500fb01007387 */ /* 0x000fe20000100800 */
[----:B-1----:R-:W-:Y:S01]  /*60340*/  MOV R88, R48 ;  /* 0x0000003000587202 */ /* 0x002fe20000000f00 */
[----:B------:R-:W-:Y:S01]  /*60350*/  IMAD.MOV.U32 R89, RZ, RZ, R45 ;  /* 0x000000ffff597224 */ /* 0x000fe200078e002d */
[----:B--2---:R-:W-:Y:S01]  /*60360*/  MOV R91, R41 ;  /* 0x00000029005b7202 */ /* 0x004fe20000000f00 */
        /* <DEDUP_REMOVED lines=8> */
[----:B------:R-:W-:Y:S01]  /*603f0*/  MOV R101, R29 ;  /* 0x0000001d00657202 */ /* 0x000fe20000000f00 */
[----:B------:R-:W-:Y:S02]  /*60400*/  IMAD.MOV.U32 R100, RZ, RZ, R32 ;  /* 0x000000ffff647224 */ /* 0x000fe400078e0020 */
[----:B------:R-:W-:-:S02]  /*60410*/  IMAD.MOV.U32 R102, RZ, RZ, R28 ;  /* 0x000000ffff667224 */ /* 0x000fc400078e001c */
[----:B------:R-:W-:Y:S01]  /*60420*/  IMAD.MOV.U32 R103, RZ, RZ, R24 ;  /* 0x000000ffff677224 */ /* 0x000fe200078e0018 */
[----:B---3--:R-:W1:Y:S04]  /*60430*/  LDSM.16.M88.4 R232, [R25+0x2100] ;  /* 0x0021000019e8783b */ /* 0x008e680000000200 */
[----:B------:R-:W2:Y:S04]  /*60440*/  LDSM.16.M88.4 R236, [R25+0x100] ;  /* 0x0001000019ec783b */ /* 0x000ea80000000200 */
[----:B------:R-:W3:Y:S04]  /*60450*/  LDSM.16.M88.4 R164, [R25+0x4100] ;  /* 0x0041000019a4783b */ /* 0x000ee80000000200 */
[----:B------:R-:W4:Y:S04]  /*60460*/  LDSM.16.M88.4 R160, [R25+0x6100] ;  /* 0x0061000019a0783b */ /* 0x000f280000000200 */
[----:B------:R-:W3:Y:S04]  /*60470*/  LDSM.16.M88.4 R68, [R25+0x8100] ;  /* 0x008100001944783b */ /* 0x000ee80000000200 */
[----:B------:R-:W3:Y:S04]  /*60480*/  LDSM.16.M88.4 R64, [R25+0xa100] ;  /* 0x00a100001940783b */ /* 0x000ee80000000200 */
[----:B------:R-:W4:Y:S04]  /*60490*/  LDSM.16.M88.4 R60, [R25+0xc100] ;  /* 0x00c10000193c783b */ /* 0x000f280000000200 */
[----:B------:R-:W4:Y:S04]  /*604a0*/  LDSM.16.M88.4 R56, [R25+0xe100] ;  /* 0x00e100001938783b */ /* 0x000f280000000200 */
[----:B------:R-:W4:Y:S04]  /*604b0*/  LDSM.16.M88.4 R52, [R25+0x10100] ;  /* 0x010100001934783b */ /* 0x000f280000000200 */
[----:B------:R-:W4:Y:S01]  /*604c0*/  LDSM.16.M88.4 R48, [R25+0x12100] ;  /* 0x012100001930783b */ /* 0x000f220000000200 */
[----:B-1----:R-:W-:Y:S03]  /*604d0*/  HMMA.1688.F32.TF32 R4, R92, R232, R96 ;  /* 0x000000e85c04723c */ /* 0x002fe60000081060 */
[----:B------:R-:W-:Y:S04]  /*604e0*/  LDSM.16.M88.4 R44, [R25+0x14100] ;  /* 0x01410000192c783b */ /* 0x000fe80000000200 */
[----:B--2---:R-:W-:Y:S04]  /*604f0*/  STL [R1+0x34f0], R238 ;  /* 0x0034f0ee01007387 */ /* 0x004fe80000100800 */
[----:B------:R-:W-:Y:S04]  /*60500*/  STL [R1+0x34ec], R239 ;  /* 0x0034ecef01007387 */ /* 0x000fe80000100800 */
[----:B------:R-:W-:Y:S04]  /*60510*/  STL [R1+0x34e4], R234 ;  /* 0x0034e4ea01007387 */ /* 0x000fe80000100800 */
[----:B------:R-:W-:Y:S04]  /*60520*/  STL [R1+0x34e0], R235 ;  /* 0x0034e0eb01007387 */ /* 0x000fe80000100800 */
[----:B---3--:R-:W-:Y:S04]  /*60530*/  STL [R1+0x34f4], R166 ;  /* 0x0034f4a601007387 */ /* 0x008fe80000100800 */
[----:B------:R-:W-:Y:S04]  /*60540*/  STL [R1+0x34e8], R167 ;  /* 0x0034e8a701007387 */ /* 0x000fe80000100800 */
[----:B----4-:R-:W-:Y:S04]  /*60550*/  STL [R1+0x34fc], R162 ;  /* 0x0034fca201007387 */ /* 0x010fe80000100800 */
[----:B------:R-:W-:Y:S04]  /*60560*/  STL [R1+0x34f8], R163 ;  /* 0x0034f8a301007387 */ /* 0x000fe80000100800 */
[----:B------:R1:W-:Y:S04]  /*60570*/  STL [R1+0x3514], R70 ;  /* 0x0035144601007387 */ /* 0x0003e80000100800 */
[----:B------:R2:W-:Y:S04]  /*60580*/  STL [R1+0x3510], R71 ;  /* 0x0035104701007387 */ /* 0x0005e80000100800 */
[----:B------:R3:W-:Y:S01]  /*60590*/  STL [R1+0x351c], R66 ;  /* 0x00351c4201007387 */ /* 0x0007e20000100800 */
[----:B-1----:R-:W-:-:S03]  /*605a0*/  IMAD.MOV.U32 R70, RZ, RZ, R6 ;  /* 0x000000ffff467224 */ /* 0x002fc600078e0006 */
[----:B------:R1:W-:Y:S01]  /*605b0*/  STL [R1+0x3518], R67 ;  /* 0x0035184301007387 */ /* 0x0003e20000100800 */
[----:B--2---:R-:W-:-:S03]  /*605c0*/  MOV R71, R7 ;  /* 0x0000000700477202 */ /* 0x004fc60000000f00 */
[----:B------:R-:W2:Y:S01]  /*605d0*/  LDSM.16.M88.4 R40, [R25+0x16100] ;  /* 0x016100001928783b */ /* 0x000ea20000000200 */
[----:B---3--:R-:W-:-:S03]  /*605e0*/  MOV R66, R4 ;  /* 0x0000000400427202 */ /* 0x008fc60000000f00 */
[----:B------:R-:W3:Y:S01]  /*605f0*/  LDSM.16.M88.4 R36, [R25+0x18100] ;  /* 0x018100001924783b */ /* 0x000ee20000000200 */
[----:B-1----:R-:W-:Y:S02]  /*60600*/  IMAD.MOV.U32 R67, RZ, RZ, R5 ;  /* 0x000000ffff437224 */ /* 0x002fe400078e0005 */
[C---:B------:R-:W-:Y:S01]  /*60610*/  HMMA.1688.F32.TF32 R4, R92.reuse, R164, R88 ;  /* 0x000000a45c04723c */ /* 0x040fe20000081058 */
[----:B------:R-:W1:Y:S04]  /*60620*/  LDSM.16.M88.4 R32, [R25+0x1a100] ;  /* 0x01a100001920783b */ /* 0x000e680000000200 */
[----:B------:R-:W4:Y:S03]  /*60630*/  LDSM.16.M88.4 R28, [R25+0x1c100] ;  /* 0x01c10000191c783b */ /* 0x000f260000000200 */
[C---:B------:R-:W-:Y:S01]  /*60640*/  HMMA.1688.F32.TF32 R72, R92.reuse, R236, R100 ;  /* 0x000000ec5c48723c */ /* 0x040fe20000081064 */
[----:B------:R-:W-:Y:S11]  /*60650*/  STL [R1+0x3524], R62 ;  /* 0x0035243e01007387 */ /* 0x000ff60000100800 */
[----:B------:R-:W-:Y:S04]  /*60660*/  @!UPT UIADD3 URZ, URZ, URZ, URZ ;  /* 0x0000003f3f3ff290 */ /* 0x000fe8000fffe03f */
[----:B------:R-:W-:Y:S01]  /*60670*/  IMAD.MOV.U32 R248, RZ, RZ, R4 ;  /* 0x000000fffff87224 */ /* 0x000fe200078e0004 */
[----:B------:R-:W-:Y:S01]  /*60680*/  MOV R250, R6 ;  /* 0x0000000600fa7202 */ /* 0x000fe20000000f00 */
[----:B------:R-:W-:Y:S02]  /*60690*/  IMAD.MOV.U32 R249, RZ, RZ, R5 ;  /* 0x000000fffff97224 */ /* 0x000fe400078e0005 */
[----:B------:R-:W-:Y:S01]  /*606a0*/  IMAD.MOV.U32 R251, RZ, RZ, R7 ;  /* 0x000000fffffb7224 */ /* 0x000fe200078e0007 */
[----:B------:R-:W1:Y:S01]  /*606b0*/  LDSM.16.M88.4 R24, [R25+0x1e100] ;  /* 0x01e100001918783b */ /* 0x000e620000000200 */
[----:B------:R-:W-:Y:S03]  /*606c0*/  HMMA.1688.F32.TF32 R4, R92, R160, R84 ;  /* 0x000000a05c04723c */ /* 0x000fe60000081054 */
[----:B------:R-:W-:Y:S04]  /*606d0*/  STL [R1+0x3520], R63 ;  /* 0x0035203f01007387 */ /* 0x000fe80000100800 */
[----:B------:R2:W-:Y:S04]  /*606e0*/  STL [R1+0x352c], R58 ;  /* 0x00352c3a01007387 */ /* 0x0005e80000100800 */
[----:B------:R2:W-:Y:S04]  /*606f0*/  STL [R1+0x3528], R59 ;  /* 0x0035283b01007387 */ /* 0x0005e80000100800 */
[----:B------:R-:W-:Y:S04]  /*60700*/  STL [R1+0x3534], R54 ;  /* 0x0035343601007387 */ /* 0x000fe80000100800 */
[----:B------:R-:W-:Y:S04]  /*60710*/  STL [R1+0x3530], R55 ;  /* 0x0035303701007387 */ /* 0x000fe80000100800 */
[----:B------:R1:W-:Y:S01]  /*60720*/  STL [R1+0x353c], R50 ;  /* 0x00353c3201007387 */ /* 0x0003e20000100800 */
[----:B--2---:R-:W-:-:S03]  /*60730*/  IMAD.MOV.U32 R58, RZ, RZ, R4 ;  /* 0x000000ffff3a7224 */ /* 0x004fc600078e0004 */
[----:B------:R2:W-:Y:S01]  /*60740*/  STL [R1+0x3538], R51 ;  /* 0x0035383301007387 */ /* 0x0005e20000100800 */
[----:B------:R-:W-:Y:S01]  /*60750*/  MOV R59, R5 ;  /* 0x00000005003b7202 */ /* 0x000fe20000000f00 */
[----:B------:R-:W-:Y:S02]  /*60760*/  IMAD.MOV.U32 R62, RZ, RZ, R6 ;  /* 0x000000ffff3e7224 */ /* 0x000fe400078e0006 */
[----:B------:R-:W-:Y:S01]  /*60770*/  STL.64 [R1+0x60], R72 ;  /* 0x0000604801007387 */ /* 0x000fe20000100a00 */
[----:B------:R-:W-:-:S03]  /*60780*/  IMAD.MOV.U32 R63, RZ, RZ, R7 ;  /* 0x000000ffff3f7224 */ /* 0x000fc600078e0007 */
[----:B------:R1:W-:Y:S01]  /*60790*/  STL.64 [R1+0x68], R74 ;  /* 0x0000684a01007387 */ /* 0x0003e20000100a00 */
[----:B------:R-:W-:Y:S03]  /*607a0*/  HMMA.1688.F32.TF32 R4, R92, R68, R80 ;  /* 0x000000445c04723c */ /* 0x000fe60000081050 */
[----:B------:R-:W-:Y:S04]  /*607b0*/  STL.64 [R1+0x3548], R250 ;  /* 0x003548fa01007387 */ /* 0x000fe80000100a00 */
[----:B------:R-:W-:Y:S04]  /*607c0*/  STL.64 [R1+0x3540], R248 ;  /* 0x003540f801007387 */ /* 0x000fe80000100a00 */
        /* <DEDUP_REMOVED lines=40> */
[----:B-1----:R-:W-:Y:S01]  /*60a50*/  MOV R50, R4 ;  /* 0x0000000400327202 */ /* 0x002fe20000000f00 */
[----:B--2---:R-:W-:Y:S01]  /*60a60*/  IMAD.MOV.U32 R51, RZ, RZ, R5 ;  /* 0x000000ffff337224 */ /* 0x004fe200078e0005 */
[----:B------:R-:W-:Y:S01]  /*60a70*/  MOV R55, R7 ;  /* 0x0000000700377202 */ /* 0x000fe20000000f00 */
[----:B------:R-:W-:-:S02]  /*60a80*/  IMAD.MOV.U32 R54, RZ, RZ, R6 ;  /* 0x000000ffff367224 */ /* 0x000fc400078e0006 */
[----:B------:R-:W-:Y:S01]  /*60a90*/  HMMA.1688.F32.TF32 R4, R92, R64, R76 ;  /* 0x000000405c04723c */ /* 0x000fe2000008104c */
[----:B------:R-:W2:Y:S04]  /*60aa0*/  LDL.LU R76, [R1+0x620] ;  /* 0x00062000014c7983 */ /* 0x000ea80000300800 */
[----:B------:R-:W2:Y:S04]  /*60ab0*/  LDL.LU R77, [R1+0x624] ;  /* 0x00062400014d7983 */ /* 0x000ea80000300800 */
[----:B------:R-:W2:Y:S04]  /*60ac0*/  LDL.LU R78, [R1+0x628] ;  /* 0x00062800014e7983 */ /* 0x000ea80000300800 */
[----:B------:R-:W2:Y:S11]  /*60ad0*/  LDL.LU R79, [R1+0x62c] ;  /* 0x00062c00014f7983 */ /* 0x000eb60000300800 */
[----:B------:R-:W-:Y:S01]  /*60ae0*/  IMAD.MOV.U32 R162, RZ, RZ, R4 ;  /* 0x000000ffffa27224 */ /* 0x000fe200078e0004 */
[----:B------:R-:W-:Y:S01]  /*60af0*/  MOV R166, R6 ;  /* 0x0000000600a67202 */ /* 0x000fe20000000f00 */
[----:B------:R-:W-:-:S02]  /*60b00*/  IMAD.MOV.U32 R163, RZ, RZ, R5 ;  /* 0x000000ffffa37224 */ /* 0x000fc400078e0005 */
[----:B------:R-:W-:Y:S01]  /*60b10*/  IMAD.MOV.U32 R238, RZ, RZ, R7 ;  /* 0x000000ffffee7224 */ /* 0x000fe200078e0007 */
[C---:B---3--:R-:W-:Y:S08]  /*60b20*/  HMMA.1688.F32.TF32 R168, R92.reuse, R40, R100 ;  /* 0x000000285ca8723c */ /* 0x048ff00000081064 */
[C---:B----4-:R-:W-:Y:S08]  /*60b30*/  HMMA.1688.F32.TF32 R4, R92.reuse, R60, R116 ;  /* 0x0000003c5c04723c */ /* 0x050ff00000081074 */
        /* <DEDUP_REMOVED lines=9> */
[C---:B------:R-:W-:Y:S08]  /*60bd0*/  HMMA.1688.F32.TF32 R88, R92.reuse, R28, R84 ;  /* 0x0000001c5c58723c */ /* 0x040ff00000081054 */
[----:B------:R-:W-:Y:S01]  /*60be0*/  HMMA.1688.F32.TF32 R92, R92, R24, R80 ;  /* 0x000000185c5c723c */ /* 0x000fe20000081050 */
[----:B------:R1:W-:Y:S04]  /*60bf0*/  STL.64 [R1+0x3490], R172 ;  /* 0x003490ac01007387 */ /* 0x0003e80000100a00 */
[----:B------:R-:W-:Y:S04]  /*60c00*/  STL.64 [R1+0x34a8], R178 ;  /* 0x0034a8b201007387 */ /* 0x000fe80000100a00 */
[----:B------:R3:W-:Y:S04]  /*60c10*/  STL.64 [R1+0x34a0], R176 ;  /* 0x0034a0b001007387 */ /* 0x0007e80000100a00 */
[----:B------:R-:W-:Y:S04]  /*60c20*/  STL.64 [R1+0x34b8], R182 ;  /* 0x0034b8b601007387 */ /* 0x000fe80000100a00 */
[----:B------:R-:W-:Y:S04]  /*60c30*/  STL.64 [R1+0x34b0], R180 ;  /* 0x0034b0b401007387 */ /* 0x000fe80000100a00 */
[----:B------:R-:W-:Y:S04]  /*60c40*/  STL.64 [R1+0x34c8], R170 ;  /* 0x0034c8aa01007387 */ /* 0x000fe80000100a00 */
[----:B------:R4:W-:Y:S04]  /*60c50*/  STL.64 [R1+0x34c0], R168 ;  /* 0x0034c0a801007387 */ /* 0x0009e80000100a00 */
[----:B------:R-:W-:Y:S04]  /*60c60*/  STL.64 [R1+0x34d8], R218 ;  /* 0x0034d8da01007387 */ /* 0x000fe80000100a00 */
[----:B------:R1:W-:Y:S04]  /*60c70*/  STL.64 [R1+0x34d0], R216 ;  /* 0x0034d0d801007387 */ /* 0x0003e80000100a00 */
[----:B------:R-:W-:Y:S04]  /*60c80*/  STL.64 [R1+0x3558], R194 ;  /* 0x003558c201007387 */ /* 0x000fe80000100a00 */
[----:B------:R1:W-:Y:S04]  /*60c90*/  STL.64 [R1+0x3550], R192 ;  /* 0x003550c001007387 */ /* 0x0003e80000100a00 */
[----:B------:R-:W-:Y:S04]  /*60ca0*/  STL.64 [R1+0x3568], R90 ;  /* 0x0035685a01007387 */ /* 0x000fe80000100a00 */
[----:B------:R-:W-:Y:S04]  /*60cb0*/  STL.64 [R1+0x3560], R88 ;  /* 0x0035605801007387 */ /* 0x000fe80000100a00 */
        /* <DEDUP_REMOVED lines=42> */
[C---:B--2---:R-:W-:Y:S03]  /*60f60*/  HMMA.1688.F32.TF32 R124, R120.reuse, R236, R76 ;  /* 0x000000ec787c723c */ /* 0x044fe6000008104c */
[----:B------:R-:W2:Y:S04]  /*60f70*/  LDL.LU R76, [R1+0x570] ;  /* 0x00057000014c7983 */ /* 0x000ea80000300800 */
[----:B------:R-:W2:Y:S04]  /*60f80*/  LDL.LU R77, [R1+0x574] ;  /* 0x00057400014d7983 */ /* 0x000ea80000300800 */
[----:B------:R-:W2:Y:S04]  /*60f90*/  LDL.LU R78, [R1+0x578] ;  /* 0x00057800014e7983 */ /* 0x000ea80000300800 */
[----:B------:R-:W2:Y:S08]  /*60fa0*/  LDL.LU R79, [R1+0x57c] ;  /* 0x00057c00014f7983 */ /* 0x000eb00000300800 */
[----:B------:R-:W-:Y:S04]  /*60fb0*/  STL.64 [R1+0x3588], R126 ;  /* 0x0035887e01007387 */ /* 0x000fe80000100a00 */
[----:B------:R1:W-:Y:S01]  /*60fc0*/  STL.64 [R1+0x3580], R124 ;  /* 0x0035807c01007387 */ /* 0x0003e20000100a00 */
[C---:B---3--:R-:W-:Y:S08]  /*60fd0*/  HMMA.1688.F32.TF32 R212, R120.reuse, R44, R80 ;  /* 0x0000002c78d4723c */ /* 0x048ff00000081050 */
[C---:B----4-:R-:W-:Y:S08]  /*60fe0*/  HMMA.1688.F32.TF32 R200, R120.reuse, R60, R108 ;  /* 0x0000003c78c8723c */ /* 0x050ff0000008106c */
        /* <DEDUP_REMOVED lines=22> */
[----:B------:R-:W-:Y:S01]  /*61150*/  STL.64 [R1+0x3608], R226 ;  /* 0x003608e201007387 */ /* 0x000fe20000100a00 */
[----:B--2---:R-:W-:Y:S03]  /*61160*/  HMMA.1688.F32.TF32 R96, R120, R40, R76 ;  /* 0x000000287860723c */ /* 0x004fe6000008104c */
[----:B------:R-:W-:Y:S04]  /*61170*/  STL.64 [R1+0x3600], R224 ;  /* 0x003600e001007387 */ /* 0x000fe80000100a00 */
[----:B------:R-:W-:Y:S01]  /*61180*/  STL.64 [R1+0x3618], R210 ;  /* 0x003618d201007387 */ /* 0x000fe20000100a00 */
[----:B------:R-:W-:-:S03]  /*61190*/  MOV R76, R8 ;  /* 0x00000008004c7202 */ /* 0x000fc60000000f00 */
[----:B------:R-:W-:Y:S01]  /*611a0*/  STL.64 [R1+0x3610], R208 ;  /* 0x003610d001007387 */ /* 0x000fe20000100a00 */
[----:B------:R-:W-:-:S03]  /*611b0*/  IMAD.MOV.U32 R77, RZ, RZ, R9 ;  /* 0x000000ffff4d7224 */ /* 0x000fc600078e0009 */
[----:B------:R-:W-:Y:S01]  /*611c0*/  STL.64 [R1+0x3628], R214 ;  /* 0x003628d601007387 */ /* 0x000fe20000100a00 */
[----:B------:R-:W-:-:S03]  /*611d0*/  IMAD.MOV.U32 R78, RZ, RZ, R12 ;  /* 0x000000ffff4e7224 */ /* 0x000fc600078e000c */
[----:B------:R-:W-:Y:S01]  /*611e0*/  STL.64 [R1+0x3620], R212 ;  /* 0x003620d401007387 */ /* 0x000fe20000100a00 */
        /* <DEDUP_REMOVED lines=10> */
[----:B------:R-:W3:Y:S04]  /*61290*/  LDL.LU R20, [R1+0x36a8] ;  /* 0x0036a80001147983 */ /* 0x000ee80000300800 */
[----:B------:R-:W4:Y:S04]  /*612a0*/  LDL.LU R16, [R1+0x36a4] ;  /* 0x0036a40001107983 */ /* 0x000f280000300800 */
[----:B------:R-:W4:Y:S04]  /*612b0*/  LDL.LU R17, [R1+0x36a0] ;  /* 0x0036a00001117983 */ /* 0x000f280000300800 */
[----:B------:R-:W4:Y:S04]  /*612c0*/  LDL.LU R128, [R1+0x7e0] ;  /* 0x0007e00001807983 */ /* 0x000f280000300800 */
[----:B------:R-:W4:Y:S04]  /*612d0*/  LDL.LU R129, [R1+0x7e4] ;  /* 0x0007e40001817983 */ /* 0x000f280000300800 */
[----:B------:R-:W4:Y:S04]  /*612e0*/  LDL.LU R130, [R1+0x7e8] ;  /* 0x0007e80001827983 */ /* 0x000f280000300800 */
[----:B------:R-:W4:Y:S01]  /*612f0*/  LDL.LU R131, [R1+0x7ec] ;  /* 0x0007ec0001837983 */ /* 0x000f220000300800 */
[----:B--2---:R-:W-:-:S02]  /*61300*/  IMAD.MOV.U32 R139, RZ, RZ, R21 ;  /* 0x000000ffff8b7224 */ /* 0x004fc400078e0015 */
[----:B---3--:R-:W-:Y:S02]  /*61310*/  IMAD.MOV.U32 R138, RZ, RZ, R20 ;  /* 0x000000ffff8a7224 */ /* 0x008fe400078e0014 */
[----:B----4-:R-:W-:Y:S02]  /*61320*/  IMAD.MOV.U32 R136, RZ, RZ, R16 ;  /* 0x000000ffff887224 */ /* 0x010fe400078e0010 */
[----:B------:R-:W2:Y:S01]  /*61330*/  LDL.LU R16, [R1+0x369c] ;  /* 0x00369c0001107983 */ /* 0x000ea20000300800 */
[----:B------:R-:W-:-:S03]  /*61340*/  MOV R137, R17 ;  /* 0x0000001100897202 */ /* 0x000fc60000000f00 */
[----:B------:R-:W3:Y:S04]  /*61350*/  LDL.LU R17, [R1+0x3698] ;  /* 0x0036980001117983 */ /* 0x000ee80000300800 */
        /* <DEDUP_REMOVED lines=32> */
[----:B------:R-:W-:Y:S01]  /*61560*/  IMAD.MOV.U32 R239, RZ, RZ, R4 ;  /* 0x000000ffffef7224 */ /* 0x000fe200078e0004 */
[----:B------:R-:W-:Y:S01]  /*61570*/  MOV R167, R5 ;  /* 0x0000000500a77202 */ /* 0x000fe20000000f00 */
[----:B------:R-:W-:-:S02]  /*61580*/  IMAD.MOV.U32 R234, RZ, RZ, R6 ;  /* 0x000000ffffea7224 */ /* 0x000fc400078e0006 */
[----:B------:R-:W-:Y:S01]  /*61590*/  IMAD.MOV.U32 R235, RZ, RZ, R7 ;  /* 0x000000ffffeb7224 */ /* 0x000fe200078e0007 */
[----:B------:R-:W-:Y:S01]  /*615a0*/  MOV R114, R9 ;  /* 0x0000000900727202 */ /* 0x000fe20000000f00 */
[----:B------:R-:W-:Y:S02]  /*615b0*/  IMAD.MOV.U32 R112, RZ, RZ, R13 ;  /* 0x000000ffff707224 */ /* 0x000fe400078e000d */
[----:B------:R-:W-:Y:S02]  /*615c0*/  IMAD.MOV.U32 R113, RZ, RZ, R12 ;  /* 0x000000ffff717224 */ /* 0x000fe400078e000c */
[----:B------:R-:W-:Y:S02]  /*615d0*/  IMAD.MOV.U32 R115, RZ, RZ, R8 ;  /* 0x000000ffff737224 */ /* 0x000fe400078e0008 */
[C---:B------:R-:W-:Y:S08]  /*615e0*/  HMMA.1688.F32.TF32 R8, R144.reuse, R68, R136 ;  /* 0x000000449008723c */ /* 0x040ff00000081088 */
[C---:B------:R-:W-:Y:S08]  /*615f0*/  HMMA.1688.F32.TF32 R72, R144.reuse, R52, R76 ;  /* 0x000000349048723c */ /* 0x040ff0000008104c */
[----:B------:R-:W-:Y:S08]  /*61600*/  HMMA.1688.F32.TF32 R12, R144, R64, R128 ;  /* 0x00000040900c723c */ /* 0x000ff00000081080 */
[C---:B--2---:R-:W-:Y:S08]  /*61610*/  HMMA.1688.F32.TF32 R104, R120.reuse, R32, R104 ;  /* 0x000000207868723c */ /* 0x044ff00000081068 */
[C---:B---3--:R-:W-:Y:S08]  /*61620*/  HMMA.1688.F32.TF32 R84, R120.reuse, R36, R84 ;  /* 0x000000247854723c */ /* 0x048ff00000081054 */
[C---:B----4-:R-:W-:Y:S08]  /*61630*/  HMMA.1688.F32.TF32 R116, R120.reuse, R28, R116 ;  /* 0x0000001c7874723c */ /* 0x050ff00000081074 */
[----:B------:R-:W-:Y:S07]  /*61640*/  HMMA.1688.F32.TF32 R120, R120, R24, R152 ;  /* 0x000000187878723c */ /* 0x000fee0000081098 */
[----:B------:R-:W-:Y:S04]  /*61650*/  STL.64 [R1+0x3648], R86 ;  /* 0x0036485601007387 */ /* 0x000fe80000100a00 */
[----:B------:R2:W-:Y:S04]  /*61660*/  STL.64 [R1+0x3640], R84 ;  /* 0x0036405401007387 */ /* 0x0005e80000100a00 */
[----:B------:R-:W-:Y:S04]  /*61670*/  STL.64 [R1+0x3658], R106 ;  /* 0x0036586a01007387 */ /* 0x000fe80000100a00 */
[----:B------:R-:W-:Y:S01]  /*61680*/  STL.64 [R1+0x3650], R104 ;  /* 0x0036506801007387 */ /* 0x000fe20000100a00 */
[C---:B------:R-:W-:Y:S03]  /*61690*/  HMMA.1688.F32.TF32 R148, R144.reuse, R236, R148 ;  /* 0x000000ec9094723c */ /* 0x040fe60000081094 */
[----:B------:R-:W-:Y:S04]  /*616a0*/  STL.64 [R1+0x3668], R118 ;  /* 0x0036687601007387 */ /* 0x000fe80000100a00 */
[----:B------:R-:W-:Y:S04]  /*616b0*/  STL.64 [R1+0x3660], R116 ;  /* 0x0036607401007387 */ /* 0x000fe80000100a00 */
[----:B------:R-:W-:Y:S04]  /*616c0*/  STL.64 [R1+0x3678], R122 ;  /* 0x0036787a01007387 */ /* 0x000fe80000100a00 */
[----:B------:R-:W-:Y:S08]  /*616d0*/  STL.64 [R1+0x3670], R120 ;  /* 0x0036707801007387 */ /* 0x000ff00000100a00 */
[----:B------:R-:W-:Y:S04]  /*616e0*/  STL.64 [R1+0x3688], R150 ;  /* 0x0036889601007387 */ /* 0x000fe80000100a00 */
[----:B------:R-:W-:Y:S04]  /*616f0*/  STL.64 [R1+0x3680], R148 ;  /* 0x0036809401007387 */ /* 0x000fe80000100a00 */
        /* <DEDUP_REMOVED lines=52> */
[----:B------:R-:W-:Y:S03]  /*61a40*/  HMMA.1688.F32.TF32 R16, R144, R60, R112 ;  /* 0x0000003c9010723c */ /* 0x000fe60000081070 */
        /* <DEDUP_REMOVED lines=52> */
[C---:B------:R-:W-:Y:S11]  /*61d90*/  HMMA.1688.F32.TF32 R96, R240.reuse, R68, R100 ;  /* 0x00000044f060723c */ /* 0x040ff60000081064 */
[----:B------:R-:W-:Y:S04]  /*61da0*/  @!UPT UIADD3 URZ, URZ, URZ, URZ ;  /* 0x0000003f3f3ff290 */ /* 0x000fe8000fffe03f */
[----:B------:R-:W-:Y:S04]  /*61db0*/  STL.64 [R1+0x80], R84 ;  /* 0x0000805401007387 */ /* 0x000fe80000100a00 */
[----:B------:R1:W-:Y:S02]  /*61dc0*/  STL.64 [R1+0x88], R86 ;  /* 0x0000885601007387 */ /* 0x0003e40000100a00 */
[C---:B-1----:R-:W-:Y:S08]  /*61dd0*/  HMMA.1688.F32.TF32 R84, R240.reuse, R64, R124 ;  /* 0x00000040f054723c */ /* 0x042ff0000008107c */
[C---:B----4-:R-:W-:Y:S08]  /*61de0*/  HMMA.1688.F32.TF32 R104, R240.reuse, R160, R220 ;  /* 0x000000a0f068723c */ /* 0x050ff000000810dc */
[C---:B------:R-:W-:Y:S11]  /*61df0*/  HMMA.1688.F32.TF32 R88, R240.reuse, R56, R88 ;  /* 0x00000038f058723c */ /* 0x040ff60000081058 */
[----:B------:R-:W-:Y:S04]  /*61e00*/  @!UPT UIADD3 URZ, URZ, URZ, URZ ;  /* 0x0000003f3f3ff290 */ /* 0x000fe8000fffe03f */
        /* <DEDUP_REMOVED lines=13> */
[C---:B--2---:R-:W-:Y:S03]  /*61ee0*/  HMMA.1688.F32.TF32 R88, R240.reuse, R44, R168 ;  /* 0x0000002cf058723c */ /* 0x044fe600000810a8 */
[----:B------:R1:W-:Y:S05]  /*61ef0*/  STL.64 [R1+0x228], R86 ;  /* 0x0002285601007387 */ /* 0x0003ea0000100a00 */
[C---:B-1----:R-:W-:Y:S06]  /*61f00*/  HMMA.1688.F32.TF32 R84, R240.reuse, R40, R244 ;  /* 0x00000028f054723c */ /* 0x042fec00000810f4 */
[----:B------:R-:W-:Y:S04]  /*61f10*/  STL.64 [R1+0x210], R92 ;  /* 0x0002105c01007387 */ /* 0x000fe80000100a00 */
[----:B------:R-:W-:Y:S05]  /*61f20*/  STL.64 [R1+0x218], R94 ;  /* 0x0002185e01007387 */ /* 0x000fea0000100a00 */
        /* <DEDUP_REMOVED lines=19> */
[----:B------:R2:W-:Y:S04]  /*62060*/  STL.64 [R1+0x178], R86 ;  /* 0x0001785601007387 */ /* 0x0005e80000100a00 */
[----:B------:R-:W3:Y:S01]  /*62070*/  LDL.LU R172, [R1+0x410] ;  /* 0x0004100001ac7983 */ /* 0x000ee20000300800 */
[----:B--2---:R-:W-:Y:S11]  /*62080*/  HMMA.1688.F32.TF32 R84, R244, R236, R248 ;  /* 0x000000ecf454723c */ /* 0x004ff600000810f8 */
[----:B------:R-:W-:Y:S11]  /*62090*/  @!UPT UIADD3 URZ, URZ, URZ, URZ ;  /* 0x0000003f3f3ff290 */ /* 0x000ff6000fffe03f */
[----:B------:R-:W-:Y:S01]  /*620a0*/  @!UPT UIADD3 URZ, URZ, URZ, URZ ;  /* 0x0000003f3f3ff290 */ /* 0x000fe2000fffe03f */
        /* <DEDUP_REMOVED lines=43> */
[C---:B------:R-:W-:Y:S08]  /*62360*/  HMMA.1688.F32.TF32 R136, R144.reuse, R32, R136 ;  /* 0x000000209088723c */ /* 0x040ff00000081088 */
[C---:B------:R-:W-:Y:S08]  /*62370*/  HMMA.1688.F32.TF32 R140, R144.reuse, R28, R140 ;  /* 0x0000001c908c723c */ /* 0x040ff0000008108c */
[----:B------:R-:W-:Y:S01]  /*62380*/  HMMA.1688.F32.TF32 R144, R144, R24, R228 ;  /* 0x000000189090723c */ /* 0x000fe200000810e4 */
        /* <DEDUP_REMOVED lines=72> */
[C---:B--2---:R-:W-:Y:S11]  /*62810*/  HMMA.1688.F32.TF32 R248, R244.reuse, R232, R248 ;  /* 0x000000e8f4f8723c */ /* 0x044ff600000810f8 */
[----:B------:R-:W-:Y:S11]  /*62820*/  @!UPT UIADD3 URZ, URZ, URZ, URZ ;  /* 0x0000003f3f3ff290 */ /* 0x000ff6000fffe03f */
[----:B------:R-:W-:Y:S01]  /*62830*/  @!UPT UIADD3 URZ, URZ, URZ, URZ ;  /* 0x0000003f3f3ff290 */ /* 0x000fe2000fffe03f */
[----:B------:R1:W-:Y:S04]  /*62840*/  STL.64 [R1+0x1a0], R248 ;  /* 0x0001a0f801007387 */ /* 0x0003e80000100a00 */
[----:B------:R2:W-:Y:S04]  /*62850*/  STL.64 [R1+0x1a8], R250 ;  /* 0x0001a8fa01007387 */ /* 0x0005e80000100a00 */
[----:B-1----:R-:W4:Y:S04]  /*62860*/  LDL.LU R248, [R1+0x440] ;  /* 0x0004400001f87983 */ /* 0x002f280000300800 */
[----:B------:R-:W4:Y:S04]  /*62870*/  LDL.LU R249, [R1+0x444] ;  /* 0x0004440001f97983 */ /* 0x000f280000300800 */
[----:B--2---:R-:W4:Y:S04]  /*62880*/  LDL.LU R250, [R1+0x448] ;  /* 0x0004480001fa7983 */ /* 0x004f280000300800 */
[----:B------:R-:W4:Y:S01]  /*62890*/  LDL.LU R251, [R1+0x44c] ;  /* 0x00044c0001fb7983 */ /* 0x000f220000300800 */
[C---:B---3--:R-:W-:Y:S08]  /*628a0*/  HMMA.1688.F32.TF32 R148, R244.reuse, R164, R148 ;  /* 0x000000a4f494723c */ /* 0x048ff00000081094 */
[C---:B------:R-:W-:Y:S08]  /*628b0*/  HMMA.1688.F32.TF32 R120, R244.reuse, R160, R120 ;  /* 0x000000a0f478723c */ /* 0x040ff00000081078 */
[C---:B------:R-:W-:Y:S08]  /*628c0*/  HMMA.1688.F32.TF32 R116, R244.reuse, R68, R116 ;  /* 0x00000044f474723c */ /* 0x040ff00000081074 */
[C---:B------:R-:W-:Y:S01]  /*628d0*/  HMMA.1688.F32.TF32 R104, R244.reuse, R64, R104 ;  /* 0x00000040f468723c */ /* 0x040fe20000081068 */
[----:B------:R-:W-:Y:S07]  /*628e0*/  STL.64 [R1+0x250], R148 ;  /* 0x0002509401007387 */ /* 0x000fee0000100a00 */
[C---:B------:R-:W-:Y:S01]  /*628f0*/  HMMA.1688.F32.TF32 R84, R244.reuse, R60, R84 ;  /* 0x0000003cf454723c */ /* 0x040fe20000081054 */
[----:B------:R1:W-:Y:S07]  /*62900*/  STL.64 [R1+0x258], R150 ;  /* 0x0002589601007387 */ /* 0x0003ee0000100a00 */
[----:B------:R-:W-:Y:S01]  /*62910*/  HMMA.1688.F32.TF32 R96, R244, R56, R96 ;  /* 0x00000038f460723c */ /* 0x000fe20000081060 */
[----:B-1----:R-:W2:Y:S07]  /*62920*/  LDL.LU.64 R150, [R1+0x3688] ;  /* 0x0036880001967983 */ /* 0x002eae0000300a00 */
[C---:B------:R-:W-:Y:S01]  /*62930*/  HMMA.1688.F32.TF32 R156, R240.reuse, R236, R156 ;  /* 0x000000ecf09c723c */ /* 0x040fe2000008109c */
[----:B------:R-:W2:Y:S07]  /*62940*/  LDL.LU.64 R148, [R1+0x3680] ;  /* 0x0036800001947983 */ /* 0x000eae0000300a00 */
[----:B------:R-:W-:Y:S01]  /*62950*/  HMMA.1688.F32.TF32 R152, R240, R232, R152 ;  /* 0x000000e8f098723c */ /* 0x000fe20000081098 */
[----:B------:R-:W-:Y:S04]  /*62960*/  LDS R240, [R252+0x4a100] ;  /* 0x04a10000fcf07984 */ /* 0x000fe80000000800 */
[----:B------:R-:W-:Y:S03]  /*62970*/  LDS R242, [R252+0x4a900] ;  /* 0x04a90000fcf27984 */ /* 0x000fe60000000800 */
[C---:B------:R-:W-:Y:S01]  /*62980*/  HMMA.1688.F32.TF32 R212, R244.reuse, R52, R212 ;  /* 0x00000034f4d4723c */ /* 0x040fe200000810d4 */
[----:B------:R-:W-:Y:S04]  /*62990*/  LDS R241, [R0+0x4a100] ;  /* 0x04a1000000f17984 */ /* 0x000fe80000000800 */
[----:B------:R-:W1:Y:S03]  /*629a0*/  LDS R243, [R0+0x4a900] ;  /* 0x04a9000000f37984 */ /* 0x000e660000000800 */
[C---:B------:R-:W-:Y:S01]  /*629b0*/  HMMA.1688.F32.TF32 R208, R244.reuse, R48, R208 ;  /* 0x00000030f4d0723c */ /* 0x040fe200000810d0 */
[----:B------:R-:W-:Y:S04]  /*629c0*/  STL.64 [R1+0x270], R120 ;  /* 0x0002707801007387 */ /* 0x000fe80000100a00 */
[----:B------:R3:W-:Y:S03]  /*629d0*/  STL.64 [R1+0x278], R122 ;  /* 0x0002787a01007387 */ /* 0x0007e60000100a00 */
[C---:B------:R-:W-:Y:S01]  /*629e0*/  HMMA.1688.F32.TF32 R224, R244.reuse, R44, R224 ;  /* 0x0000002cf4e0723c */ /* 0x040fe200000810e0 */
[----:B---3--:R-:W3:Y:S04]  /*629f0*/  LDL.LU.64 R122, [R1+0x3678] ;  /* 0x00367800017a7983 */ /* 0x008ee80000300a00 */
[----:B------:R-:W3:Y:S03]  /*62a00*/  LDL.LU.64 R120, [R1+0x3670] ;  /* 0x0036700001787983 */ /* 0x000ee60000300a00 */
[C---:B------:R-:W-:Y:S01]  /*62a10*/  HMMA.1688.F32.TF32 R204, R244.reuse, R40, R204 ;  /* 0x00000028f4cc723c */ /* 0x040fe200000810cc */
[----:B------:R-:W-:Y:S04]  /*62a20*/  STL.64 [R1+0x290], R116 ;  /* 0x0002907401007387 */ /* 0x000fe80000100a00 */
[----:B------:R1:W-:Y:S03]  /*62a30*/  STL.64 [R1+0x298], R118 ;  /* 0x0002987601007387 */ /* 0x0003e60000100a00 */
[C---:B------:R-:W-:Y:S01]  /*62a40*/  HMMA.1688.F32.TF32 R200, R244.reuse, R36, R200 ;  /* 0x00000024f4c8723c */ /* 0x040fe200000810c8 */
[----:B-1----:R-:W2:Y:S04]  /*62a50*/  LDL.LU.64 R118, [R1+0x3668] ;  /* 0x0036680001767983 */ /* 0x002ea80000300a00 */
[----:B------:R-:W2:Y:S03]  /*62a60*/  LDL.LU.64 R116, [R1+0x3660] ;  /* 0x0036600001747983 */ /* 0x000ea60000300a00 */
[C---:B------:R-:W-:Y:S01]  /*62a70*/  HMMA.1688.F32.TF32 R196, R244.reuse, R32, R196 ;  /* 0x00000020f4c4723c */ /* 0x040fe200000810c4 */
        /* <DEDUP_REMOVED lines=21> */
[----:B------:R-:W-:Y:S04]  /*62bd0*/  STL.64 [R1+0x358], R226 ;  /* 0x000358e201007387 */ /* 0x000fe80000100a00 */
[----:B------:R-:W-:Y:S04]  /*62be0*/  STL.64 [R1+0x340], R204 ;  /* 0x000340cc01007387 */ /* 0x000fe80000100a00 */
[----:B------:R1:W-:Y:S04]  /*62bf0*/  STL.64 [R1+0x348], R206 ;  /* 0x000348ce01007387 */ /* 0x0003e80000100a00 */
[----:B------:R-:W-:Y:S04]  /*62c00*/  STL.64 [R1+0x330], R200 ;  /* 0x000330c801007387 */ /* 0x000fe80000100a00 */
[----:B------:R1:W-:Y:S02]  /*62c10*/  STL.64 [R1+0x338], R202 ;  /* 0x000338ca01007387 */ /* 0x0003e40000100a00 */
[C---:B-1----:R-:W-:Y:S02]  /*62c20*/  HMMA.1688.F32.TF32 R204, R244.reuse, R28, R228 ;  /* 0x0000001cf4cc723c */ /* 0x042fe400000810e4 */
[----:B------:R-:W-:Y:S04]  /*62c30*/  STL.64 [R1+0x320], R196 ;  /* 0x000320c401007387 */ /* 0x000fe80000100a00 */
[----:B------:R1:W-:Y:S02]  /*62c40*/  STL.64 [R1+0x328], R198 ;  /* 0x000328c601007387 */ /* 0x0003e40000100a00 */
[----:B------:R-:W-:Y:S02]  /*62c50*/  HMMA.1688.F32.TF32 R200, R244, R24, R184 ;  /* 0x00000018f4c8723c */ /* 0x000fe400000810b8 */
[----:B------:R-:W-:Y:S04]  /*62c60*/  LDS R244, [R2+0x4a180] ;  /* 0x04a1800002f47984 */ /* 0x000fe80000000800 */
[----:B------:R-:W-:Y:S02]  /*62c70*/  LDS R246, [R2+0x4a980] ;  /* 0x04a9800002f67984 */ /* 0x000fe40000000800 */
[C---:B-1----:R-:W-:Y:S02]  /*62c80*/  HMMA.1688.F32.TF32 R196, R240.reuse, R236, R220 ;  /* 0x000000ecf0c4723c */ /* 0x042fe400000810dc */
[----:B------:R-:W-:Y:S04]  /*62c90*/  LDS R245, [R3+0x4a180] ;  /* 0x04a1800003f57984 */ /* 0x000fe80000000800 */
[----:B------:R-:W1:Y:S02]  /*62ca0*/  LDS R247, [R3+0x4a980] ;  /* 0x04a9800003f77984 */ /* 0x000e640000000800 */
[C---:B------:R-:W-:Y:S08]  /*62cb0*/  HMMA.1688.F32.TF32 R184, R240.reuse, R232, R100 ;  /* 0x000000e8f0b8723c */ /* 0x040ff00000081064 */
[C---:B------:R-:W-:Y:S08]  /*62cc0*/  HMMA.1688.F32.TF32 R124, R240.reuse, R164, R124 ;  /* 0x000000a4f07c723c */ /* 0x040ff0000008107c */
        /* <DEDUP_REMOVED lines=32> */
[----:B------:R-:W-:Y:S04]  /*62ed0*/  STL.64 [R1+0x408], R102 ;  /* 0x0004086601007387 */ /* 0x000fe80000100a00 */
[----:B------:R-:W-:Y:S04]  /*62ee0*/  STL.64 [R1+0x460], R92 ;  /* 0x0004605c01007387 */ /* 0x000fe80000100a00 */
[----:B------:R-:W-:Y:S04]  /*62ef0*/  STL.64 [R1+0x468], R94 ;  /* 0x0004685e01007387 */ /* 0x000fe80000100a00 */
[----:B------:R-:W-:Y:S04]  /*62f00*/  STL.64 [R1+0x450], R88 ;  /* 0x0004505801007387 */ /* 0x000fe80000100a00 */
[----:B------:R1:W-:Y:S04]  /*62f10*/  STL.64 [R1+0x458], R90 ;  /* 0x0004585a01007387 */ /* 0x0003e80000100a00 */
[----:B------:R-:W4:Y:S01]  /*62f20*/  LDL.LU R180, [R1+0x640] ;  /* 0x0006400001b47983 */ /* 0x000f220000300800 */
[----:B-1----:R-:W-:Y:S11]  /*62f30*/  HMMA.1688.F32.TF32 R88, R240, R36, R248 ;  /* 0x00000024f058723c */ /* 0x002ff600000810f8 */
[----:B------:R-:W-:Y:S11]  /*62f40*/  @!UPT UIADD3 URZ, URZ, URZ, URZ ;  /* 0x0000003f3f3ff290 */ /* 0x000ff6000fffe03f */
[----:B------:R-:W-:Y:S01]  /*62f50*/  @!UPT UIADD3 URZ, URZ, URZ, URZ ;  /* 0x0000003f3f3ff290 */ /* 0x000fe2000fffe03f */
[----:B------:R1:W-:Y:S04]  /*62f60*/  STL.64 [R1+0x440], R88 ;  /* 0x0004405801007387 */ /* 0x0003e80000100a00 */
[----:B------:R1:W-:Y:S04]  /*62f70*/  STL.64 [R1+0x448], R90 ;  /* 0x0004485a01007387 */ /* 0x0003e80000100a00 */
        /* <DEDUP_REMOVED lines=77> */
[C---:B----4-:R-:W-:Y:S08]  /*63450*/  HMMA.1688.F32.TF32 R224, R240.reuse, R32, R224 ;  /* 0x00000020f0e0723c */ /* 0x050ff000000810e0 */
[----:B------:R-:W-:Y:S08]  /*63460*/  HMMA.1688.F32.TF32 R240, R240, R24, R200 ;  /* 0x00000018f0f0723c */ /* 0x000ff000000810c8 */
[C---:B------:R-:W-:Y:S07]  /*63470*/  HMMA.1688.F32.TF32 R196, R244.reuse, R236, R196 ;  /* 0x000000ecf4c4723c */ /* 0x040fee00000810c4 */
[----:B------:R-:W-:Y:S04]  /*63480*/  STL.64 [R1+0x430], R224 ;  /* 0x000430e001007387 */ /* 0x000fe80000100a00 */
[----:B------:R1:W-:Y:S04]  /*63490*/  STL.64 [R1+0x438], R226 ;  /* 0x000438e201007387 */ /* 0x0003e80000100a00 */
[----:B-1----:R-:W2:Y:S04]  /*634a0*/  LDL.LU.64 R226, [R1+0x3608] ;  /* 0x0036080001e27983 */ /* 0x002ea80000300a00 */
[----:B------:R-:W2:Y:S04]  /*634b0*/  LDL.LU.64 R224, [R1+0x3600] ;  /* 0x0036000001e07983 */ /* 0x000ea80000300a00 */
[----:B------:R-:W-:Y:S04]  /*634c0*/  STL.64 [R1+0x420], R204 ;  /* 0x000420cc01007387 */ /* 0x000fe80000100a00 */
[----:B------:R1:W-:Y:S04]  /*634d0*/  STL.64 [R1+0x428], R206 ;  /* 0x000428ce01007387 */ /* 0x0003e80000100a00 */
[----:B-1----:R-:W3:Y:S04]  /*634e0*/  LDL.LU.64 R206, [R1+0x35f8] ;  /* 0x0035f80001ce7983 */ /* 0x002ee80000300a00 */
[----:B------:R-:W3:Y:S04]  /*634f0*/  LDL.LU.64 R204, [R1+0x35f0] ;  /* 0x0035f00001cc7983 */ /* 0x000ee80000300a00 */
[----:B------:R-:W4:Y:S04]  /*63500*/  LDL.LU.64 R202, [R1+0x35e8] ;  /* 0x0035e80001ca7983 */ /* 0x000f280000300a00 */
[----:B------:R-:W4:Y:S04]  /*63510*/  LDL.LU.64 R200, [R1+0x35e0] ;  /* 0x0035e00001c87983 */ /* 0x000f280000300a00 */
        /* <DEDUP_REMOVED lines=9> */
[----:B------:R1:W-:Y:S04]  /*635b0*/  STL.64 [R1+0x410], R172 ;  /* 0x000410ac01007387 */ /* 0x0003e80000100a00 */
[----:B------:R1:W-:Y:S01]  /*635c0*/  STL.64 [R1+0x418], R174 ;  /* 0x000418ae01007387 */ /* 0x0003e20000100a00 */
[C---:B------:R-:W-:Y:S03]  /*635d0*/  HMMA.1688.F32.TF32 R184, R244.reuse, R160, R184 ;  /* 0x000000a0f4b8723c */ /* 0x040fe600000810b8 */
[----:B------:R-:W-:Y:S04]  /*635e0*/  LDS R241, [R0+0x4a180] ;  /* 0x04a1800000f17984 */ /* 0x000fe80000000800 */
[----:B-1----:R-:W2:Y:S04]  /*635f0*/  LDL.LU R172, [R1+0x260] ;  /* 0x0002600001ac7983 */ /* 0x002ea80000300800 */
[----:B------:R-:W2:Y:S04]  /*63600*/  LDL.LU R173, [R1+0x264] ;  /* 0x0002640001ad7983 */ /* 0x000ea80000300800 */
[----:B------:R-:W2:Y:S04]  /*63610*/  LDL.LU R174, [R1+0x268] ;  /* 0x0002680001ae7983 */ /* 0x000ea80000300800 */
[----:B------:R-:W2:Y:S01]  /*63620*/  LDL.LU R175, [R1+0x26c] ;  /* 0x00026c0001af7983 */ /* 0x000ea20000300800 */
[C---:B------:R-:W-:Y:S08]  /*63630*/  HMMA.1688.F32.TF32 R220, R244.reuse, R68, R220 ;  /* 0x00000044f4dc723c */ /* 0x040ff000000810dc */
[C---:B------:R-:W-:Y:S01]  /*63640*/  HMMA.1688.F32.TF32 R100, R244.reuse, R64, R100 ;  /* 0x00000040f464723c */ /* 0x040fe20000081064 */
[----:B------:R-:W-:Y:S07]  /*63650*/  STL.64 [R1+0x470], R228 ;  /* 0x000470e401007387 */ /* 0x000fee0000100a00 */
[C---:B------:R-:W-:Y:S01]  /*63660*/  HMMA.1688.F32.TF32 R124, R244.reuse, R60, R124 ;  /* 0x0000003cf47c723c */ /* 0x040fe2000008107c */
[----:B------:R1:W-:Y:S04]  /*63670*/  STL.64 [R1+0x478], R230 ;  /* 0x000478e601007387 */ /* 0x0003e80000100a00 */
[----:B------:R-:W2:Y:S03]  /*63680*/  LDS R243, [R0+0x4a980] ;  /* 0x04a9800000f37984 */ /* 0x000ea60000000800 */
[C---:B------:R-:W-:Y:S01]  /*63690*/  HMMA.1688.F32.TF32 R92, R244.reuse, R56, R92 ;  /* 0x00000038f45c723c */ /* 0x040fe2000008105c */
[----:B-1----:R-:W2:Y:S07]  /*636a0*/  LDL.LU.64 R230, [R1+0x35c8] ;  /* 0x0035c80001e67983 */ /* 0x002eae0000300a00 */
[C---:B------:R-:W-:Y:S01]  /*636b0*/  HMMA.1688.F32.TF32 R88, R244.reuse, R52, R88 ;  /* 0x00000034f458723c */ /* 0x040fe20000081058 */
[----:B------:R-:W2:Y:S04]  /*636c0*/  LDL.LU.64 R228, [R1+0x35c0] ;  /* 0x0035c00001e47983 */ /* 0x000ea80000300a00 */
[----:B------:R-:W-:Y:S03]  /*636d0*/  STL.64 [R1+0x480], R184 ;  /* 0x000480b801007387 */ /* 0x000fe60000100a00 */
[C---:B------:R-:W-:Y:S01]  /*636e0*/  HMMA.1688.F32.TF32 R192, R244.reuse, R48, R192 ;  /* 0x00000030f4c0723c */ /* 0x040fe200000810c0 */
[----:B------:R1:W-:Y:S07]  /*636f0*/  STL.64 [R1+0x488], R186 ;  /* 0x000488ba01007387 */ /* 0x0003ee0000100a00 */
[C---:B------:R-:W-:Y:S01]  /*63700*/  HMMA.1688.F32.TF32 R188, R244.reuse, R44, R188 ;  /* 0x0000002cf4bc723c */ /* 0x040fe200000810bc */
[----:B-1----:R-:W2:Y:S04]  /*63710*/  LDL.LU.64 R186, [R1+0x35b8] ;  /* 0x0035b80001ba7983 */ /* 0x002ea80000300a00 */
[----:B------:R-:W3:Y:S04]  /*63720*/  LDL.LU.64 R184, [R1+0x35b0] ;  /* 0x0035b00001b87983 */ /* 0x000ee80000300a00 */
        /* <DEDUP_REMOVED lines=26> */
[----:B------:R1:W-:Y:S04]  /*638d0*/  STL.64 [R1+0x540], R188 ;  /* 0x000540bc01007387 */ /* 0x0003e80000100a00 */
[----:B------:R1:W-:Y:S04]  /*638e0*/  STL.64 [R1+0x548], R190 ;  /* 0x000548be01007387 */ /* 0x0003e80000100a00 */
[----:B-1----:R-:W3:Y:S04]  /*638f0*/  LDL.LU R188, [R1+0x240] ;  /* 0x0002400001bc7983 */ /* 0x002ee80000300800 */
[----:B------:R-:W3:Y:S04]  /*63900*/  LDL.LU R189, [R1+0x244] ;  /* 0x0002440001bd7983 */ /* 0x000ee80000300800 */
[----:B------:R-:W3:Y:S04]  /*63910*/  LDL.LU R190, [R1+0x248] ;  /* 0x0002480001be7983 */ /* 0x000ee80000300800 */
[----:B------:R-:W3:Y:S04]  /*63920*/  LDL.LU R191, [R1+0x24c] ;  /* 0x00024c0001bf7983 */ /* 0x000ee80000300800 */
[----:B------:R-:W-:Y:S04]  /*63930*/  STL.64 [R1+0x530], R248 ;  /* 0x000530f801007387 */ /* 0x000fe80000100a00 */
[----:B------:R1:W-:Y:S01]  /*63940*/  STL.64 [R1+0x538], R250 ;  /* 0x000538fa01007387 */ /* 0x0003e20000100a00 */
[C---:B------:R-:W-:Y:S03]  /*63950*/  HMMA.1688.F32.TF32 R180, R244.reuse, R28, R180 ;  /* 0x0000001cf4b4723c */ /* 0x040fe600000810b4 */
[----:B-1----:R-:W4:Y:S04]  /*63960*/  LDL.LU.64 R250, [R1+0x3548] ;  /* 0x0035480001fa7983 */ /* 0x002f280000300a00 */
[----:B------:R-:W4:Y:S04]  /*63970*/  LDL.LU.64 R248, [R1+0x3540] ;  /* 0x0035400001f87983 */ /* 0x000f280000300a00 */
[----:B------:R-:W-:Y:S04]  /*63980*/  STL.64 [R1+0x520], R216 ;  /* 0x000520d801007387 */ /* 0x000fe80000100a00 */
[----:B------:R1:W-:Y:S02]  /*63990*/  STL.64 [R1+0x528], R218 ;  /* 0x000528da01007387 */ /* 0x0003e40000100a00 */
[C---:B-1----:R-:W-:Y:S08]  /*639a0*/  HMMA.1688.F32.TF32 R216, R244.reuse, R32, R168 ;  /* 0x00000020f4d8723c */ /* 0x042ff000000810a8 */
[----:B------:R-:W-:Y:S01]  /*639b0*/  HMMA.1688.F32.TF32 R168, R244, R24, R176 ;  /* 0x00000018f4a8723c */ /* 0x000fe200000810b0 */
[----:B------:R-:W-:Y:S04]  /*639c0*/  LDS R244, [R2+0x4b000] ;  /* 0x04b0000002f47984 */ /* 0x000fe80000000800 */
[----:B------:R-:W-:Y:S04]  /*639d0*/  LDS R246, [R2+0x4b800] ;  /* 0x04b8000002f67984 */ /* 0x000fe80000000800 */
[----:B------:R-:W-:Y:S04]  /*639e0*/  LDS R245, [R3+0x4b000] ;  /* 0x04b0000003f57984 */ /* 0x000fe80000000800 */
[----:B------:R-:W1:Y:S04]  /*639f0*/  LDS R247, [R3+0x4b800] ;  /* 0x04b8000003f77984 */ /* 0x000e680000000800 */
[----:B------:R1:W-:Y:S04]  /*63a00*/  STL.64 [R1+0x500], R216 ;  /* 0x000500d801007387 */ /* 0x0003e80000100a00 */
[----:B------:R1:W-:Y:S04]  /*63a10*/  STL.64 [R1+0x508], R218 ;  /* 0x000508da01007387 */ /* 0x0003e80000100a00 */
[----:B-1----:R-:W4:Y:S04]  /*63a20*/  LDL.LU R216, [R1+0x230] ;  /* 0x0002300001d87983 */ /* 0x002f280000300800 */
[----:B------:R-:W-:Y:S04]  /*63a30*/  STL.64 [R1+0x4f0], R180 ;  /* 0x0004f0b401007387 */ /* 0x000fe80000100a00 */
[----:B------:R-:W-:Y:S04]  /*63a40*/  STL.64 [R1+0x4f8], R182 ;  /* 0x0004f8b601007387 */ /* 0x000fe80000100a00 */
[----:B------:R1:W-:Y:S04]  /*63a50*/  STL.64 [R1+0x280], R168 ;  /* 0x000280a801007387 */ /* 0x0003e80000100a00 */
[----:B------:R1:W-:Y:S04]  /*63a60*/  STL.64 [R1+0x288], R170 ;  /* 0x000288aa01007387 */ /* 0x0003e80000100a00 */
[----:B------:R-:W4:Y:S04]  /*63a70*/  LDL.LU R217, [R1+0x234] ;  /* 0x0002340001d97983 */ /* 0x000f280000300800 */
[----:B------:R-:W4:Y:S04]  /*63a80*/  LDL.LU R218, [R1+0x238] ;  /* 0x0002380001da7983 */ /* 0x000f280000300800 */
[----:B------:R-:W4:Y:S04]  /*63a90*/  LDL.LU R219, [R1+0x23c] ;  /* 0x00023c0001db7983 */ /* 0x000f280000300800 */
[----:B-1----:R-:W4:Y:S04]  /*63aa0*/  LDL.LU R168, [R1+0x1e0] ;  /* 0x0001e00001a87983 */ /* 0x002f280000300800 */
[----:B------:R-:W4:Y:S04]  /*63ab0*/  LDL.LU R169, [R1+0x1e4] ;  /* 0x0001e40001a97983 */ /* 0x000f280000300800 */
[----:B------:R-:W4:Y:S04]  /*63ac0*/  LDL.LU R170, [R1+0x1e8] ;  /* 0x0001e80001aa7983 */ /* 0x000f280000300800 */
[----:B------:R-:W4:Y:S01]  /*63ad0*/  LDL.LU R171, [R1+0x1ec] ;  /* 0x0001ec0001ab7983 */ /* 0x000f220000300800 */
[----:B--2---:R-:W-:Y:S03]  /*63ae0*/  HMMA.1688.F32.TF32 R172, R240, R236, R172 ;  /* 0x000000ecf0ac723c */ /* 0x004fe600000810ac */
[----:B------:R-:W2:Y:S04]  /*63af0*/  LDL.LU R180, [R1+0x190] ;  /* 0x0001900001b47983 */ /* 0x000ea80000300800 */
[----:B------:R-:W2:Y:S04]  /*63b00*/  LDL.LU R181, [R1+0x194] ;  /* 0x0001940001b57983 */ /* 0x000ea80000300800 */
[----:B------:R-:W2:Y:S04]  /*63b10*/  LDL.LU R182, [R1+0x198] ;  /* 0x0001980001b67983 */ /* 0x000ea80000300800 */
[----:B------:R-:W2:Y:S08]  /*63b20*/  LDL.LU R183, [R1+0x19c] ;  /* 0x00019c0001b77983 */ /* 0x000eb00000300800 */
[----:B------:R1:W-:Y:S01]  /*63b30*/  STL.64 [R1+0x260], R172 ;  /* 0x000260ac01007387 */ /* 0x0003e20000100a00 */
[----:B------:R-:W-:Y:S01]  /*63b40*/  IMAD.MOV.U32 R237, RZ, RZ, R174 ;  /* 0x000000ffffed7224 */ /* 0x000fe200078e00ae */
[----:B------:R-:W-:-:S02]  /*63b50*/  MOV R236, R175 ;  /* 0x000000af00ec7202 */ /* 0x000fc40000000f00 */
        /* <DEDUP_REMOVED lines=8> */
[----:B------:R-:W-:Y:S04]  /*63be0*/  STL [R1+0x347c], R236 ;  /* 0x00347cec01007387 */ /* 0x000fe80000100800 */
[----:B------:R-:W-:Y:S01]  /*63bf0*/  STL [R1+0x3478], R237 ;  /* 0x003478ed01007387 */ /* 0x000fe20000100800 */
[C---:B---3--:R-:W-:Y:S11]  /*63c00*/  HMMA.1688.F32.TF32 R188, R240.reuse, R232, R188 ;  /* 0x000000e8f0bc723c */ /* 0x048ff600000810bc */
[----:B------:R-:W-:Y:S11]  /*63c10*/  @!UPT UIADD3 URZ, URZ, URZ, URZ ;  /* 0x0000003f3f3ff290 */ /* 0x000ff6000fffe03f */
[----:B------:R-:W-:Y:S01]  /*63c20*/  @!UPT UIADD3 URZ, URZ, URZ, URZ ;  /* 0x0000003f3f3ff290 */ /* 0x000fe2000fffe03f */
[----:B------:R1:W-:Y:S01]  /*63c30*/  STL.64 [R1+0x240], R188 ;  /* 0x000240bc01007387 */ /* 0x0003e20000100a00 */
[----:B------:R-:W-:Y:S02]  /*63c40*/  IMAD.MOV.U32 R233, RZ, RZ, R190 ;  /* 0x000000ffffe97224 */ /* 0x000fe400078e00be */
[----:B------:R-:W-:Y:S01]  /*63c50*/  IMAD.MOV.U32 R232, RZ, RZ, R191 ;  /* 0x000000ffffe87224 */ /* 0x000fe200078e00bf */
[----:B-1----:R-:W3:Y:S04]  /*63c60*/  LDL.LU R188, [R1+0x130] ;  /* 0x0001300001bc7983 */ /* 0x002ee80000300800 */
[----:B------:R-:W3:Y:S04]  /*63c70*/  LDL.LU R189, [R1+0x134] ;  /* 0x0001340001bd7983 */ /* 0x000ee80000300800 */
[----:B------:R-:W3:Y:S04]  /*63c80*/  LDL.LU R190, [R1+0x138] ;  /* 0x0001380001be7983 */ /* 0x000ee80000300800 */
[----:B------:R-:W3:Y:S01]  /*63c90*/  LDL.LU R191, [R1+0x13c] ;  /* 0x00013c0001bf7983 */ /* 0x000ee20000300800 */
[C---:B----4-:R-:W-:Y:S08]  /*63ca0*/  HMMA.1688.F32.TF32 R168, R240.reuse, R160, R168 ;  /* 0x000000a0f0a8723c */ /* 0x050ff000000810a8 */
[C---:B------:R-:W-:Y:S11]  /*63cb0*/  HMMA.1688.F32.TF32 R216, R240.reuse, R164, R216 ;  /* 0x000000a4f0d8723c */ /* 0x040ff600000810d8 */
[----:B------:R-:W-:Y:S05]  /*63cc0*/  @!UPT UIADD3 URZ, URZ, URZ, URZ ;  /* 0x0000003f3f3ff290 */ /* 0x000fea000fffe03f */
[----:B------:R-:W-:Y:S01]  /*63cd0*/  IMAD.MOV.U32 R165, RZ, RZ, R168 ;  /* 0x000000ffffa57224 */ /* 0x000fe200078e00a8 */
[----:B------:R-:W-:Y:S01]  /*63ce0*/  MOV R164, R169 ;  /* 0x000000a900a47202 */ /* 0x000fe20000000f00 */
[----:B------:R-:W-:Y:S02]  /*63cf0*/  IMAD.MOV.U32 R161, RZ, RZ, R170 ;  /* 0x000000ffffa17224 */ /* 0x000fe400078e00aa */
[----:B------:R-:W-:Y:S02]  /*63d00*/  IMAD.MOV.U32 R160, RZ, RZ, R171 ;  /* 0x000000ffffa07224 */ /* 0x000fe400078e00ab */
[C---:B--2---:R-:W-:Y:S01]  /*63d10*/  HMMA.1688.F32.TF32 R168, R240.reuse, R68, R180 ;  /* 0x00000044f0a8723c */ /* 0x044fe200000810b4 */
[----:B------:R-:W-:Y:S11]  /*63d20*/  STL.64 [R1+0x230], R216 ;  /* 0x000230d801007387 */ /* 0x000ff60000100a00 */
[----:B------:R-:W-:Y:S11]  /*63d30*/  @!UPT UIADD3 URZ, URZ, URZ, URZ ;  /* 0x0000003f3f3ff290 */ /* 0x000ff6000fffe03f */
[----:B------:R1:W-:Y:S01]  /*63d40*/  STL.64 [R1+0x5e0], R168 ;  /* 0x0005e0a801007387 */ /* 0x0003e20000100a00 */
[----:B------:R-:W-:Y:S01]  /*63d50*/  MOV R69, R170 ;  /* 0x000000aa00457202 */ /* 0x000fe20000000f00 */
[----:B------:R-:W-:Y:S02]  /*63d60*/  IMAD.MOV.U32 R68, RZ, RZ, R171 ;  /* 0x000000ffff447224 */ /* 0x000fe400078e00ab */
[C---:B-1----:R-:W-:Y:S03]  /*63d70*/  HMMA.1688.F32.TF32 R168, R240.reuse, R64, R172 ;  /* 0x00000040f0a8723c */ /* 0x042fe600000810ac */
[----:B------:R-:W-:Y:S04]  /*63d80*/  STL [R1+0x340c], R68 ;  /* 0x00340c4401007387 */ /* 0x000fe80000100800 */
[----:B------:R-:W-:Y:S04]  /*63d90*/  STL [R1+0x3408], R69 ;  /* 0x0034084501007387 */ /* 0x000fe80000100800 */
[----:B------:R-:W2:Y:S11]  /*63da0*/  LDL.LU R172, [R1+0x120] ;  /* 0x0001200001ac7983 */ /* 0x000eb60000300800 */
[----:B------:R-:W-:Y:S01]  /*63db0*/  @!UPT UIADD3 URZ, URZ, URZ, URZ ;  /* 0x0000003f3f3ff290 */ /* 0x000fe2000fffe03f */
[----:B------:R-:W-:Y:S04]  /*63dc0*/  STL.64 [R1+0x5d0], R168 ;  /* 0x0005d0a801007387 */ /* 0x000fe80000100a00 */
[----:B------:R1:W-:Y:S04]  /*63dd0*/  STL.64 [R1+0x5d8], R170 ;  /* 0x0005d8aa01007387 */ /* 0x0003e80000100a00 */
[----:B------:R-:W2:Y:S04]  /*63de0*/  LDL.LU R173, [R1+0x124] ;  /* 0x0001240001ad7983 */ /* 0x000ea80000300800 */
[----:B------:R-:W2:Y:S04]  /*63df0*/  LDL.LU R174, [R1+0x128] ;  /* 0x0001280001ae7983 */ /* 0x000ea80000300800 */
[----:B------:R-:W2:Y:S01]  /*63e00*/  LDL.LU R175, [R1+0x12c] ;  /* 0x00012c0001af7983 */ /* 0x000ea20000300800 */
[C---:B-1----:R-:W-:Y:S11]  /*63e10*/  HMMA.1688.F32.TF32 R168, R240.reuse, R60, R176 ;  /* 0x0000003cf0a8723c */ /* 0x042ff600000810b0 */
[----:B------:R-:W-:Y:S11]  /*63e20*/  @!UPT UIADD3 URZ, URZ, URZ, URZ ;  /* 0x0000003f3f3ff290 */ /* 0x000ff6000fffe03f */
[----:B------:R-:W-:Y:S01]  /*63e30*/  @!UPT UIADD3 URZ, URZ, URZ, URZ ;  /* 0x0000003f3f3ff290 */ /* 0x000fe2000fffe03f */
[----:B------:R1:W-:Y:S01]  /*63e40*/  STL.64 [R1+0x5c0], R168 ;  /* 0x0005c0a801007387 */ /* 0x0003e20000100a00 */
[----:B------:R-:W-:Y:S01]  /*63e50*/  IMAD.MOV.U32 R68, RZ, RZ, R170 ;  /* 0x000000ffff447224 */ /* 0x000fe200078e00aa */
[----:B------:R-:W-:Y:S02]  /*63e60*/  MOV R69, R171 ;  /* 0x000000ab00457202 */ /* 0x000fe40000000f00 */
[----:B-1----:R-:W4:Y:S04]  /*63e70*/  LDL.LU R168, [R1+0x110] ;  /* 0x0001100001a87983 */ /* 0x002f280000300800 */
[----:B------:R-:W4:Y:S04]  /*63e80*/  LDL.LU R169, [R1+0x114] ;  /* 0x0001140001a97983 */ /* 0x000f280000300800 */
[----:B------:R-:W4:Y:S04]  /*63e90*/  LDL.LU R170, [R1+0x118] ;  /* 0x0001180001aa7983 */ /* 0x000f280000300800 */
[----:B------:R-:W4:Y:S04]  /*63ea0*/  LDL.LU R171, [R1+0x11c] ;  /* 0x00011c0001ab7983 */ /* 0x000f280000300800 */
[----:B------:R1:W-:Y:S04]  /*63eb0*/  STL [R1+0x3414], R68 ;  /* 0x0034144401007387 */ /* 0x0003e80000100800 */
[----:B------:R1:W-:Y:S04]  /*63ec0*/  STL [R1+0x3410], R69 ;  /* 0x0034104501007387 */ /* 0x0003e80000100800 */
[----:B------:R-:W4:Y:S04]  /*63ed0*/  LDL.LU R180, [R1+0xf0] ;  /* 0x0000f00001b47983 */ /* 0x000f280000300800 */
[----:B------:R-:W4:Y:S04]  /*63ee0*/  LDL.LU R181, [R1+0xf4] ;  /* 0x0000f40001b57983 */ /* 0x000f280000300800 */
[----:B------:R-:W4:Y:S04]  /*63ef0*/  LDL.LU R182, [R1+0xf8] ;  /* 0x0000f80001b67983 */ /* 0x000f280000300800 */
[----:B------:R-:W4:Y:S01]  /*63f00*/  LDL.LU R183, [R1+0xfc] ;  /* 0x0000fc0001b77983 */ /* 0x000f220000300800 */
[----:B---3--:R-:W-:Y:S11]  /*63f10*/  HMMA.1688.F32.TF32 R176, R240, R56, R188 ;  /* 0x00000038f0b0723c */ /* 0x008ff600000810bc */
[----:B------:R-:W-:Y:S11]  /*63f20*/  @!UPT UIADD3 URZ, URZ, URZ, URZ ;  /* 0x0000003f3f3ff290 */ /* 0x000ff6000fffe03f */
[----:B------:R-:W-:Y:S02]  /*63f30*/  @!UPT UIADD3 URZ, URZ, URZ, URZ ;  /* 0x0000003f3f3ff290 */ /* 0x000fe4000fffe03f */
[----:B------:R-:W-:Y:S01]  /*63f40*/  IMAD.MOV.U32 R65, RZ, RZ, R176 ;  /* 0x000000ffff417224 */ /* 0x000fe200078e00b0 */
[----:B------:R-:W-:Y:S01]  /*63f50*/  MOV R61, R178 ;  /* 0x000000b2003d7202 */ /* 0x000fe20000000f00 */
[----:B------:R-:W-:Y:S01]  /*63f60*/  IMAD.MOV.U32 R64, RZ, RZ, R177 ;  /* 0x000000ffff407224 */ /* 0x000fe200078e00b1 */
        /* <DEDUP_REMOVED lines=12> */
[----:B------:R-:W-:Y:S01]  /*64030*/  STL [R1+0x3418], R65 ;  /* 0x0034184101007387 */ /* 0x000fe20000100800 */
[C---:B--2---:R-:W-:Y:S11]  /*64040*/  HMMA.1688.F32.TF32 R172, R240.reuse, R52, R172 ;  /* 0x00000034f0ac723c */ /* 0x044ff600000810ac */
[----:B------:R-:W-:Y:S11]  /*64050*/  @!UPT UIADD3 URZ, URZ, URZ, URZ ;  /* 0x0000003f3f3ff290 */ /* 0x000ff6000fffe03f */
[----:B------:R-:W-:Y:S01]  /*64060*/  @!UPT UIADD3 URZ, URZ, URZ, URZ ;  /* 0x0000003f3f3ff290 */ /* 0x000fe2000fffe03f */
[----:B------:R2:W-:Y:S01]  /*64070*/  STL.64 [R1+0x5a8], R174 ;  /* 0x0005a8ae01007387 */ /* 0x0005e20000100a00 */
[----:B-1----:R-:W-:Y:S01]  /*64080*/  IMAD.MOV.U32 R68, RZ, RZ, R172 ;  /* 0x000000ffff447224 */ /* 0x002fe200078e00ac */
[----:B------:R-:W-:Y:S02]  /*64090*/  MOV R69, R173 ;  /* 0x000000ad00457202 */ /* 0x000fe40000000f00 */
[----:B------:R-:W3:Y:S04]  /*640a0*/  LDL.LU R172, [R1+0x90] ;  /* 0x0000900001ac7983 */ /* 0x000ee80000300800 */
[----:B------:R-:W3:Y:S04]  /*640b0*/  LDL.LU R173, [R1+0x94] ;  /* 0x0000940001ad7983 */ /* 0x000ee80000300800 */
[----:B--2---:R-:W3:Y:S04]  /*640c0*/  LDL.LU R174, [R1+0x98] ;  /* 0x0000980001ae7983 */ /* 0x004ee80000300800 */
[----:B------:R-:W3:Y:S01]  /*640d0*/  LDL.LU R175, [R1+0x9c] ;  /* 0x00009c0001af7983 */ /* 0x000ee20000300800 */
[C---:B----4-:R-:W-:Y:S03]  /*640e0*/  HMMA.1688.F32.TF32 R168, R240.reuse, R48, R168 ;  /* 0x00000030f0a8723c */ /* 0x050fe600000810a8 */
[----:B------:R1:W-:Y:S11]  /*640f0*/  STL [R1+0x342c], R68 ;  /* 0x00342c4401007387 */ /* 0x0003f60000100800 */
[----:B------:R-:W-:Y:S10]  /*64100*/  @!UPT UIADD3 URZ, URZ, URZ, URZ ;  /* 0x0000003f3f3ff290 */ /* 0x000ff4000fffe03f */
[----:B------:R-:W-:Y:S01]  /*64110*/  IMAD.MOV.U32 R60, RZ, RZ, R168 ;  /* 0x000000ffff3c7224 */ /* 0x000fe200078e00a8 */
[----:B------:R-:W-:Y:S01]  /*64120*/  MOV R64, R170 ;  /* 0x000000aa00407202 */ /* 0x000fe20000000f00 */
[----:B------:R-:W-:Y:S02]  /*64130*/  IMAD.MOV.U32 R61, RZ, RZ, R169 ;  /* 0x000000ffff3d7224 */ /* 0x000fe400078e00a9 */
[----:B------:R-:W-:Y:S02]  /*64140*/  IMAD.MOV.U32 R65, RZ, RZ, R171 ;  /* 0x000000ffff417224 */ /* 0x000fe400078e00ab */
[----:B------:R-:W-:Y:S01]  /*64150*/  HMMA.1688.F32.TF32 R168, R240, R44, R180 ;  /* 0x0000002cf0a8723c */ /* 0x000fe200000810b4 */
[----:B------:R2:W-:Y:S04]  /*64160*/  STL [R1+0x3428], R69 ;  /* 0x0034284501007387 */ /* 0x0005e80000100800 */
[----:B------:R-:W-:Y:S04]  /*64170*/  STL [R1+0x343c], R65 ;  /* 0x00343c4101007387 */ /* 0x000fe80000100800 */
[----:B------:R-:W-:Y:S04]  /*64180*/  STL [R1+0x3438], R64 ;  /* 0x0034384001007387 */ /* 0x000fe80000100800 */
[----:B------:R-:W-:Y:S04]  /*64190*/  STL [R1+0x3434], R60 ;  /* 0x0034343c01007387 */ /* 0x000fe80000100800 */
[----:B------:R-:W-:Y:S06]  /*641a0*/  STL [R1+0x3430], R61 ;  /* 0x0034303d01007387 */ /* 0x000fec0000100800 */
[----:B------:R4:W-:Y:S01]  /*641b0*/  STL.64 [R1+0x580], R168 ;  /* 0x000580a801007387 */ /* 0x0009e20000100a00 */
[----:B-1----:R-:W-:Y:S01]  /*641c0*/  IMAD.MOV.U32 R68, RZ, RZ, R170 ;  /* 0x000000ffff447224 */ /* 0x002fe200078e00aa */
[----:B--2---:R-:W-:-:S05]  /*641d0*/  MOV R69, R171 ;  /* 0x000000ab00457202 */ /* 0x004fca0000000f00 */
[----:B------:R1:W-:Y:S04]  /*641e0*/  STL [R1+0x3444], R69 ;  /* 0x0034444501007387 */ /* 0x0003e80000100800 */
[----:B------:R2:W-:Y:S01]  /*641f0*/  STL [R1+0x3440], R68 ;  /* 0x0034404401007387 */ /* 0x0005e20000100800 */
[C---:B----4-:R-:W-:Y:S11]  /*64200*/  HMMA.1688.F32.TF32 R168, R240.reuse, R40, R176 ;  /* 0x00000028f0a8723c */ /* 0x050ff600000810b0 */
[----:B------:R-:W-:Y:S11]  /*64210*/  @!UPT UIADD3 URZ, URZ, URZ, URZ ;  /* 0x0000003f3f3ff290 */ /* 0x000ff6000fffe03f */
[----:B------:R-:W-:Y:S02]  /*64220*/  @!UPT UIADD3 URZ, URZ, URZ, URZ ;  /* 0x0000003f3f3ff290 */ /* 0x000fe4000fffe03f */
[----:B------:R-:W-:Y:S01]  /*64230*/  IMAD.MOV.U32 R65, RZ, RZ, R168 ;  /* 0x000000ffff417224 */ /* 0x000fe200078e00a8 */
[----:B------:R-:W-:Y:S01]  /*64240*/  MOV R60, R170 ;  /* 0x000000aa003c7202 */ /* 0x000fe20000000f00 */
[----:B------:R-:W-:Y:S02]  /*64250*/  IMAD.MOV.U32 R64, RZ, RZ, R169 ;  /* 0x000000ffff407224 */ /* 0x000fe400078e00a9 */
[----:B------:R-:W-:Y:S02]  /*64260*/  IMAD.MOV.U32 R61, RZ, RZ, R171 ;  /* 0x000000ffff3d7224 */ /* 0x000fe400078e00ab */
[----:B------:R-:W-:Y:S03]  /*64270*/  HMMA.1688.F32.TF32 R168, R240, R36, R188 ;  /* 0x00000024f0a8723c */ /* 0x000fe600000810bc */
[----:B------:R-:W-:Y:S04]  /*64280*/  STL [R1+0x3454], R61 ;  /* 0x0034543d01007387 */ /* 0x000fe80000100800 */
[----:B------:R-:W-:Y:S04]  /*64290*/  STL [R1+0x3450], R60 ;  /* 0x0034503c01007387 */ /* 0x000fe80000100800 */
[----:B------:R-:W-:Y:S04]  /*642a0*/  STL [R1+0x344c], R65 ;  /* 0x00344c4101007387 */ /* 0x000fe80000100800 */
[----:B------:R-:W-:Y:S08]  /*642b0*/  STL [R1+0x3448], R64 ;  /* 0x0034484001007387 */ /* 0x000ff00000100800 */
[----:B------:R3:W-:Y:S01]  /*642c0*/  STL.64 [R1+0x560], R168 ;  /* 0x000560a801007387 */ /* 0x0007e20000100a00 */
[----:B-1----:R-:W-:Y:S01]  /*642d0*/  IMAD.MOV.U32 R69, RZ, RZ, R170 ;  /* 0x000000ffff457224 */ /* 0x002fe200078e00aa */
[----:B--2---:R-:W-:-:S02]  /*642e0*/  MOV R68, R171 ;  /* 0x000000ab00447202 */ /* 0x004fc40000000f00 */
[----:B------:R-:W2:Y:S04]  /*642f0*/  LDL.LU R188, [R1+0x70] ;  /* 0x0000700001bc7983 */ /* 0x000ea80000300800 */
[----:B------:R-:W2:Y:S04]  /*64300*/  LDL.LU R189, [R1+0x74] ;  /* 0x0000740001bd7983 */ /* 0x000ea80000300800 */
[----:B------:R-:W2:Y:S04]  /*64310*/  LDL.LU R190, [R1+0x78] ;  /* 0x0000780001be7983 */ /* 0x000ea80000300800 */
[----:B------:R-:W2:Y:S04]  /*64320*/  LDL.LU R191, [R1+0x7c] ;  /* 0x00007c0001bf7983 */ /* 0x000ea80000300800 */
[----:B------:R-:W-:Y:S04]  /*64330*/  STL [R1+0x345c], R68 ;  /* 0x00345c4401007387 */ /* 0x000fe80000100800 */
[----:B------:R1:W-:Y:S01]  /*64340*/  STL [R1+0x3458], R69 ;  /* 0x0034584501007387 */ /* 0x0003e20000100800 */
[----:B------:R-:W-:Y:S01]  /*64350*/  MOV R176, R58 ;  /* 0x0000003a00b07202 */ /* 0x000fe20000000f00 */
[----:B------:R-:W-:Y:S01]  /*64360*/  IMAD.MOV.U32 R177, RZ, RZ, R59 ;  /* 0x000000ffffb17224 */ /* 0x000fe200078e003b */
[----:B------:R-:W-:Y:S01]  /*64370*/  MOV R179, R63 ;  /* 0x0000003f00b37202 */ /* 0x000fe20000000f00 */
[----:B------:R-:W-:Y:S01]  /*64380*/  IMAD.MOV.U32 R178, RZ, RZ, R62 ;  /* 0x000000ffffb27224 */ /* 0x000fe200078e003e */
[----:B------:R-:W-:Y:S01]  /*64390*/  MOV R236, R218 ;  /* 0x000000da00ec7202 */ /* 0x000fe20000000f00 */
[----:B------:R-:W-:Y:S01]  /*643a0*/  IMAD.MOV.U32 R237, RZ, RZ, R219 ;  /* 0x000000ffffed7224 */ /* 0x000fe200078e00db */
[----:B------:R-:W-:Y:S01]  /*643b0*/  MOV R181, R249 ;  /* 0x000000f900b57202 */ /* 0x000fe20000000f00 */
[----:B------:R-:W-:-:S02]  /*643c0*/  IMAD.MOV.U32 R180, RZ, RZ, R248 ;  /* 0x000000ffffb47224 */ /* 0x000fc400078e00f8 */
[----:B------:R-:W-:Y:S02]  /*643d0*/  IMAD.MOV.U32 R182, RZ, RZ, R250 ;  /* 0x000000ffffb67224 */ /* 0x000fe400078e00fa */
[----:B------:R-:W-:Y:S01]  /*643e0*/  IMAD.MOV.U32 R183, RZ, RZ, R251 ;  /* 0x000000ffffb77224 */ /* 0x000fe200078e00fb */
[----:B---3--:R-:W-:Y:S07]  /*643f0*/  HMMA.1688.F32.TF32 R168, R240, R32, R172 ;  /* 0x00000020f0a8723c */ /* 0x008fee00000810ac */
[----:B------:R-:W-:Y:S01]  /*64400*/  IMAD.MOV.U32 R172, RZ, RZ, R50 ;  /* 0x000000ffffac7224 */ /* 0x000fe200078e0032 */
[----:B------:R-:W-:Y:S01]  /*64410*/  MOV R173, R51 ;  /* 0x0000003300ad7202 */ /* 0x000fe20000000f00 */
[----:B------:R-:W3:Y:S01]  /*64420*/  LDL.LU R50, [R1+0x353c] ;  /* 0x00353c0001327983 */ /* 0x000ee20000300800 */
[----:B------:R-:W-:-:S02]  /*64430*/  IMAD.MOV.U32 R174, RZ, RZ, R54 ;  /* 0x000000ffffae7224 */ /* 0x000fc400078e0036 */
[----:B------:R-:W-:Y:S01]  /*64440*/  IMAD.MOV.U32 R175, RZ, RZ, R55 ;  /* 0x000000ffffaf7224 */ /* 0x000fe200078e0037 */
[----:B------:R-:W3:Y:S04]  /*64450*/  LDL.LU R51, [R1+0x3538] ;  /* 0x0035380001337983 */ /* 0x000ee80000300800 */
[----:B------:R-:W4:Y:S04]  /*64460*/  LDL.LU R54, [R1+0x3534] ;  /* 0x0035340001367983 */ /* 0x000f280000300800 */
[----:B------:R-:W4:Y:S04]  /*64470*/  LDL.LU R55, [R1+0x3530] ;  /* 0x0035300001377983 */ /* 0x000f280000300800 */
[----:B------:R-:W3:Y:S01]  /*64480*/  LDL.LU R58, [R1+0x352c] ;  /* 0x00352c00013a7983 */ /* 0x000ee20000300800 */
[----:B------:R-:W-:-:S03]  /*64490*/  IMAD.MOV.U32 R61, RZ, RZ, R168 ;  /* 0x000000ffff3d7224 */ /* 0x000fc600078e00a8 */
[----:B------:R-:W3:Y:S01]  /*644a0*/  LDL.LU R59, [R1+0x3528] ;  /* 0x00352800013b7983 */ /* 0x000ee20000300800 */
[----:B------:R-:W-:Y:S01]  /*644b0*/  IMAD.MOV.U32 R60, RZ, RZ, R169 ;  /* 0x000000ffff3c7224 */ /* 0x000fe200078e00a9 */
[----:B------:R-:W-:Y:S01]  /*644c0*/  MOV R65, R170 ;  /* 0x000000aa00417202 */ /* 0x000fe20000000f00 */
[----:B------:R-:W-:Y:S01]  /*644d0*/  IMAD.MOV.U32 R168, RZ, RZ, R66 ;  /* 0x000000ffffa87224 */ /* 0x000fe200078e0042 */
[----:B------:R-:W3:Y:S01]  /*644e0*/  LDL.LU R62, [R1+0x3524] ;  /* 0x00352400013e7983 */ /* 0x000ee20000300800 */
[----:B------:R-:W-:Y:S01]  /*644f0*/  IMAD.MOV.U32 R169, RZ, RZ, R67 ;  /* 0x000000ffffa97224 */ /* 0x000fe200078e0043 */
[----:B------:R-:W-:Y:S02]  /*64500*/  MOV R170, R70 ;  /* 0x0000004600aa7202 */ /* 0x000fe40000000f00 */
[----:B------:R-:W3:Y:S01]  /*64510*/  LDL.LU R63, [R1+0x3520] ;  /* 0x00352000013f7983 */ /* 0x000ee20000300800 */
[----:B------:R-:W-:-:S03]  /*64520*/  IMAD.MOV.U32 R64, RZ, RZ, R171 ;  /* 0x000000ffff407224 */ /* 0x000fc600078e00ab */
        /* <DEDUP_REMOVED lines=22> */
[----:B------:R-:W-:Y:S01]  /*64690*/  MOV R68, R190 ;  /* 0x000000be00447202 */ /* 0x000fe20000000f00 */
[----:B------:R-:W-:Y:S02]  /*646a0*/  IMAD.MOV.U32 R190, RZ, RZ, R166 ;  /* 0x000000ffffbe7224 */ /* 0x000fe400078e00a6 */
[----:B------:R-:W-:Y:S02]  /*646b0*/  IMAD.MOV.U32 R191, RZ, RZ, R238 ;  /* 0x000000ffffbf7224 */ /* 0x000fe400078e00ee */
[----:B--2---:R-:W-:Y:S01]  /*646c0*/  IMAD.MOV.U32 R188, RZ, RZ, R162 ;  /* 0x000000ffffbc7224 */ /* 0x004fe200078e00a2 */
[----:B------:R-:W-:Y:S01]  /*646d0*/  MOV R189, R163 ;  /* 0x000000a300bd7202 */ /* 0x000fe20000000f00 */
[----:B------:R-:W2:Y:S04]  /*646e0*/  LDL.LU R162, [R1+0x34fc] ;  /* 0x0034fc0001a27983 */ /* 0x000ea80000300800 */
[----:B------:R-:W2:Y:S04]  /*646f0*/  LDL.LU R163, [R1+0x34f8] ;  /* 0x0034f80001a37983 */ /* 0x000ea80000300800 */
[----:B------:R-:W4:Y:S04]  /*64700*/  LDL.LU R166, [R1+0x34f4] ;  /* 0x0034f40001a67983 */ /* 0x000f280000300800 */
[----:B------:R-:W4:Y:S04]  /*64710*/  LDL.LU R238, [R1+0x34f0] ;  /* 0x0034f00001ee7983 */ /* 0x000f280000300800 */
[----:B------:R1:W-:Y:S04]  /*64720*/  STL [R1+0x3474], R69 ;  /* 0x0034744501007387 */ /* 0x0003e80000100800 */
[----:B------:R1:W-:Y:S01]  /*64730*/  STL [R1+0x3470], R68 ;  /* 0x0034704401007387 */ /* 0x0003e20000100800 */
[----:B---3--:R-:W-:Y:S07]  /*64740*/  HMMA.1688.F32.TF32 R240, R240, R24, R248 ;  /* 0x00000018f0f0723c */ /* 0x008fee00000810f8 */
[----:B------:R-:W-:-:S02]  /*64750*/  IMAD.MOV.U32 R248, RZ, RZ, R239 ;  /* 0x000000fffff87224 */ /* 0x000fc400078e00ef */
[----:B------:R-:W4:Y:S01]  /*64760*/  LDL.LU R239, [R1+0x34ec] ;  /* 0x0034ec0001ef7983 */ /* 0x000f220000300800 */
[----:B------:R-:W-:Y:S01]  /*64770*/  IMAD.MOV.U32 R249, RZ, RZ, R167 ;  /* 0x000000fffff97224 */ /* 0x000fe200078e00a7 */
[----:B------:R-:W-:Y:S01]  /*64780*/  MOV R250, R234 ;  /* 0x000000ea00fa7202 */ /* 0x000fe20000000f00 */
[----:B------:R-:W-:Y:S01]  /*64790*/  IMAD.MOV.U32 R251, RZ, RZ, R235 ;  /* 0x000000fffffb7224 */ /* 0x000fe200078e00eb */
[----:B------:R-:W3:Y:S04]  /*647a0*/  LDL.LU R167, [R1+0x34e8] ;  /* 0x0034e80001a77983 */ /* 0x000ee80000300800 */
[----:B------:R-:W3:Y:S04]  /*647b0*/  LDL.LU R234, [R1+0x34e4] ;  /* 0x0034e40001ea7983 */ /* 0x000ee80000300800 */
[----:B------:R-:W3:Y:S01]  /*647c0*/  LDL.LU R235, [R1+0x34e0] ;  /* 0x0034e00001eb7983 */ /* 0x000ee20000300800 */
[C---:B------:R-:W-:Y:S08]  /*647d0*/  HMMA.1688.F32.TF32 R172, R244.reuse, R70, R172 ;  /* 0x00000046f4ac723c */ /* 0x040ff000000810ac */
[C---:B------:R-:W-:Y:S11]  /*647e0*/  HMMA.1688.F32.TF32 R188, R244.reuse, R66, R188 ;  /* 0x00000042f4bc723c */ /* 0x040ff600000810bc */
[----:B------:R-:W-:Y:S05]  /*647f0*/  @!UPT UIADD3 URZ, URZ, URZ, URZ ;  /* 0x0000003f3f3ff290 */ /* 0x000fea000fffe03f */
[----:B------:R-:W-:Y:S01]  /*64800*/  IMAD.MOV.U32 R24, RZ, RZ, R175 ;  /* 0x000000ffff187224 */ /* 0x000fe200078e00af */
[----:B------:R-:W-:Y:S01]  /*64810*/  MOV R25, R174 ;  /* 0x000000ae00197202 */ /* 0x000fe20000000f00 */
[----:B------:R-:W-:Y:S02]  /*64820*/  IMAD.MOV.U32 R28, RZ, RZ, R173 ;  /* 0x000000ffff1c7224 */ /* 0x000fe400078e00ad */
[----:B------:R-:W-:Y:S01]  /*64830*/  IMAD.MOV.U32 R29, RZ, RZ, R172 ;  /* 0x000000ffff1d7224 */ /* 0x000fe200078e00ac */
[C---:B--2---:R-:W-:Y:S08]  /*64840*/  HMMA.1688.F32.TF32 R176, R244.reuse, R162, R176 ;  /* 0x000000a2f4b0723c */ /* 0x044ff000000810b0 */
[C---:B----4-:R-:W-:Y:S08]  /*64850*/  HMMA.1688.F32.TF32 R216, R244.reuse, R238, R216 ;  /* 0x000000eef4d8723c */ /* 0x050ff000000810d8 */
[C---:B---3--:R-:W-:Y:S08]  /*64860*/  HMMA.1688.F32.TF32 R180, R244.reuse, R166, R180 ;  /* 0x000000a6f4b4723c */ /* 0x048ff000000810b4 */
[----:B------:R-:W-:Y:S07]  /*64870*/  HMMA.1688.F32.TF32 R168, R244, R234, R168 ;  /* 0x000000eaf4a8723c */ /* 0x000fee00000810a8 */
[----:B------:R2:W-:Y:S01]  /*64880*/  STL.64 [R1+0x130], R216 ;  /* 0x000130d801007387 */ /* 0x0005e20000100a00 */
[----:B-1----:R-:W-:Y:S01]  /*64890*/  IMAD.MOV.U32 R69, RZ, RZ, R218 ;  /* 0x000000ffff457224 */ /* 0x002fe200078e00da */
[----:B------:R-:W-:-:S02]  /*648a0*/  MOV R68, R219 ;  /* 0x000000db00447202 */ /* 0x000fc40000000f00 */
[----:B------:R-:W3:Y:S04]  /*648b0*/  LDL.LU.64 R218, [R1+0x34d8] ;  /* 0x0034d80001da7983 */ /* 0x000ee80000300a00 */
[----:B--2---:R-:W3:Y:S08]  /*648c0*/  LDL.LU.64 R216, [R1+0x34d0] ;  /* 0x0034d00001d87983 */ /* 0x004ef00000300a00 */
[----:B------:R-:W-:Y:S04]  /*648d0*/  STL.64 [R1+0x600], R168 ;  /* 0x000600a801007387 */ /* 0x000fe80000100a00 */
[----:B------:R1:W-:Y:S04]  /*648e0*/  STL.64 [R1+0x608], R170 ;  /* 0x000608aa01007387 */ /* 0x0003e80000100a00 */
[----:B-1----:R-:W2:Y:S04]  /*648f0*/  LDL.LU.64 R170, [R1+0x34c8] ;  /* 0x0034c80001aa7983 */ /* 0x002ea80000300a00 */
[----:B------:R-:W2:Y:S04]  /*64900*/  LDL.LU.64 R168, [R1+0x34c0] ;  /* 0x0034c00001a87983 */ /* 0x000ea80000300a00 */
[----:B------:R-:W-:Y:S04]  /*64910*/  STL.64 [R1+0x640], R180 ;  /* 0x000640b401007387 */ /* 0x000fe80000100a00 */
[----:B------:R1:W-:Y:S04]  /*64920*/  STL.64 [R1+0x648], R182 ;  /* 0x000648b601007387 */ /* 0x0003e80000100a00 */
[----:B-1----:R-:W4:Y:S04]  /*64930*/  LDL.LU.64 R182, [R1+0x34b8] ;  /* 0x0034b80001b67983 */ /* 0x002f280000300a00 */
[----:B------:R-:W4:Y:S04]  /*64940*/  LDL.LU.64 R180, [R1+0x34b0] ;  /* 0x0034b00001b47983 */ /* 0x000f280000300a00 */
[----:B------:R-:W-:Y:S04]  /*64950*/  STL.64 [R1+0x6d0], R176 ;  /* 0x0006d0b001007387 */ /* 0x000fe80000100a00 */
[----:B------:R1:W-:Y:S04]  /*64960*/  STL.64 [R1+0x6d8], R178 ;  /* 0x0006d8b201007387 */ /* 0x0003e80000100a00 */
[----:B-1----:R-:W3:Y:S04]  /*64970*/  LDL.LU.64 R178, [R1+0x34a8] ;  /* 0x0034a80001b27983 */ /* 0x002ee80000300a00 */
[----:B------:R-:W3:Y:S04]  /*64980*/  LDL.LU.64 R176, [R1+0x34a0] ;  /* 0x0034a00001b07983 */ /* 0x000ee80000300a00 */
[----:B------:R-:W4:Y:S04]  /*64990*/  LDL.LU.64 R174, [R1+0x3498] ;  /* 0x0034980001ae7983 */ /* 0x000f280000300a00 */
[----:B------:R-:W4:Y:S04]  /*649a0*/  LDL.LU.64 R172, [R1+0x3490] ;  /* 0x0034900001ac7983 */ /* 0x000f280000300a00 */
[----:B------:R-:W-:Y:S04]  /*649b0*/  STL [R1+0x3340], R24 ;  /* 0x0033401801007387 */ /* 0x000fe80000100800 */
[----:B------:R-:W-:Y:S04]  /*649c0*/  STL [R1+0x333c], R25 ;  /* 0x00333c1901007387 */ /* 0x000fe80000100800 */
[----:B------:R-:W-:Y:S04]  /*649d0*/  STL [R1+0x3338], R28 ;  /* 0x0033381c01007387 */ /* 0x000fe80000100800 */
[----:B------:R-:W-:Y:S04]  /*649e0*/  STL [R1+0x3334], R29 ;  /* 0x0033341d01007387 */ /* 0x000fe80000100800 */
[----:B------:R-:W-:Y:S04]  /*649f0*/  STL.64 [R1+0x790], R188 ;  /* 0x000790bc01007387 */ /* 0x000fe80000100a00 */
[----:B------:R1:W-:Y:S04]  /*64a00*/  STL.64 [R1+0x798], R190 ;  /* 0x000798be01007387 */ /* 0x0003e80000100a00 */
[----:B-1----:R-:W4:Y:S04]  /*64a10*/  LDL.LU.64 R190, [R1+0x3488] ;  /* 0x0034880001be7983 */ /* 0x002f280000300a00 */
[----:B------:R-:W4:Y:S01]  /*64a20*/  LDL.LU.64 R188, [R1+0x3480] ;  /* 0x0034800001bc7983 */ /* 0x000f220000300a00 */
[C---:B------:R-:W-:Y:S01]  /*64a30*/  HMMA.1688.F32.TF32 R248, R244.reuse, R62, R248 ;  /* 0x0000003ef4f8723c */ /* 0x040fe200000810f8 */
[----:B------:R-:W-:Y:S01]  /*64a40*/  MOV R64, R240 ;  /* 0x000000f000407202 */ /* 0x000fe20000000f00 */
[----:B------:R-:W-:Y:S01]  /*64a50*/  IMAD.MOV.U32 R65, RZ, RZ, R241 ;  /* 0x000000ffff417224 */ /* 0x000fe200078e00f1 */
[----:B------:R-:W-:Y:S01]  /*64a60*/  MOV R60, R243 ;  /* 0x000000f3003c7202 */ /* 0x000fe20000000f00 */
[----:B------:R-:W-:Y:S01]  /*64a70*/  IMAD.MOV.U32 R61, RZ, RZ, R242 ;  /* 0x000000ffff3d7224 */ /* 0x000fe200078e00f2 */
[----:B------:R-:W-:Y:S04]  /*64a80*/  LDS R240, [R252+0x4b000] ;  /* 0x04b00000fcf07984 */ /* 0x000fe80000000800 */
[----:B------:R-:W-:Y:S04]  /*64a90*/  LDS R242, [R252+0x4b800] ;  /* 0x04b80000fcf27984 */ /* 0x000fe80000000800 */
[----:B------:R-:W-:Y:S04]  /*64aa0*/  LDS R241, [R0+0x4b000] ;  /* 0x04b0000000f17984 */ /* 0x000fe80000000800 */
[----:B------:R-:W1:Y:S06]  /*64ab0*/  LDS R243, [R0+0x4b800] ;  /* 0x04b8000000f37984 */ /* 0x000e6c0000000800 */
[----:B------:R-:W-:Y:S04]  /*64ac0*/  STL.64 [R1+0x7c0], R248 ;  /* 0x0007c0f801007387 */ /* 0x000fe80000100a00 */
[----:B------:R4:W-:Y:S01]  /*64ad0*/  STL.64 [R1+0x7c8], R250 ;  /* 0x0007c8fa01007387 */ /* 0x0009e20000100a00 */
[----:B------:R-:W-:Y:S08]  /*64ae0*/  HMMA.1688.F32.TF32 R92, R244, R26, R92 ;  /* 0x0000001af45c723c */ /* 0x000ff0000008105c */
[C---:B-1----:R-:W-:Y:S08]  /*64af0*/  HMMA.1688.F32.TF32 R124, R240.reuse, R238, R124 ;  /* 0x000000eef07c723c */ /* 0x042ff0000008107c */
[-C--:B------:R-:W-:Y:S08]  /*64b00*/  HMMA.1688.F32.TF32 R96, R240, R42.reuse, R96 ;  /* 0x0000002af060723c */ /* 0x080ff00000081060 */
[C---:B--2---:R-:W-:Y:S08]  /*64b10*/  HMMA.1688.F32.TF32 R168, R244.reuse, R42, R168 ;  /* 0x0000002af4a8723c */ /* 0x044ff000000810a8 */
[C---:B---3--:R-:W-:Y:S08]  /*64b20*/  HMMA.1688.F32.TF32 R176, R244.reuse, R50, R176 ;  /* 0x00000032f4b0723c */ /* 0x048ff000000810b0 */
[C---:B----4-:R-:W-:Y:S08]  /*64b30*/  HMMA.1688.F32.TF32 R248, R244.reuse, R58, R188 ;  /* 0x0000003af4f8723c */ /* 0x050ff000000810bc */
[C---:B------:R-:W-:Y:S08]  /*64b40*/  HMMA.1688.F32.TF32 R188, R244.reuse, R54, R172 ;  /* 0x00000036f4bc723c */ /* 0x040ff000000810ac */
[C---:B------:R-:W-:Y:S07]  /*64b50*/  HMMA.1688.F32.TF32 R172, R244.reuse, R46, R180 ;  /* 0x0000002ef4ac723c */ /* 0x040fee00000810b4 */
        /* <DEDUP_REMOVED lines=12> */
[----:B-1----:R-:W-:Y:S01]  /*64c20*/  HMMA.1688.F32.TF32 R168, R244, R30, R88 ;  /* 0x0000001ef4a8723c */ /* 0x002fe20000081058 */
[----:B------:R-:W-:Y:S04]  /*64c30*/  LDS R88, [R2+0x4b080] ;  /* 0x04b0800002587984 */ /* 0x000fe80000000800 */
[----:B------:R-:W-:Y:S04]  /*64c40*/  LDS R90, [R2+0x4b880] ;  /* 0x04b88000025a7984 */ /* 0x000fe80000000800 */
[----:B------:R-:W-:Y:S04]  /*64c50*/  STL.64 [R1+0x950], R176 ;  /* 0x000950b001007387 */ /* 0x000fe80000100a00 */
[----:B------:R-:W-:Y:S04]  /*64c60*/  STL.64 [R1+0x958], R178 ;  /* 0x000958b201007387 */ /* 0x000fe80000100a00 */
[----:B------:R1:W-:Y:S04]  /*64c70*/  STL.64 [R1+0x940], R172 ;  /* 0x000940ac01007387 */ /* 0x0003e80000100a00 */
[----:B------:R2:W-:Y:S04]  /*64c80*/  STL.64 [R1+0x948], R174 ;  /* 0x000948ae01007387 */ /* 0x0005e80000100a00 */
[----:B------:R-:W-:Y:S01]  /*64c90*/  STL.64 [R1+0x930], R168 ;  /* 0x000930a801007387 */ /* 0x000fe20000100a00 */
[----:B-1----:R-:W-:-:S03]  /*64ca0*/  IMAD.MOV.U32 R173, RZ, RZ, R126 ;  /* 0x000000ffffad7224 */ /* 0x002fc600078e007e */
[----:B------:R-:W-:Y:S01]  /*64cb0*/  STL.64 [R1+0x938], R170 ;  /* 0x000938aa01007387 */ /* 0x000fe20000100a00 */
[----:B------:R-:W-:Y:S02]  /*64cc0*/  IMAD.MOV.U32 R172, RZ, RZ, R127 ;  /* 0x000000ffffac7224 */ /* 0x000fe400078e007f */
[----:B--2---:R-:W-:Y:S01]  /*64cd0*/  IMAD.MOV.U32 R175, RZ, RZ, R124 ;  /* 0x000000ffffaf7224 */ /* 0x004fe200078e007c */
[----:B------:R-:W-:Y:S01]  /*64ce0*/  MOV R174, R125 ;  /* 0x0000007d00ae7202 */ /* 0x000fe20000000f00 */
[----:B------:R-:W-:Y:S01]  /*64cf0*/  STL.64 [R1+0x920], R92 ;  /* 0x0009205c01007387 */ /* 0x000fe20000100a00 */
[C---:B------:R-:W-:Y:S03]  /*64d00*/  HMMA.1688.F32.TF32 R124, R240.reuse, R234, R100 ;  /* 0x000000eaf07c723c */ /* 0x040fe60000081064 */
[----:B------:R1:W-:Y:S04]  /*64d10*/  STL.64 [R1+0x928], R94 ;  /* 0x0009285e01007387 */ /* 0x0003e80000100a00 */
[----:B------:R-:W-:Y:S01]  /*64d20*/  LDS R89, [R3+0x4b080] ;  /* 0x04b0800003597984 */ /* 0x000fe20000000800 */
[C---:B------:R-:W-:Y:S03]  /*64d30*/  HMMA.1688.F32.TF32 R100, R240.reuse, R166, R220 ;  /* 0x000000a6f064723c */ /* 0x040fe600000810dc */
[----:B------:R-:W2:Y:S05]  /*64d40*/  LDS R91, [R3+0x4b880] ;  /* 0x04b88000035b7984 */ /* 0x000eaa0000000800 */
[----:B-1----:R-:W-:Y:S07]  /*64d50*/  HMMA.1688.F32.TF32 R92, R240, R162, R184 ;  /* 0x000000a2f05c723c */ /* 0x002fee00000810b8 */
[----:B------:R-:W-:Y:S04]  /*64d60*/  STL.64 [R1+0xf0], R124 ;  /* 0x0000f07c01007387 */ /* 0x000fe80000100a00 */
[----:B------:R-:W-:Y:S04]  /*64d70*/  STL.64 [R1+0xf8], R126 ;  /* 0x0000f87e01007387 */ /* 0x000fe80000100a00 */
[----:B------:R-:W-:Y:S04]  /*64d80*/  STL.64 [R1+0x120], R100 ;  /* 0x0001206401007387 */ /* 0x000fe80000100a00 */
[----:B------:R1:W-:Y:S05]  /*64d90*/  STL.64 [R1+0x128], R102 ;  /* 0x0001286601007387 */ /* 0x0003ea0000100a00 */
[----:B------:R-:W-:Y:S01]  /*64da0*/  MOV R24, R92 ;  /* 0x0000005c00187202 */ /* 0x000fe20000000f00 */
[----:B------:R-:W-:Y:S01]  /*64db0*/  IMAD.MOV.U32 R25, RZ, RZ, R93 ;  /* 0x000000ffff197224 */ /* 0x000fe200078e005d */
[----:B------:R-:W-:Y:S01]  /*64dc0*/  MOV R29, R95 ;  /* 0x0000005f001d7202 */ /* 0x000fe20000000f00 */
[----:B------:R-:W-:-:S02]  /*64dd0*/  IMAD.MOV.U32 R28, RZ, RZ, R94 ;  /* 0x000000ffff1c7224 */ /* 0x000fc400078e005e */
[C---:B------:R-:W-:Y:S08]  /*64de0*/  HMMA.1688.F32.TF32 R92, R240.reuse, R66, R196 ;  /* 0x00000042f05c723c */ /* 0x040ff000000810c4 */
[----:B-1----:R-:W-:Y:S01]  /*64df0*/  HMMA.1688.F32.TF32 R100, R240, R70, R228 ;  /* 0x00000046f064723c */ /* 0x002fe200000810e4 */
[----:B------:R-:W-:Y:S04]  /*64e00*/  STL [R1+0x3350], R29 ;  /* 0x0033501d01007387 */ /* 0x000fe80000100800 */
[----:B------:R-:W-:Y:S04]  /*64e10*/  STL [R1+0x334c], R28 ;  /* 0x00334c1c01007387 */ /* 0x000fe80000100800 */
[----:B------:R-:W-:Y:S04]  /*64e20*/  STL [R1+0x3348], R24 ;  /* 0x0033481801007387 */ /* 0x000fe80000100800 */
[----:B------:R-:W-:Y:S03]  /*64e30*/  STL [R1+0x3344], R25 ;  /* 0x0033441901007387 */ /* 0x000fe60000100800 */
[----:B------:R-:W-:-:S02]  /*64e40*/  IMAD.MOV.U32 R48, RZ, RZ, R92 ;  /* 0x000000ffff307224 */ /* 0x000fc400078e005c */
[----:B------:R-:W-:-:S05]  /*64e50*/  IMAD.MOV.U32 R49, RZ, RZ, R93 ;  /* 0x000000ffff317224 */ /* 0x000fca00078e005d */
[----:B------:R-:W-:Y:S04]  /*64e60*/  STL.64 [R1+0x620], R100 ;  /* 0x0006206401007387 */ /* 0x000fe80000100a00 */
[----:B------:R1:W-:Y:S04]  /*64e70*/  STL.64 [R1+0x628], R102 ;  /* 0x0006286601007387 */ /* 0x0003e80000100a00 */
[----:B------:R3:W-:Y:S01]  /*64e80*/  STL.64 [R1+0x668], R94 ;  /* 0x0006685e01007387 */ /* 0x0007e20000100a00 */
[C---:B-1----:R-:W-:Y:S08]  /*64e90*/  HMMA.1688.F32.TF32 R100, R240.reuse, R62, R200 ;  /* 0x0000003ef064723c */ /* 0x042ff000000810c8 */
[C---:B---3--:R-:W-:Y:S01]  /*64ea0*/  HMMA.1688.F32.TF32 R92, R240.reuse, R58, R204 ;  /* 0x0000003af05c723c */ /* 0x048fe200000810cc */
[----:B------:R-:W-:Y:S04]  /*64eb0*/  STL [R1+0x3330], R49 ;  /* 0x0033303101007387 */ /* 0x000fe80000100800 */
[----:B------:R-:W-:Y:S03]  /*64ec0*/  STL [R1+0x332c], R48 ;  /* 0x00332c3001007387 */ /* 0x000fe60000100800 */
[C---:B------:R-:W-:Y:S07]  /*64ed0*/  HMMA.1688.F32.TF32 R124, R240.reuse, R54, R224 ;  /* 0x00000036f07c723c */ /* 0x040fee00000810e0 */
[----:B------:R-:W-:Y:S04]  /*64ee0*/  STL.64 [R1+0x6f0], R100 ;  /* 0x0006f06401007387 */ /* 0x000fe80000100a00 */
[----:B------:R1:W-:Y:S04]  /*64ef0*/  STL.64 [R1+0x6f8], R102 ;  /* 0x0006f86601007387 */ /* 0x0003e80000100a00 */
[----:B------:R3:W-:Y:S01]  /*64f00*/  STL.64 [R1+0x788], R94 ;  /* 0x0007885e01007387 */ /* 0x0007e20000100a00 */
[----:B------:R-:W-:Y:S01]  /*64f10*/  MOV R56, R92 ;  /* 0x0000005c00387202 */ /* 0x000fe20000000f00 */
[----:B------:R-:W-:Y:S01]  /*64f20*/  IMAD.MOV.U32 R57, RZ, RZ, R93 ;  /* 0x000000ffff397224 */ /* 0x000fe200078e005d */
[C---:B-1----:R-:W-:Y:S08]  /*64f30*/  HMMA.1688.F32.TF32 R100, R240.reuse, R46, R212 ;  /* 0x0000002ef064723c */ /* 0x042ff000000810d4 */
[C---:B---3--:R-:W-:Y:S01]  /*64f40*/  HMMA.1688.F32.TF32 R92, R240.reuse, R50, R208 ;  /* 0x00000032f05c723c */ /* 0x048fe200000810d0 */
[----:B------:R-:W-:Y:S04]  /*64f50*/  STL [R1+0x3328], R57 ;  /* 0x0033283901007387 */ /* 0x000fe80000100800 */
[----:B------:R-:W-:Y:S04]  /*64f60*/  STL [R1+0x3324], R56 ;  /* 0x0033243801007387 */ /* 0x000fe80000100800 */
[----:B------:R-:W-:Y:S04]  /*64f70*/  STL.64 [R1+0x7a0], R124 ;  /* 0x0007a07c01007387 */ /* 0x000fe80000100a00 */
[----:B------:R-:W-:Y:S10]  /*64f80*/  STL.64 [R1+0x7a8], R126 ;  /* 0x0007a87e01007387 */ /* 0x000ff40000100a00 */
[----:B------:R-:W-:Y:S04]  /*64f90*/  STL.64 [R1+0x820], R92 ;  /* 0x0008205c01007387 */ /* 0x000fe80000100a00 */
[----:B------:R1:W-:Y:S04]  /*64fa0*/  STL.64 [R1+0x828], R94 ;  /* 0x0008285e01007387 */ /* 0x0003e80000100a00 */
[----:B------:R-:W-:Y:S04]  /*64fb0*/  STL.64 [R1+0x910], R100 ;  /* 0x0009106401007387 */ /* 0x000fe80000100a00 */
[----:B------:R-:W-:Y:S01]  /*64fc0*/  STL.64 [R1+0x918], R102 ;  /* 0x0009186601007387 */ /* 0x000fe20000100a00 */
[C---:B-1----:R-:W-:Y:S03]  /*64fd0*/  HMMA.1688.F32.TF32 R92, R240.reuse, R38, R84 ;  /* 0x00000026f05c723c */ /* 0x042fe60000081054 */
[----:B------:R-:W-:Y:S04]  /*64fe0*/  STL.64 [R1+0x900], R96 ;  /* 0x0009006001007387 */ /* 0x000fe80000100a00 */
[----:B------:R1:W-:Y:S01]  /*64ff0*/  STL.64 [R1+0x908], R98 ;  /* 0x0009086201007387 */ /* 0x0003e20000100a00 */
[C---:B------:R-:W-:Y:S08]  /*65000*/  HMMA.1688.F32.TF32 R84, R240.reuse, R34, R104 ;  /* 0x00000022f054723c */ /* 0x040ff00000081068 */
[----:B-1----:R-:W-:Y:S07]  /*65010*/  HMMA.1688.F32.TF32 R96, R240, R30, R116 ;  /* 0x0000001ef060723c */ /* 0x002fee0000081074 */
[----:B------:R-:W-:Y:S04]  /*65020*/  STL.64 [R1+0x8f0], R92 ;  /* 0x0008f05c01007387 */ /* 0x000fe80000100a00 */
[----:B------:R1:W-:Y:S01]  /*65030*/  STL.64 [R1+0x8f8], R94 ;  /* 0x0008f85e01007387 */ /* 0x0003e20000100a00 */
[----:B--2---:R-:W-:Y:S03]  /*65040*/  HMMA.1688.F32.TF32 R4, R88, R162, R4 ;  /* 0x000000a25804723c */ /* 0x004fe60000081004 */
[----:B------:R-:W-:Y:S04]  /*65050*/  STL.64 [R1+0x8e0], R84 ;  /* 0x0008e05401007387 */ /* 0x000fe80000100a00 */
[----:B------:R-:W-:Y:S01]  /*65060*/  STL.64 [R1+0x8e8], R86 ;  /* 0x0008e85601007387 */ /* 0x000fe20000100a00 */
[----:B-1----:R-:W-:Y:S03]  /*65070*/  HMMA.1688.F32.TF32 R92, R240, R26, R120 ;  /* 0x0000001af05c723c */ /* 0x002fe60000081078 */
[----:B------:R-:W-:Y:S04]  /*65080*/  STL.64 [R1+0x8d0], R96 ;  /* 0x0008d06001007387 */ /* 0x000fe80000100a00 */
[----:B------:R1:W-:Y:S04]  /*65090*/  STL.64 [R1+0x8d8], R98 ;  /* 0x0008d86201007387 */ /* 0x0003e80000100a00 */
[----:B------:R-:W-:Y:S05]  /*650a0*/  LDS R84, [R252+0x4b080] ;  /* 0x04b08000fc547984 */ /* 0x000fea0000000800 */
[----:B------:R-:W-:Y:S01]  /*650b0*/  IMAD.MOV.U32 R37, RZ, RZ, R4 ;  /* 0x000000ffff257224 */ /* 0x000fe200078e0004 */
[----:B------:R-:W-:Y:S01]  /*650c0*/  MOV R33, R6 ;  /* 0x0000000600217202 */ /* 0x000fe20000000f00 */
[----:B------:R-:W-:Y:S01]  /*650d0*/  IMAD.MOV.U32 R36, RZ, RZ, R5 ;  /* 0x000000ffff247224 */ /* 0x000fe200078e0005 */
[----:B------:R-:W-:Y:S01]  /*650e0*/  LDS R86, [R252+0x4b880] ;  /* 0x04b88000fc567984 */ /* 0x000fe20000000800 */
[----:B-1----:R-:W-:Y:S01]  /*650f0*/  HMMA.1688.F32.TF32 R96, R88, R234, R132 ;  /* 0x000000ea5860723c */ /* 0x002fe20000081084 */
[----:B------:R-:W-:-:S02]  /*65100*/  IMAD.MOV.U32 R32, RZ, RZ, R7 ;  /* 0x000000ffff207224 */ /* 0x000fc400078e0007 */
[----:B------:R-:W-:Y:S04]  /*65110*/  LDS R85, [R0+0x4b080] ;  /* 0x04b0800000557984 */ /* 0x000fe80000000800 */
[----:B------:R-:W-:Y:S01]  /*65120*/  STL.64 [R1+0x8c0], R92 ;  /* 0x0008c05c01007387 */ /* 0x000fe20000100a00 */
[----:B------:R-:W-:Y:S03]  /*65130*/  HMMA.1688.F32.TF32 R4, R88, R70, R8 ;  /* 0x000000465804723c */ /* 0x000fe60000081008 */
[----:B------:R-:W-:Y:S04]  /*65140*/  STL.64 [R1+0x8c8], R94 ;  /* 0x0008c85e01007387 */ /* 0x000fe80000100a00 */
[----:B------:R-:W1:Y:S08]  /*65150*/  LDS R87, [R0+0x4b880] ;  /* 0x04b8800000577984 */ /* 0x000e700000000800 */
[----:B------:R-:W-:Y:S04]  /*65160*/  STL.64 [R1], R96 ;  /* 0x0000006001007387 */ /* 0x000fe80000100a00 */
[----:B------:R-:W-:Y:S04]  /*65170*/  STL.64 [R1+0x8], R98 ;  /* 0x0000086201007387 */ /* 0x000fe80000100a00 */
[----:B------:R-:W2:Y:S04]  /*65180*/  LDL.LU R248, [R1+0x80] ;  /* 0x0000800001f87983 */ /* 0x000ea80000300800 */
[----:B------:R-:W2:Y:S04]  /*65190*/  LDL.LU R249, [R1+0x84] ;  /* 0x0000840001f97983 */ /* 0x000ea80000300800 */
[----:B------:R-:W2:Y:S04]  /*651a0*/  LDL.LU R250, [R1+0x88] ;  /* 0x0000880001fa7983 */ /* 0x000ea80000300800 */
[----:B------:R-:W2:Y:S01]  /*651b0*/  LDL.LU R251, [R1+0x8c] ;  /* 0x00008c0001fb7983 */ /* 0x000ea20000300800 */
[----:B------:R-:W-:Y:S01]  /*651c0*/  IMAD.MOV.U32 R49, RZ, RZ, R6 ;  /* 0x000000ffff317224 */ /* 0x000fe200078e0006 */
[----:B------:R-:W-:-:S02]  /*651d0*/  MOV R48, R7 ;  /* 0x0000000700307202 */ /* 0x000fc40000000f00 */
[----:B------:R3:W-:Y:S02]  /*651e0*/  STL.64 [R1+0x10], R4 ;  /* 0x0000100401007387 */ /* 0x0007e40000100a00 */
[C---:B---3--:R-:W-:Y:S11]  /*651f0*/  HMMA.1688.F32.TF32 R4, R88.reuse, R66, R12 ;  /* 0x000000425804723c */ /* 0x048ff6000008100c */
        /* <DEDUP_REMOVED lines=8> */
[----:B------:R-:W-:Y:S08]  /*65280*/  HMMA.1688.F32.TF32 R8, R88, R50, R76 ;  /* 0x000000325808723c */ /* 0x000ff0000008104c */
[----:B------:R-:W-:Y:S01]  /*65290*/  IMAD.MOV.U32 R45, RZ, RZ, R4 ;  /* 0x000000ffff2d7224 */ /* 0x000fe200078e0004 */
[----:B------:R-:W-:Y:S01]  /*652a0*/  MOV R44, R5 ;  /* 0x00000005002c7202 */ /* 0x000fe20000000f00 */
[----:B------:R-:W-:-:S02]  /*652b0*/  IMAD.MOV.U32 R41, RZ, RZ, R6 ;  /* 0x000000ffff297224 */ /* 0x000fc400078e0006 */
[----:B------:R-:W-:Y:S02]  /*652c0*/  IMAD.MOV.U32 R40, RZ, RZ, R7 ;  /* 0x000000ffff287224 */ /* 0x000fe400078e0007 */
[C---:B------:R-:W-:Y:S11]  /*652d0*/  HMMA.1688.F32.TF32 R4, R88.reuse, R58, R20 ;  /* 0x0000003a5804723c */ /* 0x040ff60000081014 */
[----:B------:R-:W-:Y:S11]  /*652e0*/  @!UPT UIADD3 URZ, URZ, URZ, URZ ;  /* 0x0000003f3f3ff290 */ /* 0x000ff6000fffe03f */
[----:B------:R-:W-:Y:S01]  /*652f0*/  @!UPT UIADD3 URZ, URZ, URZ, URZ ;  /* 0x0000003f3f3ff290 */ /* 0x000fe2000fffe03f */
        /* <DEDUP_REMOVED lines=8> */
[C---:B---3--:R-:W-:Y:S07]  /*65380*/  HMMA.1688.F32.TF32 R8, R88.reuse, R38, R112 ;  /* 0x000000265808723c */ /* 0x048fee0000081070 */
        /* <DEDUP_REMOVED lines=8> */
[----:B---3--:R-:W-:Y:S08]  /*65410*/  HMMA.1688.F32.TF32 R8, R88, R26, R144 ;  /* 0x0000001a5808723c */ /* 0x008ff00000081090 */
[C---:B-1----:R-:W-:Y:S08]  /*65420*/  HMMA.1688.F32.TF32 R156, R84.reuse, R238, R156 ;  /* 0x000000ee549c723c */ /* 0x042ff0000008109c */
[----:B------:R-:W-:Y:S08]  /*65430*/  HMMA.1688.F32.TF32 R176, R84, R234, R152 ;  /* 0x000000ea54b0723c */ /* 0x000ff00000081098 */
[----:B------:R-:W-:Y:S01]  /*65440*/  HMMA.1688.F32.TF32 R92, R88, R238, R148 ;  /* 0x000000ee585c723c */ /* 0x000fe20000081094 */
        /* <DEDUP_REMOVED lines=8> */
[----:B------:R-:W-:Y:S01]  /*654d0*/  STL.64 [R1+0x3370], R178 ;  /* 0x003370b201007387 */ /* 0x000fe20000100a00 */
[----:B------:R-:W-:-:S03]  /*654e0*/  IMAD.MOV.U32 R151, RZ, RZ, R92 ;  /* 0x000000ffff977224 */ /* 0x000fc600078e005c */
[----:B------:R-:W-:Y:S01]  /*654f0*/  STL.64 [R1+0x3368], R176 ;  /* 0x003368b001007387 */ /* 0x000fe20000100a00 */
[----:B------:R-:W-:Y:S01]  /*65500*/  MOV R150, R93 ;  /* 0x0000005d00967202 */ /* 0x000fe20000000f00 */
[----:B------:R-:W-:Y:S02]  /*65510*/  IMAD.MOV.U32 R149, RZ, RZ, R94 ;  /* 0x000000ffff957224 */ /* 0x000fe400078e005e */
[----:B------:R-:W4:Y:S01]  /*65520*/  LDL.LU R180, [R1+0x170] ;  /* 0x0001700001b47983 */ /* 0x000f220000300800 */
[----:B------:R-:W-:-:S03]  /*65530*/  IMAD.MOV.U32 R148, RZ, RZ, R95 ;  /* 0x000000ffff947224 */ /* 0x000fc600078e005f */
[----:B------:R-:W4:Y:S01]  /*65540*/  LDL.LU R181, [R1+0x174] ;  /* 0x0001740001b57983 */ /* 0x000f220000300800 */
[----:B------:R-:W-:Y:S03]  /*65550*/  HMMA.1688.F32.TF32 R92, R88, R166, R108 ;  /* 0x000000a6585c723c */ /* 0x000fe6000008106c */
        /* <DEDUP_REMOVED lines=62> */
[----:B------:R-:W2:Y:S04]  /*65940*/  LDL.LU R251, [R1+0x1ac] ;  /* 0x0001ac0001fb7983 */ /* 0x000ea80000300800 */
[----:B------:R-:W-:Y:S04]  /*65950*/  LDS R4, [R2+0x4b100] ;  /* 0x04b1000002047984 */ /* 0x000fe80000000800 */
[----:B------:R-:W-:Y:S04]  /*65960*/  STL.64 [R1+0x3380], R90 ;  /* 0x0033805a01007387 */ /* 0x000fe80000100a00 */
[----:B------:R-:W-:Y:S04]  /*65970*/  STL.64 [R1+0x3378], R88 ;  /* 0x0033785801007387 */ /* 0x000fe80000100a00 */
[----:B------:R-:W-:Y:S04]  /*65980*/  LDS R6, [R2+0x4b900] ;  /* 0x04b9000002067984 */ /* 0x000fe80000000800 */
[----:B------:R-:W-:Y:S04]  /*65990*/  LDS R5, [R3+0x4b100] ;  /* 0x04b1000003057984 */ /* 0x000fe80000000800 */
[----:B------:R-:W1:Y:S01]  /*659a0*/  LDS R7, [R3+0x4b900] ;  /* 0x04b9000003077984 */ /* 0x000e620000000800 */
[C---:B---3--:R-:W-:Y:S08]  /*659b0*/  HMMA.1688.F32.TF32 R16, R84.reuse, R54, R228 ;  /* 0x000000365410723c */ /* 0x048ff000000810e4 */
[C---:B----4-:R-:W-:Y:S08]  /*659c0*/  HMMA.1688.F32.TF32 R96, R84.reuse, R70, R200 ;  /* 0x000000465460723c */ /* 0x050ff000000810c8 */
[C---:B------:R-:W-:Y:S08]  /*659d0*/  HMMA.1688.F32.TF32 R92, R84.reuse, R162, R92 ;  /* 0x000000a2545c723c */ /* 0x040ff0000008105c */
[C---:B------:R-:W-:Y:S08]  /*659e0*/  HMMA.1688.F32.TF32 R100, R84.reuse, R66, R100 ;  /* 0x000000425464723c */ /* 0x040ff00000081064 */
[C---:B------:R-:W-:Y:S07]  /*659f0*/  HMMA.1688.F32.TF32 R212, R84.reuse, R62, R196 ;  /* 0x0000003e54d4723c */ /* 0x040fee00000810c4 */
[----:B------:R-:W-:Y:S01]  /*65a00*/  STL.64 [R1+0x3390], R94 ;  /* 0x0033905e01007387 */ /* 0x000fe20000100a00 */
[C---:B------:R-:W-:Y:S03]  /*65a10*/  HMMA.1688.F32.TF32 R216, R84.reuse, R58, R216 ;  /* 0x0000003a54d8723c */ /* 0x040fe600000810d8 */
[----:B------:R-:W-:Y:S05]  /*65a20*/  STL.64 [R1+0x3388], R92 ;  /* 0x0033885c01007387 */ /* 0x000fea0000100a00 */
[C---:B-1----:R-:W-:Y:S01]  /*65a30*/  HMMA.1688.F32.TF32 R12, R84.reuse, R50, R184 ;  /* 0x00000032540c723c */ /* 0x042fe200000810b8 */
        /* <DEDUP_REMOVED lines=14> */
[----:B---3--:R-:W-:Y:S01]  /*65b20*/  HMMA.1688.F32.TF32 R12, R84, R38, R244 ;  /* 0x00000026540c723c */ /* 0x008fe200000810f4 */
[----:B------:R-:W-:Y:S04]  /*65b30*/  STL.64 [R1+0x810], R8 ;  /* 0x0008100801007387 */ /* 0x000fe80000100a00 */
[----:B------:R1:W-:Y:S03]  /*65b40*/  STL.64 [R1+0x818], R10 ;  /* 0x0008180a01007387 */ /* 0x0003e60000100a00 */
[----:B------:R-:W-:Y:S07]  /*65b50*/  HMMA.1688.F32.TF32 R184, R4, R238, R188 ;  /* 0x000000ee04b8723c */ /* 0x000fee00000810bc */
[----:B------:R-:W-:Y:S01]  /*65b60*/  STL.64 [R1+0x800], R16 ;  /* 0x0008001001007387 */ /* 0x000fe20000100a00 */
[C---:B-1----:R-:W-:Y:S03]  /*65b70*/  HMMA.1688.F32.TF32 R8, R84.reuse, R34, R192 ;  /* 0x000000225408723c */ /* 0x042fe600000810c0 */
[----:B------:R1:W-:Y:S04]  /*65b80*/  STL.64 [R1+0x808], R18 ;  /* 0x0008081201007387 */ /* 0x0003e80000100a00 */
[----:B------:R-:W-:Y:S04]  /*65b90*/  STL.64 [R1+0x7f0], R12 ;  /* 0x0007f00c01007387 */ /* 0x000fe80000100a00 */
[----:B------:R3:W-:Y:S01]  /*65ba0*/  STL.64 [R1+0x7f8], R14 ;  /* 0x0007f80e01007387 */ /* 0x0007e20000100a00 */
[C---:B-1----:R-:W-:Y:S08]  /*65bb0*/  HMMA.1688.F32.TF32 R16, R84.reuse, R30, R168 ;  /* 0x0000001e5410723c */ /* 0x042ff000000810a8 */
[----:B---3--:R-:W-:Y:S03]  /*65bc0*/  HMMA.1688.F32.TF32 R12, R84, R26, R180 ;  /* 0x0000001a540c723c */ /* 0x008fe600000810b4 */
[----:B------:R-:W-:Y:S04]  /*65bd0*/  STL.64 [R1+0x7e0], R8 ;  /* 0x0007e00801007387 */ /* 0x000fe80000100a00 */
[----:B------:R-:W-:Y:S01]  /*65be0*/  STL.64 [R1+0x7e8], R10 ;  /* 0x0007e80a01007387 */ /* 0x000fe20000100a00 */
[C---:B--2---:R-:W-:Y:S03]  /*65bf0*/  HMMA.1688.F32.TF32 R168, R4.reuse, R234, R248 ;  /* 0x000000ea04a8723c */ /* 0x044fe600000810f8 */
[----:B------:R-:W-:Y:S04]  /*65c00*/  LDS R8, [R252+0x4b100] ;  /* 0x04b10000fc087984 */ /* 0x000fe80000000800 */
[----:B------:R-:W-:Y:S04]  /*65c10*/  LDS R10, [R252+0x4b900] ;  /* 0x04b90000fc0a7984 */ /* 0x000fe80000000800 */
[----:B------:R-:W-:Y:S04]  /*65c20*/  STL.64 [R1+0x7d0], R16 ;  /* 0x0007d01001007387 */ /* 0x000fe80000100a00 */
[----:B------:R-:W-:Y:S04]  /*65c30*/  STL.64 [R1+0x7d8], R18 ;  /* 0x0007d81201007387 */ /* 0x000fe80000100a00 */
[----:B------:R-:W-:Y:S04]  /*65c40*/  STL.64 [R1+0x7b0], R12 ;  /* 0x0007b00c01007387 */ /* 0x000fe80000100a00 */
[----:B------:R1:W-:Y:S04]  /*65c50*/  STL.64 [R1+0x7b8], R14 ;  /* 0x0007b80e01007387 */ /* 0x0003e80000100a00 */
        /* <DEDUP_REMOVED lines=79> */
[----:B------:R-:W-:Y:S04]  /*66150*/  STL.64 [R1+0x33e8], R168 ;  /* 0x0033e8a801007387 */ /* 0x000fe80000100a00 */
[----:B------:R-:W-:Y:S04]  /*66160*/  LDS R9, [R0+0x4b100] ;  /* 0x04b1000000097984 */ /* 0x000fe80000000800 */
[----:B------:R-:W1:Y:S02]  /*66170*/  LDS R11, [R0+0x4b900] ;  /* 0x04b90000000b7984 */ /* 0x000e640000000800 */
[C---:B-1----:R-:W-:Y:S08]  /*66180*/  HMMA.1688.F32.TF32 R12, R4.reuse, R50, R208 ;  /* 0x00000032040c723c */ /* 0x042ff000000810d0 */
[C---:B--2---:R-:W-:Y:S08]  /*66190*/  HMMA.1688.F32.TF32 R20, R4.reuse, R46, R224 ;  /* 0x0000002e0414723c */ /* 0x044ff000000810e0 */
[C---:B---3--:R-:W-:Y:S08]  /*661a0*/  HMMA.1688.F32.TF32 R132, R4.reuse, R166, R132 ;  /* 0x000000a60484723c */ /* 0x048ff00000081084 */
[C---:B----4-:R-:W-:Y:S11]  /*661b0*/  HMMA.1688.F32.TF32 R16, R4.reuse, R54, R116 ;  /* 0x000000360410723c */ /* 0x050ff60000081074 */
[----:B------:R-:W-:Y:S04]  /*661c0*/  @!UPT UIADD3 URZ, URZ, URZ, URZ ;  /* 0x0000003f3f3ff290 */ /* 0x000fe8000fffe03f */
        /* <DEDUP_REMOVED lines=9> */
[----:B------:R1:W-:Y:S03]  /*66260*/  STL.64 [R1+0x778], R22 ;  /* 0x0007781601007387 */ /* 0x0003e60000100a00 */
[----:B------:R-:W-:Y:S01]  /*66270*/  HMMA.1688.F32.TF32 R116, R8, R166, R124 ;  /* 0x000000a60874723c */ /* 0x000fe2000008107c */
[----:B------:R-:W-:Y:S04]  /*66280*/  LDS R200, [R252+0x4b180] ;  /* 0x04b18000fcc87984 */ /* 0x000fe80000000800 */
[----:B------:R-:W-:Y:S03]  /*66290*/  LDS R202, [R252+0x4b980] ;  /* 0x04b98000fcca7984 */ /* 0x000fe60000000800 */
[C---:B-1----:R-:W-:Y:S01]  /*662a0*/  HMMA.1688.F32.TF32 R20, R4.reuse, R34, R196 ;  /* 0x000000220414723c */ /* 0x042fe200000810c4 */
[----:B------:R-:W-:Y:S04]  /*662b0*/  STL.64 [R1+0x760], R16 ;  /* 0x0007601001007387 */ /* 0x000fe80000100a00 */
[----:B------:R1:W-:Y:S04]  /*662c0*/  STL.64 [R1+0x768], R18 ;  /* 0x0007681201007387 */ /* 0x0003e80000100a00 */
[----:B------:R-:W-:Y:S04]  /*662d0*/  STL.64 [R1+0x750], R12 ;  /* 0x0007500c01007387 */ /* 0x000fe80000100a00 */
[----:B------:R2:W-:Y:S01]  /*662e0*/  STL.64 [R1+0x758], R14 ;  /* 0x0007580e01007387 */ /* 0x0005e20000100a00 */
[C---:B-1----:R-:W-:Y:S03]  /*662f0*/  HMMA.1688.F32.TF32 R16, R4.reuse, R30, R228 ;  /* 0x0000001e0410723c */ /* 0x042fe600000810e4 */
[----:B------:R-:W-:Y:S04]  /*66300*/  LDS R201, [R0+0x4b180] ;  /* 0x04b1800000c97984 */ /* 0x000fe80000000800 */
[----:B------:R-:W-:Y:S01]  /*66310*/  LDS R203, [R0+0x4b980] ;  /* 0x04b9800000cb7984 */ /* 0x000fe20000000800 */
[----:B--2---:R-:W-:Y:S03]  /*66320*/  HMMA.1688.F32.TF32 R12, R4, R26, R220 ;  /* 0x0000001a040c723c */ /* 0x004fe600000810dc */
[----:B------:R-:W-:Y:S04]  /*66330*/  STL.64 [R1+0x740], R20 ;  /* 0x0007401401007387 */ /* 0x000fe80000100a00 */
[----:B------:R-:W-:Y:S01]  /*66340*/  STL.64 [R1+0x748], R22 ;  /* 0x0007481601007387 */ /* 0x000fe20000100a00 */
[----:B------:R-:W-:Y:S01]  /*66350*/  MOV R222, R236 ;  /* 0x000000ec00de7202 */ /* 0x000fe20000000f00 */
[----:B------:R-:W-:-:S06]  /*66360*/  IMAD.MOV.U32 R223, RZ, RZ, R237 ;  /* 0x000000ffffdf7224 */ /* 0x000fcc00078e00ed */
[----:B------:R-:W-:Y:S04]  /*66370*/  STL.64 [R1+0x730], R16 ;  /* 0x0007301001007387 */ /* 0x000fe80000100a00 */
[----:B------:R-:W-:Y:S04]  /*66380*/  STL.64 [R1+0x738], R18 ;  /* 0x0007381201007387 */ /* 0x000fe80000100a00 */
[----:B------:R1:W-:Y:S04]  /*66390*/  STL.64 [R1+0x710], R12 ;  /* 0x0007100c01007387 */ /* 0x0003e80000100a00 */
[----:B------:R2:W-:Y:S04]  /*663a0*/  STL.64 [R1+0x718], R14 ;  /* 0x0007180e01007387 */ /* 0x0005e80000100a00 */
[----:B------:R-:W3:Y:S04]  /*663b0*/  LDL.LU R220, [R1+0x230] ;  /* 0x0002300001dc7983 */ /* 0x000ee80000300800 */
[----:B------:R-:W3:Y:S04]  /*663c0*/  LDL.LU R221, [R1+0x234] ;  /* 0x0002340001dd7983 */ /* 0x000ee80000300800 */
[----:B------:R-:W4:Y:S04]  /*663d0*/  LDL.LU R236, [R1+0x347c] ;  /* 0x00347c0001ec7983 */ /* 0x000f280000300800 */
        /* <DEDUP_REMOVED lines=119> */
[----:B------:R-:W-:Y:S04]  /*66b50*/  LDS R4, [R2+0x4b180] ;  /* 0x04b1800002047984 */ /* 0x000fe80000000800 */
[----:B------:R-:W-:Y:S04]  /*66b60*/  LDS R6, [R2+0x4b980] ;  /* 0x04b9800002067984 */ /* 0x000fe80000000800 */
[----:B------:R-:W-:Y:S04]  /*66b70*/  LDS R5, [R3+0x4b180] ;  /* 0x04b1800003057984 */ /* 0x000fe80000000800 */
[----:B------:R-:W1:Y:S01]  /*66b80*/  LDS R7, [R3+0x4b980] ;  /* 0x04b9800003077984 */ /* 0x000e620000000800 */
[C---:B------:R-:W-:Y:S08]  /*66b90*/  HMMA.1688.F32.TF32 R188, R8.reuse, R238, R188 ;  /* 0x000000ee08bc723c */ /* 0x040ff000000810bc */
[C---:B------:R-:W-:Y:S08]  /*66ba0*/  HMMA.1688.F32.TF32 R180, R8.reuse, R234, R180 ;  /* 0x000000ea08b4723c */ /* 0x040ff000000810b4 */
[C---:B------:R-:W-:Y:S08]  /*66bb0*/  HMMA.1688.F32.TF32 R120, R8.reuse, R162, R244 ;  /* 0x000000a20878723c */ /* 0x040ff000000810f4 */
[C---:B--2---:R-:W-:Y:S08]  /*66bc0*/  HMMA.1688.F32.TF32 R132, R8.reuse, R54, R132 ;  /* 0x000000360884723c */ /* 0x044ff00000081084 */
[C---:B------:R-:W-:Y:S11]  /*66bd0*/  HMMA.1688.F32.TF32 R168, R8.reuse, R50, R168 ;  /* 0x0000003208a8723c */ /* 0x040ff600000810a8 */
[----:B------:R-:W-:Y:S04]  /*66be0*/  @!UPT UIADD3 URZ, URZ, URZ, URZ ;  /* 0x0000003f3f3ff290 */ /* 0x000fe8000fffe03f */
[----:B------:R-:W-:Y:S04]  /*66bf0*/  STL.64 [R1+0x60], R132 ;  /* 0x0000608401007387 */ /* 0x000fe80000100a00 */
[----:B------:R2:W-:Y:S02]  /*66c00*/  STL.64 [R1+0x68], R134 ;  /* 0x0000688601007387 */ /* 0x0005e40000100a00 */
[C---:B--2---:R-:W-:Y:S02]  /*66c10*/  HMMA.1688.F32.TF32 R132, R8.reuse, R46, R184 ;  /* 0x0000002e0884723c */ /* 0x044fe400000810b8 */
[----:B------:R-:W-:Y:S04]  /*66c20*/  STL.64 [R1+0x90], R168 ;  /* 0x000090a801007387 */ /* 0x000fe80000100a00 */
[----:B------:R2:W-:Y:S02]  /*66c30*/  STL.64 [R1+0x98], R170 ;  /* 0x000098aa01007387 */ /* 0x0005e40000100a00 */
[C---:B---3--:R-:W-:Y:S11]  /*66c40*/  HMMA.1688.F32.TF32 R84, R8.reuse, R42, R84 ;  /* 0x0000002a0854723c */ /* 0x048ff60000081054 */
[----:B------:R-:W-:Y:S04]  /*66c50*/  @!UPT UIADD3 URZ, URZ, URZ, URZ ;  /* 0x0000003f3f3ff290 */ /* 0x000fe8000fffe03f */
[----:B------:R-:W-:Y:S04]  /*66c60*/  STL.64 [R1+0x6c0], R132 ;  /* 0x0006c08401007387 */ /* 0x000fe80000100a00 */
[----:B------:R3:W-:Y:S01]  /*66c70*/  STL.64 [R1+0x6c8], R134 ;  /* 0x0006c88601007387 */ /* 0x0007e20000100a00 */
[C---:B--2---:R-:W-:Y:S08]  /*66c80*/  HMMA.1688.F32.TF32 R168, R8.reuse, R38, R216 ;  /* 0x0000002608a8723c */ /* 0x044ff000000810d8 */
[C---:B---3--:R-:W-:Y:S01]  /*66c90*/  HMMA.1688.F32.TF32 R132, R8.reuse, R34, R212 ;  /* 0x000000220884723c */ /* 0x048fe200000810d4 */
[----:B------:R-:W-:Y:S07]  /*66ca0*/  STL.64 [R1+0x6b0], R84 ;  /* 0x0006b05401007387 */ /* 0x000fee0000100a00 */
[C---:B------:R-:W-:Y:S01]  /*66cb0*/  HMMA.1688.F32.TF32 R128, R8.reuse, R66, R128 ;  /* 0x000000420880723c */ /* 0x040fe20000081080 */
[----:B------:R2:W-:Y:S07]  /*66cc0*/  STL.64 [R1+0x6b8], R86 ;  /* 0x0006b85601007387 */ /* 0x0005ee0000100a00 */
[C---:B------:R-:W-:Y:S08]  /*66cd0*/  HMMA.1688.F32.TF32 R76, R8.reuse, R62, R76 ;  /* 0x0000003e084c723c */ /* 0x040ff0000008104c */
[C---:B--2---:R-:W-:Y:S08]  /*66ce0*/  HMMA.1688.F32.TF32 R84, R8.reuse, R30, R100 ;  /* 0x0000001e0854723c */ /* 0x044ff00000081064 */
[C---:B------:R-:W-:Y:S08]  /*66cf0*/  HMMA.1688.F32.TF32 R240, R8.reuse, R58, R240 ;  /* 0x0000003a08f0723c */ /* 0x040ff000000810f0 */
[----:B----4-:R-:W-:Y:S01]  /*66d00*/  HMMA.1688.F32.TF32 R8, R8, R26, R96 ;  /* 0x0000001a0808723c */ /* 0x010fe20000081060 */
[----:B------:R-:W-:Y:S04]  /*66d10*/  STL.64 [R1+0x6a0], R168 ;  /* 0x0006a0a801007387 */ /* 0x000fe80000100a00 */
[----:B------:R-:W-:Y:S04]  /*66d20*/  STL.64 [R1+0x6a8], R170 ;  /* 0x0006a8aa01007387 */ /* 0x000fe80000100a00 */
[----:B------:R-:W-:Y:S04]  /*66d30*/  STL.64 [R1+0x690], R132 ;  /* 0x0006908401007387 */ /* 0x000fe80000100a00 */
[----:B------:R-:W-:Y:S04]  /*66d40*/  STL.64 [R1+0x698], R134 ;  /* 0x0006988601007387 */ /* 0x000fe80000100a00 */
[----:B------:R-:W-:Y:S04]  /*66d50*/  STL.64 [R1+0x680], R84 ;  /* 0x0006805401007387 */ /* 0x000fe80000100a00 */
[----:B------:R-:W-:Y:S04]  /*66d60*/  STL.64 [R1+0x688], R86 ;  /* 0x0006885601007387 */ /* 0x000fe80000100a00 */
[----:B------:R-:W-:Y:S04]  /*66d70*/  STL.64 [R1+0x670], R8 ;  /* 0x0006700801007387 */ /* 0x000fe80000100a00 */
[----:B------:R1:W-:Y:S02]  /*66d80*/  STL.64 [R1+0x678], R10 ;  /* 0x0006780a01007387 */ /* 0x0003e40000100a00 */
[C---:B-1----:R-:W-:Y:S08]  /*66d90*/  HMMA.1688.F32.TF32 R8, R4.reuse, R54, R92 ;  /* 0x000000360408723c */ /* 0x042ff0000008105c */
        /* <DEDUP_REMOVED lines=11> */
[----:B------:R-:W-:Y:S01]  /*66e50*/  STL.64 [R1+0x1f0], R8 ;  /* 0x0001f00801007387 */ /* 0x000fe20000100a00 */
[C---:B------:R-:W-:Y:S03]  /*66e60*/  HMMA.1688.F32.TF32 R192, R4.reuse, R238, R192 ;  /* 0x000000ee04c0723c */ /* 0x040fe600000810c0 */
[----:B------:R1:W-:Y:S05]  /*66e70*/  STL.64 [R1+0x1f8], R10 ;  /* 0x0001f80a01007387 */ /* 0x0003ea0000100a00 */
[C---:B------:R-:W-:Y:S08]  /*66e80*/  HMMA.1688.F32.TF32 R204, R4.reuse, R234, R204 ;  /* 0x000000ea04cc723c */ /* 0x040ff000000810cc */
[C---:B-1----:R-:W-:Y:S08]  /*66e90*/  HMMA.1688.F32.TF32 R8, R4.reuse, R30, R12 ;  /* 0x0000001e0408723c */ /* 0x042ff0000008100c */
[C---:B------:R-:W-:Y:S08]  /*66ea0*/  HMMA.1688.F32.TF32 R136, R4.reuse, R166, R136 ;  /* 0x000000a60488723c */ /* 0x040ff00000081088 */
[C---:B------:R-:W-:Y:S08]  /*66eb0*/  HMMA.1688.F32.TF32 R140, R4.reuse, R162, R140 ;  /* 0x000000a2048c723c */ /* 0x040ff0000008108c */
[C---:B------:R-:W-:Y:S08]  /*66ec0*/  HMMA.1688.F32.TF32 R144, R4.reuse, R70, R144 ;  /* 0x000000460490723c */ /* 0x040ff00000081090 */
[C---:B------:R-:W-:Y:S08]  /*66ed0*/  HMMA.1688.F32.TF32 R152, R4.reuse, R66, R152 ;  /* 0x000000420498723c */ /* 0x040ff00000081098 */
[C---:B------:R-:W-:Y:S08]  /*66ee0*/  HMMA.1688.F32.TF32 R80, R4.reuse, R62, R80 ;  /* 0x0000003e0450723c */ /* 0x040ff00000081050 */
[----:B------:R-:W-:Y:S01]  /*66ef0*/  HMMA.1688.F32.TF32 R228, R4, R58, R228 ;  /* 0x0000003a04e4723c */ /* 0x000fe200000810e4 */
[----:B------:R-:W-:Y:S01]  /*66f00*/  STL.64 [R1+0x3e0], R20 ;  /* 0x0003e01401007387 */ /* 0x000fe20000100a00 */
[----:B------:R-:W-:Y:S01]  /*66f10*/  MOV R90, R69 ;  /* 0x00000045005a7202 */ /* 0x000fe20000000f00 */
[----:B------:R-:W-:Y:S01]  /*66f20*/  IMAD.MOV.U32 R91, RZ, RZ, R68 ;  /* 0x000000ffff5b7224 */ /* 0x000fe200078e0044 */
[----:B------:R-:W-:Y:S01]  /*66f30*/  MOV R93, R65 ;  /* 0x00000041005d7202 */ /* 0x000fe20000000f00 */
[----:B------:R-:W-:-:S02]  /*66f40*/  IMAD.MOV.U32 R92, RZ, RZ, R64 ;  /* 0x000000ffff5c7224 */ /* 0x000fc400078e0040 */
[----:B------:R-:W-:Y:S01]  /*66f50*/  IMAD.MOV.U32 R94, RZ, RZ, R61 ;  /* 0x000000ffff5e7224 */ /* 0x000fe200078e003d */
[----:B------:R-:W-:Y:S01]  /*66f60*/  HMMA.1688.F32.TF32 R4, R4, R26, R208 ;  /* 0x0000001a0404723c */ /* 0x000fe200000810d0 */
[----:B------:R-:W-:Y:S04]  /*66f70*/  STL.64 [R1+0x3e8], R22 ;  /* 0x0003e81601007387 */ /* 0x000fe80000100a00 */
[----:B------:R-:W-:Y:S04]  /*66f80*/  STL.64 [R1+0x1d0], R16 ;  /* 0x0001d01001007387 */ /* 0x000fe80000100a00 */
[----:B------:R-:W-:Y:S04]  /*66f90*/  STL.64 [R1+0x1d8], R18 ;  /* 0x0001d81201007387 */ /* 0x000fe80000100a00 */
[----:B------:R-:W-:Y:S04]  /*66fa0*/  STL.64 [R1+0x1c0], R8 ;  /* 0x0001c00801007387 */ /* 0x000fe80000100a00 */
[----:B------:R-:W-:Y:S01]  /*66fb0*/  STL.64 [R1+0x1c8], R10 ;  /* 0x0001c80a01007387 */ /* 0x000fe20000100a00 */
[----:B------:R-:W-:-:S02]  /*66fc0*/  IMAD.MOV.U32 R95, RZ, RZ, R60 ;  /* 0x000000ffff5f7224 */ /* 0x000fc400078e003c */
[----:B------:R-:W-:Y:S02]  /*66fd0*/  IMAD.MOV.U32 R226, RZ, RZ, R237 ;  /* 0x000000ffffe27224 */ /* 0x000fe400078e00ed */
[----:B------:R-:W-:Y:S01]  /*66fe0*/  IMAD.MOV.U32 R227, RZ, RZ, R236 ;  /* 0x000000ffffe37224 */ /* 0x000fe200078e00ec */
[----:B------:R-:W-:Y:S04]  /*66ff0*/  STL.64 [R1+0x1a0], R4 ;  /* 0x0001a00401007387 */ /* 0x000fe80000100a00 */
[----:B------:R-:W-:Y:S04]  /*67000*/  STL.64 [R1+0x1a8], R6 ;  /* 0x0001a80601007387 */ /* 0x000fe80000100a00 */
[----:B------:R-:W2:Y:S04]  /*67010*/  LDL.LU R88, [R1+0x130] ;  /* 0x0001300001587983 */ /* 0x000ea80000300800 */
[----:B------:R-:W2:Y:S04]  /*67020*/  LDL.LU R89, [R1+0x134] ;  /* 0x0001340001597983 */ /* 0x000ea80000300800 */
[----:B------:R-:W3:Y:S04]  /*67030*/  LDL.LU R69, [R1+0x3474] ;  /* 0x0034740001457983 */ /* 0x000ee80000300800 */
[----:B------:R-:W4:Y:S04]  /*67040*/  LDL.LU R68, [R1+0x3470] ;  /* 0x0034700001447983 */ /* 0x000f280000300800 */
[----:B------:R-:W2:Y:S04]  /*67050*/  LDL.LU R64, [R1+0x346c] ;  /* 0x00346c0001407983 */ /* 0x000ea80000300800 */
[----:B------:R-:W2:Y:S04]  /*67060*/  LDL.LU R65, [R1+0x3468] ;  /* 0x0034680001417983 */ /* 0x000ea80000300800 */
[----:B------:R-:W2:Y:S04]  /*67070*/  LDL.LU R61, [R1+0x3464] ;  /* 0x00346400013d7983 */ /* 0x000ea80000300800 */
[----:B------:R-:W2:Y:S04]  /*67080*/  LDL.LU R60, [R1+0x3460] ;  /* 0x00346000013c7983 */ /* 0x000ea80000300800 */
[----:B------:R-:W2:Y:S04]  /*67090*/  LDL.LU R96, [R1+0x190] ;  /* 0x0001900001607983 */ /* 0x000ea80000300800 */
[----:B------:R-:W2:Y:S01]  /*670a0*/  LDL.LU R97, [R1+0x194] ;  /* 0x0001940001617983 */ /* 0x000ea20000300800 */
[----:B------:R-:W-:Y:S01]  /*670b0*/  HMMA.1688.F32.TF32 R236, R200, R238, R224 ;  /* 0x000000eec8ec723c */ /* 0x000fe200000810e0 */
        /* <DEDUP_REMOVED lines=8> */
[----:B------:R-:W-:-:S03]  /*67140*/  IMAD.MOV.U32 R159, RZ, RZ, R148 ;  /* 0x000000ffff9f7224 */ /* 0x000fc600078e0094 */
[----:B------:R-:W-:Y:S01]  /*67150*/  LDS R10, [R2+0x4c980] ;  /* 0x04c98000020a7984 */ /* 0x000fe20000000800 */
        /* <DEDUP_REMOVED lines=16> */
[----:B---3--:R-:W-:Y:S01]  /*67260*/  IMAD.MOV.U32 R99, RZ, RZ, R69 ;  /* 0x000000ffff637224 */ /* 0x008fe200078e0045 */
[----:B----4-:R-:W-:Y:S01]  /*67270*/  MOV R98, R68 ;  /* 0x0000004400627202 */ /* 0x010fe20000000f00 */
[----:B--2---:R-:W-:Y:S01]  /*67280*/  IMAD.MOV.U32 R103, RZ, RZ, R64 ;  /* 0x000000ffff677224 */ /* 0x004fe200078e0040 */
[----:B------:R-:W2:Y:S04]  /*67290*/  LDL.LU R68, [R1+0x345c] ;  /* 0x00345c0001447983 */ /* 0x000ea80000300800 */
[----:B------:R-:W3:Y:S01]  /*672a0*/  LDL.LU R69, [R1+0x3458] ;  /* 0x0034580001457983 */ /* 0x000ee20000300800 */
[----:B------:R-:W-:-:S02]  /*672b0*/  IMAD.MOV.U32 R102, RZ, RZ, R65 ;  /* 0x000000ffff667224 */ /* 0x000fc400078e0041 */
[----:B------:R-:W-:Y:S01]  /*672c0*/  IMAD.MOV.U32 R100, RZ, RZ, R61 ;  /* 0x000000ffff647224 */ /* 0x000fe200078e003d */
[----:B------:R-:W-:Y:S01]  /*672d0*/  MOV R101, R60 ;  /* 0x0000003c00657202 */ /* 0x000fe20000000f00 */
[----:B------:R-:W4:Y:S04]  /*672e0*/  LDL.LU R61, [R1+0x3454] ;  /* 0x00345400013d7983 */ /* 0x000f280000300800 */
[----:B------:R-:W4:Y:S04]  /*672f0*/  LDL.LU R60, [R1+0x3450] ;  /* 0x00345000013c7983 */ /* 0x000f280000300800 */
[----:B------:R-:W4:Y:S04]  /*67300*/  LDL.LU R65, [R1+0x344c] ;  /* 0x00344c0001417983 */ /* 0x000f280000300800 */
[----:B------:R-:W4:Y:S04]  /*67310*/  LDL.LU R64, [R1+0x3448] ;  /* 0x0034480001407983 */ /* 0x000f280000300800 */
[----:B------:R-:W4:Y:S04]  /*67320*/  LDL.LU R212, [R1+0x560] ;  /* 0x0005600001d47983 */ /* 0x000f280000300800 */
[----:B------:R-:W4:Y:S01]  /*67330*/  LDL.LU R213, [R1+0x564] ;  /* 0x0005640001d57983 */ /* 0x000f220000300800 */
[C---:B------:R-:W-:Y:S03]  /*67340*/  HMMA.1688.F32.TF32 R232, R200.reuse, R234, R196 ;  /* 0x000000eac8e8723c */ /* 0x040fe600000810c4 */
[----:B------:R-:W-:Y:S04]  /*67350*/  LDS R148, [R2+0x4c000] ;  /* 0x04c0000002947984 */ /* 0x000fe80000000800 */
[----:B------:R-:W-:Y:S01]  /*67360*/  LDS R150, [R2+0x4c800] ;  /* 0x04c8000002967984 */ /* 0x000fe20000000800 */
[C---:B------:R-:W-:Y:S03]  /*67370*/  HMMA.1688.F32.TF32 R160, R200.reuse, R162, R244 ;  /* 0x000000a2c8a0723c */ /* 0x040fe600000810f4 */
        /* <DEDUP_REMOVED lines=12> */
[----:B--2---:R-:W-:Y:S01]  /*67440*/  IMAD.MOV.U32 R215, RZ, RZ, R68 ;  /* 0x000000ffffd77224 */ /* 0x004fe200078e0044 */
[----:B---3--:R-:W-:Y:S01]  /*67450*/  MOV R214, R69 ;  /* 0x0000004500d67202 */ /* 0x008fe20000000f00 */
[----:B------:R-:W-:Y:S01]  /*67460*/  HMMA.1688.F32.TF32 R100, R200, R34, R100 ;  /* 0x00000022c864723c */ /* 0x000fe20000081064 */
[----:B------:R-:W2:Y:S04]  /*67470*/  LDL.LU R69, [R1+0x3444] ;  /* 0x0034440001457983 */ /* 0x000ea80000300800 */
[----:B------:R-:W3:Y:S01]  /*67480*/  LDL.LU R68, [R1+0x3440] ;  /* 0x0034400001447983 */ /* 0x000ee20000300800 */
[----:B----4-:R-:W-:-:S02]  /*67490*/  IMAD.MOV.U32 R219, RZ, RZ, R61 ;  /* 0x000000ffffdb7224 */ /* 0x010fc400078e003d */
[----:B------:R-:W-:Y:S01]  /*674a0*/  HMMA.1688.F32.TF32 R96, R200, R30, R96 ;  /* 0x0000001ec860723c */ /* 0x000fe20000081060 */
[----:B------:R-:W-:Y:S01]  /*674b0*/  LDS R245, [R3+0x4c100] ;  /* 0x04c1000003f57984 */ /* 0x000fe20000000800 */
[----:B------:R-:W-:-:S03]  /*674c0*/  IMAD.MOV.U32 R218, RZ, RZ, R60 ;  /* 0x000000ffffda7224 */ /* 0x000fc600078e003c */
[----:B------:R-:W-:Y:S01]  /*674d0*/  LDS R247, [R3+0x4c900] ;  /* 0x04c9000003f77984 */ /* 0x000fe20000000800 */
        /* <DEDUP_REMOVED lines=9> */
[----:B---3--:R-:W-:-:S02]  /*67570*/  MOV R186, R68 ;  /* 0x0000004400ba7202 */ /* 0x008fc40000000f00 */
[----:B------:R-:W2:Y:S04]  /*67580*/  LDL.LU R68, [R1+0x342c] ;  /* 0x00342c0001447983 */ /* 0x000ea80000300800 */
[----:B------:R-:W3:Y:S01]  /*67590*/  LDL.LU R69, [R1+0x3428] ;  /* 0x0034280001457983 */ /* 0x000ee20000300800 */
[----:B----4-:R-:W-:Y:S02]  /*675a0*/  IMAD.MOV.U32 R227, RZ, RZ, R65 ;  /* 0x000000ffffe37224 */ /* 0x010fe400078e0041 */
[----:B------:R-:W-:Y:S02]  /*675b0*/  IMAD.MOV.U32 R226, RZ, RZ, R64 ;  /* 0x000000ffffe27224 */ /* 0x000fe400078e0040 */
[----:B------:R-:W-:Y:S02]  /*675c0*/  IMAD.MOV.U32 R224, RZ, RZ, R60 ;  /* 0x000000ffffe07224 */ /* 0x000fe400078e003c */
[----:B------:R-:W4:Y:S01]  /*675d0*/  LDL.LU R60, [R1+0x3424] ;  /* 0x00342400013c7983 */ /* 0x000f220000300800 */
[----:B------:R-:W-:-:S03]  /*675e0*/  MOV R225, R61 ;  /* 0x0000003d00e17202 */ /* 0x000fc60000000f00 */
[----:B------:R-:W4:Y:S04]  /*675f0*/  LDL.LU R61, [R1+0x3420] ;  /* 0x00342000013d7983 */ /* 0x000f280000300800 */
[----:B------:R-:W4:Y:S04]  /*67600*/  LDL.LU R64, [R1+0x341c] ;  /* 0x00341c0001407983 */ /* 0x000f280000300800 */
[----:B------:R-:W4:Y:S01]  /*67610*/  LDL.LU R65, [R1+0x3418] ;  /* 0x0034180001417983 */ /* 0x000f220000300800 */
[----:B--2---:R-:W-:-:S03]  /*67620*/  MOV R84, R68 ;  /* 0x0000004400547202 */ /* 0x004fc60000000f00 */
[----:B------:R-:W2:Y:S01]  /*67630*/  LDL.LU R68, [R1+0x3414] ;  /* 0x0034140001447983 */ /* 0x000ea20000300800 */
[----:B---3--:R-:W-:-:S03]  /*67640*/  IMAD.MOV.U32 R85, RZ, RZ, R69 ;  /* 0x000000ffff557224 */ /* 0x008fc600078e0045 */
[----:B------:R-:W3:Y:S04]  /*67650*/  LDL.LU R69, [R1+0x3410] ;  /* 0x0034100001457983 */ /* 0x000ee80000300800 */
[----:B------:R-:W4:Y:S04]  /*67660*/  LDL.LU R86, [R1+0x5a8] ;  /* 0x0005a80001567983 */ /* 0x000f280000300800 */
[----:B------:R-:W4:Y:S04]  /*67670*/  LDL.LU R87, [R1+0x5ac] ;  /* 0x0005ac0001577983 */ /* 0x000f280000300800 */
[----:B------:R-:W4:Y:S04]  /*67680*/  LDL.LU R168, [R1+0x5c0] ;  /* 0x0005c00001a87983 */ /* 0x000f280000300800 */
[----:B------:R-:W4:Y:S01]  /*67690*/  LDL.LU R169, [R1+0x5c4] ;  /* 0x0005c40001a97983 */ /* 0x000f220000300800 */
[----:B--2---:R-:W-:-:S03]  /*676a0*/  IMAD.MOV.U32 R170, RZ, RZ, R68 ;  /* 0x000000ffffaa7224 */ /* 0x004fc600078e0044 */
[----:B------:R-:W2:Y:S01]  /*676b0*/  LDL.LU R68, [R1+0x340c] ;  /* 0x00340c0001447983 */ /* 0x000ea20000300800 */
[----:B---3--:R-:W-:-:S03]  /*676c0*/  MOV R171, R69 ;  /* 0x0000004500ab7202 */ /* 0x008fc60000000f00 */
[----:B------:R-:W3:Y:S04]  /*676d0*/  LDL.LU R69, [R1+0x3408] ;  /* 0x0034080001457983 */ /* 0x000ee80000300800 */
[----:B------:R-:W3:Y:S04]  /*676e0*/  LDL.LU R132, [R1+0x5d0] ;  /* 0x0005d00001847983 */ /* 0x000ee80000300800 */
[----:B------:R-:W3:Y:S04]  /*676f0*/  LDL.LU R133, [R1+0x5d4] ;  /* 0x0005d40001857983 */ /* 0x000ee80000300800 */
[----:B------:R-:W3:Y:S04]  /*67700*/  LDL.LU R134, [R1+0x5d8] ;  /* 0x0005d80001867983 */ /* 0x000ee80000300800 */
[----:B------:R-:W3:Y:S04]  /*67710*/  LDL.LU R135, [R1+0x5dc] ;  /* 0x0005dc0001877983 */ /* 0x000ee80000300800 */
[----:B------:R-:W3:Y:S04]  /*67720*/  LDL.LU R208, [R1+0x5e0] ;  /* 0x0005e00001d07983 */ /* 0x000ee80000300800 */
[----:B------:R-:W3:Y:S04]  /*67730*/  LDL.LU R209, [R1+0x5e4] ;  /* 0x0005e40001d17983 */ /* 0x000ee80000300800 */
[----:B------:R1:W-:Y:S04]  /*67740*/  STL [R1+0x3320], R2 ;  /* 0x0033200201007387 */ /* 0x0003e80000100800 */
[----:B-1----:R-:W3:Y:S01]  /*67750*/  LDL.LU R2, [R1+0x514] ;  /* 0x0005140001027983 */ /* 0x002ee20000300800 */
[C---:B------:R-:W-:Y:S08]  /*67760*/  HMMA.1688.F32.TF32 R184, R200.reuse, R46, R184 ;  /* 0x0000002ec8b8723c */ /* 0x040ff000000810b8 */
[C---:B------:R-:W-:Y:S01]  /*67770*/  HMMA.1688.F32.TF32 R216, R200.reuse, R42, R216 ;  /* 0x0000002ac8d8723c */ /* 0x040fe200000810d8 */
[----:B------:R-:W-:Y:S07]  /*67780*/  STL [R1+0x329c], R252 ;  /* 0x00329cfc01007387 */ /* 0x000fee0000100800 */
[C---:B------:R-:W-:Y:S08]  /*67790*/  HMMA.1688.F32.TF32 R212, R200.reuse, R38, R212 ;  /* 0x00000026c8d4723c */ /* 0x040ff000000810d4 */
[C---:B------:R-:W-:Y:S01]  /*677a0*/  HMMA.1688.F32.TF32 R164, R200.reuse, R166, R220 ;  /* 0x000000a6c8a4723c */ /* 0x040fe200000810dc */
[----:B------:R-:W-:Y:S04]  /*677b0*/  LDS R220, [R252+0x4c080] ;  /* 0x04c08000fcdc7984 */ /* 0x000fe80000000800 */
[----:B------:R-:W-:Y:S03]  /*677c0*/  LDS R222, [R252+0x4c880] ;  /* 0x04c88000fcde7984 */ /* 0x000fe60000000800 */
[C---:B----4-:R-:W-:Y:S01]  /*677d0*/  HMMA.1688.F32.TF32 R84, R200.reuse, R54, R84 ;  /* 0x00000036c854723c */ /* 0x050fe20000081054 */
[----:B------:R-:W-:Y:S04]  /*677e0*/  LDS R221, [R0+0x4c080] ;  /* 0x04c0800000dd7984 */ /* 0x000fe80000000800 */
[----:B------:R-:W-:Y:S03]  /*677f0*/  LDS R223, [R0+0x4c880] ;  /* 0x04c8800000df7984 */ /* 0x000fe60000000800 */
[----:B------:R-:W-:Y:S01]  /*67800*/  HMMA.1688.F32.TF32 R224, R200, R50, R224 ;  /* 0x00000032c8e0723c */ /* 0x000fe200000810e0 */
[----:B--2---:R-:W-:-:S02]  /*67810*/  IMAD.MOV.U32 R211, RZ, RZ, R68 ;  /* 0x000000ffffd37224 */ /* 0x004fc400078e0044 */
[----:B---3--:R-:W-:Y:S01]  /*67820*/  IMAD.MOV.U32 R210, RZ, RZ, R69 ;  /* 0x000000ffffd27224 */ /* 0x008fe200078e0045 */
[----:B------:R-:W1:Y:S04]  /*67830*/  LDSM.16.M88.4 R16, [R2+0x180] ;  /* 0x000180000210783b */ /* 0x000e680000000200 */
[----:B------:R-:W2:Y:S02]  /*67840*/  LDSM.16.M88.4 R20, [R2+0x2180] ;  /* 0x002180000214783b */ /* 0x000ea40000000200 */
[----:B------:R-:W-:Y:S01]  /*67850*/  HMMA.1688.F32.TF32 R208, R200, R70, R208 ;  /* 0x00000046c8d0723c */ /* 0x000fe200000810d0 */
[----:B------:R-:W-:Y:S01]  /*67860*/  MOV R68, R65 ;  /* 0x0000004100447202 */ /* 0x000fe20000000f00 */
[----:B------:R-:W-:-:S05]  /*67870*/  IMAD.MOV.U32 R69, RZ, RZ, R64 ;  /* 0x000000ffff457224 */ /* 0x000fca00078e0040 */
[----:B------:R-:W-:Y:S01]  /*67880*/  IMAD.MOV.U32 R70, RZ, RZ, R61 ;  /* 0x000000ffff467224 */ /* 0x000fe200078e003d */
[----:B------:R-:W-:Y:S01]  /*67890*/  MOV R71, R60 ;  /* 0x0000003c00477202 */ /* 0x000fe20000000f00 */
[C---:B------:R-:W-:Y:S08]  /*678a0*/  HMMA.1688.F32.TF32 R64, R200.reuse, R66, R132 ;  /* 0x00000042c840723c */ /* 0x040ff00000081084 */
[C---:B------:R-:W-:Y:S08]  /*678b0*/  HMMA.1688.F32.TF32 R60, R200.reuse, R62, R168 ;  /* 0x0000003ec83c723c */ /* 0x040ff000000810a8 */
[C---:B------:R-:W-:Y:S01]  /*678c0*/  HMMA.1688.F32.TF32 R68, R200.reuse, R58, R68 ;  /* 0x0000003ac844723c */ /* 0x040fe20000081044 */
[----:B-1----:R-:W-:Y:S04]  /*678d0*/  STL [R1+0x3298], R18 ;  /* 0x0032981201007387 */ /* 0x002fe80000100800 */
[----:B------:R-:W-:Y:S04]  /*678e0*/  STL [R1+0x3294], R19 ;  /* 0x0032941301007387 */ /* 0x000fe80000100800 */
[----:B------:R-:W-:Y:S04]  /*678f0*/  STL [R1+0x32a0], R0 ;  /* 0x0032a00001007387 */ /* 0x000fe80000100800 */
[----:B--2---:R-:W-:Y:S04]  /*67900*/  STL [R1+0x32a4], R22 ;  /* 0x0032a41601007387 */ /* 0x004fe80000100800 */
[----:B------:R-:W-:Y:S01]  /*67910*/  STL [R1+0x3290], R23 ;  /* 0x0032901701007387 */ /* 0x000fe20000100800 */
[----:B------:R-:W-:Y:S03]  /*67920*/  HMMA.1688.F32.TF32 R200, R200, R26, R92 ;  /* 0x0000001ac8c8723c */ /* 0x000fe6000008105c */
[----:B------:R-:W2:Y:S04]  /*67930*/  LDL.LU.64 R134, [R1+0x3400] ;  /* 0x0034000001867983 */ /* 0x000ea80000300a00 */
[----:B------:R-:W2:Y:S04]  /*67940*/  LDL.LU.64 R132, [R1+0x33f8] ;  /* 0x0033f80001847983 */ /* 0x000ea80000300a00 */
[----:B------:R-:W3:Y:S04]  /*67950*/  LDL.LU.64 R170, [R1+0x33f0] ;  /* 0x0033f00001aa7983 */ /* 0x000ee80000300a00 */
[----:B------:R-:W3:Y:S04]  /*67960*/  LDL.LU.64 R168, [R1+0x33e8] ;  /* 0x0033e80001a87983 */ /* 0x000ee80000300a00 */
[----:B------:R-:W-:Y:S04]  /*67970*/  STL.64 [R1+0x360], R184 ;  /* 0x000360b801007387 */ /* 0x000fe80000100a00 */
[----:B------:R1:W-:Y:S01]  /*67980*/  STL.64 [R1+0x368], R186 ;  /* 0x000368ba01007387 */ /* 0x0003e20000100a00 */
[-C--:B------:R-:W-:Y:S03]  /*67990*/  HMMA.1688.F32.TF32 R88, R148, R16.reuse, R88 ;  /* 0x000000109458723c */ /* 0x080fe60000081058 */
[----:B-1----:R-:W4:Y:S04]  /*679a0*/  LDL.LU.64 R186, [R1+0x33e0] ;  /* 0x0033e00001ba7983 */ /* 0x002f280000300a00 */
[----:B------:R-:W4:Y:S04]  /*679b0*/  LDL.LU.64 R184, [R1+0x33d8] ;  /* 0x0033d80001b87983 */ /* 0x000f280000300a00 */
[----:B------:R-:W-:Y:S04]  /*679c0*/  STL.64 [R1+0x350], R216 ;  /* 0x000350d801007387 */ /* 0x000fe80000100a00 */
[----:B------:R1:W-:Y:S01]  /*679d0*/  STL.64 [R1+0x358], R218 ;  /* 0x000358da01007387 */ /* 0x0003e20000100a00 */
[-C--:B------:R-:W-:Y:S03]  /*679e0*/  HMMA.1688.F32.TF32 R176, R172, R16.reuse, R176 ;  /* 0x00000010acb0723c */ /* 0x080fe600000810b0 */
[----:B-1----:R-:W2:Y:S04]  /*679f0*/  LDL.LU.64 R218, [R1+0x33d0] ;  /* 0x0033d00001da7983 */ /* 0x002ea80000300a00 */
[----:B------:R-:W2:Y:S04]  /*67a00*/  LDL.LU.64 R216, [R1+0x33c8] ;  /* 0x0033c80001d87983 */ /* 0x000ea80000300a00 */
[----:B------:R-:W-:Y:S04]  /*67a10*/  STL.64 [R1+0x340], R212 ;  /* 0x000340d401007387 */ /* 0x000fe80000100a00 */
[----:B------:R1:W-:Y:S01]  /*67a20*/  STL.64 [R1+0x348], R214 ;  /* 0x000348d601007387 */ /* 0x0003e20000100a00 */
[-C--:B------:R-:W-:Y:S03]  /*67a30*/  HMMA.1688.F32.TF32 R156, R196, R16.reuse, R156 ;  /* 0x00000010c49c723c */ /* 0x080fe6000008109c */
        /* <DEDUP_REMOVED lines=12> */
[----:B------:R1:W-:Y:S04]  /*67b00*/  STL.64 [R1+0x2c0], R200 ;  /* 0x0002c0c801007387 */ /* 0x0003e80000100a00 */
[----:B------:R1:W-:Y:S04]  /*67b10*/  STL.64 [R1+0x2c8], R202 ;  /* 0x0002c8ca01007387 */ /* 0x0003e80000100a00 */
[----:B-1----:R-:W2:Y:S04]  /*67b20*/  LDL.LU R200, [R1] ;  /* 0x0000000001c87983 */ /* 0x002ea80000300800 */
[----:B------:R-:W2:Y:S04]  /*67b30*/  LDL.LU R201, [R1+0x4] ;  /* 0x0000040001c97983 */ /* 0x000ea80000300800 */
[----:B------:R-:W2:Y:S04]  /*67b40*/  LDL.LU R202, [R1+0x8] ;  /* 0x0000080001ca7983 */ /* 0x000ea80000300800 */
[----:B------:R-:W2:Y:S04]  /*67b50*/  LDL.LU R203, [R1+0xc] ;  /* 0x00000c0001cb7983 */ /* 0x000ea80000300800 */
        /* <DEDUP_REMOVED lines=11> */
[----:B------:R-:W2:Y:S01]  /*67c10*/  LDL.LU.64 R156, [R1+0x3358] ;  /* 0x00335800019c7983 */ /* 0x000ea20000300a00 */
[-C--:B----4-:R-:W-:Y:S08]  /*67c20*/  HMMA.1688.F32.TF32 R184, R244, R16.reuse, R184 ;  /* 0x00000010f4b8723c */ /* 0x090ff000000810b8 */
[-C--:B--2---:R-:W-:Y:S11]  /*67c30*/  HMMA.1688.F32.TF32 R156, R220, R16.reuse, R156 ;  /* 0x00000010dc9c723c */ /* 0x084ff6000008109c */
[----:B------:R-:W-:Y:S11]  /*67c40*/  @!UPT UIADD3 URZ, URZ, URZ, URZ ;  /* 0x0000003f3f3ff290 */ /* 0x000ff6000fffe03f */
[----:B------:R-:W-:Y:S01]  /*67c50*/  @!UPT UIADD3 URZ, URZ, URZ, URZ ;  /* 0x0000003f3f3ff290 */ /* 0x000fe2000fffe03f */
[----:B------:R1:W-:Y:S04]  /*67c60*/  STL.64 [R1+0x3f0], R156 ;  /* 0x0003f09c01007387 */ /* 0x0003e80000100a00 */
[----:B------:R2:W-:Y:S04]  /*67c70*/  STL.64 [R1+0x3f8], R158 ;  /* 0x0003f89e01007387 */ /* 0x0005e80000100a00 */
[----:B-1----:R-:W4:Y:S04]  /*67c80*/  LDL.LU R156, [R1+0xf0] ;  /* 0x0000f000019c7983 */ /* 0x002f280000300800 */
[----:B------:R-:W4:Y:S04]  /*67c90*/  LDL.LU R157, [R1+0xf4] ;  /* 0x0000f400019d7983 */ /* 0x000f280000300800 */
[----:B--2---:R-:W4:Y:S04]  /*67ca0*/  LDL.LU R158, [R1+0xf8] ;  /* 0x0000f800019e7983 */ /* 0x004f280000300800 */
[----:B------:R-:W4:Y:S04]  /*67cb0*/  LDL.LU R159, [R1+0xfc] ;  /* 0x0000fc00019f7983 */ /* 0x000f280000300800 */
[----:B------:R1:W-:Y:S04]  /*67cc0*/  STL.64 [R1+0x470], R184 ;  /* 0x000470b801007387 */ /* 0x0003e80000100a00 */
[----:B------:R2:W-:Y:S04]  /*67cd0*/  STL.64 [R1+0x478], R186 ;  /* 0x000478ba01007387 */ /* 0x0005e80000100a00 */
[----:B-1----:R-:W3:Y:S04]  /*67ce0*/  LDL.LU R184, [R1+0x600] ;  /* 0x0006000001b87983 */ /* 0x002ee80000300800 */
[----:B------:R-:W3:Y:S04]  /*67cf0*/  LDL.LU R185, [R1+0x604] ;  /* 0x0006040001b97983 */ /* 0x000ee80000300800 */
[----:B--2---:R-:W3:Y:S04]  /*67d00*/  LDL.LU R186, [R1+0x608] ;  /* 0x0006080001ba7983 */ /* 0x004ee80000300800 */
[----:B------:R-:W3:Y:S01]  /*67d10*/  LDL.LU R187, [R1+0x60c] ;  /* 0x00060c0001bb7983 */ /* 0x000ee20000300800 */
[-C--:B------:R-:W-:Y:S08]  /*67d20*/  HMMA.1688.F32.TF32 R188, R4, R16.reuse, R188 ;  /* 0x0000001004bc723c */ /* 0x080ff000000810bc */
[-C--:B------:R-:W-:Y:S11]  /*67d30*/  HMMA.1688.F32.TF32 R192, R8, R16.reuse, R192 ;  /* 0x0000001008c0723c */ /* 0x080ff600000810c0 */
[----:B------:R-:W-:Y:S04]  /*67d40*/  @!UPT UIADD3 URZ, URZ, URZ, URZ ;  /* 0x0000003f3f3ff290 */ /* 0x000fe8000fffe03f */
[----:B------:R-:W-:Y:S04]  /*67d50*/  STL.64 [R1+0x500], R188 ;  /* 0x000500bc01007387 */ /* 0x000fe80000100a00 */
[----:B------:R1:W-:Y:S02]  /*67d60*/  STL.64 [R1+0x508], R190 ;  /* 0x000508be01007387 */ /* 0x0003e40000100a00 */
[----:B-1----:R-:W-:Y:S02]  /*67d70*/  HMMA.1688.F32.TF32 R188, R12, R16, R236 ;  /* 0x000000100cbc723c */ /* 0x002fe400000810ec */
[----:B------:R-:W-:Y:S04]  /*67d80*/  STL.64 [R1+0x550], R192 ;  /* 0x000550c001007387 */ /* 0x000fe80000100a00 */
[----:B------:R-:W-:Y:S11]  /*67d90*/  STL.64 [R1+0x558], R194 ;  /* 0x000558c201007387 */ /* 0x000ff60000100a00 */
[----:B------:R-:W-:Y:S06]  /*67da0*/  @!UPT UIADD3 URZ, URZ, URZ, URZ ;  /* 0x0000003f3f3ff290 */ /* 0x000fec000fffe03f */
[----:B------:R-:W-:Y:S04]  /*67db0*/  STL.64 [R1+0x990], R188 ;  /* 0x000990bc01007387 */ /* 0x000fe80000100a00 */
[----:B------:R-:W-:Y:S01]  /*67dc0*/  STL.64 [R1+0x998], R190 ;  /* 0x000998be01007387 */ /* 0x000fe20000100a00 */
[-C--:B---3--:R-:W-:Y:S08]  /*67dd0*/  HMMA.1688.F32.TF32 R16, R148, R20.reuse, R184 ;  /* 0x000000149410723c */ /* 0x088ff000000810b8 */
[-C--:B----4-:R-:W-:Y:S08]  /*67de0*/  HMMA.1688.F32.TF32 R184, R172, R20.reuse, R156 ;  /* 0x00000014acb8723c */ /* 0x090ff0000008109c */
[-C--:B------:R-:W-:Y:S07]  /*67df0*/  HMMA.1688.F32.TF32 R156, R196, R20.reuse, R200 ;  /* 0x00000014c49c723c */ /* 0x080fee00000810c8 */
[----:B------:R-:W-:Y:S04]  /*67e00*/  STL.64 [R1+0x250], R16 ;  /* 0x0002501001007387 */ /* 0x000fe80000100a00 */
[----:B------:R1:W-:Y:S02]  /*67e10*/  STL.64 [R1+0x258], R18 ;  /* 0x0002581201007387 */ /* 0x0003e40000100a00 */
[----:B-1----:R-:W-:Y:S02]  /*67e20*/  HMMA.1688.F32.TF32 R16, R220, R20, R176 ;  /* 0x00000014dc10723c */ /* 0x002fe400000810b0 */
[----:B------:R1:W-:Y:S04]  /*67e30*/  STL.64 [R1+0x270], R184 ;  /* 0x000270b801007387 */ /* 0x0003e80000100a00 */
[----:B------:R2:W-:Y:S04]  /*67e40*/  STL.64 [R1+0x278], R186 ;  /* 0x000278ba01007387 */ /* 0x0005e80000100a00 */
[----:B-1----:R-:W3:Y:S04]  /*67e50*/  LDL.LU R184, [R1+0x120] ;  /* 0x0001200001b87983 */ /* 0x002ee80000300800 */
[----:B------:R1:W-:Y:S04]  /*67e60*/  STL.64 [R1+0x290], R156 ;  /* 0x0002909c01007387 */ /* 0x0003e80000100a00 */
[----:B------:R-:W-:Y:S05]  /*67e70*/  STL.64 [R1+0x298], R158 ;  /* 0x0002989e01007387 */ /* 0x000fea0000100a00 */
[----:B------:R4:W-:Y:S04]  /*67e80*/  STL.64 [R1+0x380], R16 ;  /* 0x0003801001007387 */ /* 0x0009e80000100a00 */
[----:B------:R1:W-:Y:S04]  /*67e90*/  STL.64 [R1+0x388], R18 ;  /* 0x0003881201007387 */ /* 0x0003e80000100a00 */
[----:B------:R-:W3:Y:S04]  /*67ea0*/  LDL.LU R185, [R1+0x124] ;  /* 0x0001240001b97983 */ /* 0x000ee80000300800 */
[----:B--2---:R-:W3:Y:S04]  /*67eb0*/  LDL.LU R186, [R1+0x128] ;  /* 0x0001280001ba7983 */ /* 0x004ee80000300800 */
[----:B------:R-:W3:Y:S01]  /*67ec0*/  LDL.LU R187, [R1+0x12c] ;  /* 0x00012c0001bb7983 */ /* 0x000ee20000300800 */
[----:B-1----:R-:W-:-:S03]  /*67ed0*/  IMAD.MOV.U32 R156, RZ, RZ, R29 ;  /* 0x000000ffff9c7224 */ /* 0x002fc600078e001d */
[----:B----4-:R-:W2:Y:S01]  /*67ee0*/  LDL.LU R16, [R1+0x640] ;  /* 0x0006400001107983 */ /* 0x010ea20000300800 */
[----:B------:R-:W-:-:S03]  /*67ef0*/  IMAD.MOV.U32 R157, RZ, RZ, R28 ;  /* 0x000000ffff9d7224 */ /* 0x000fc600078e001c */
[----:B------:R-:W2:Y:S01]  /*67f00*/  LDL.LU R17, [R1+0x644] ;  /* 0x0006440001117983 */ /* 0x000ea20000300800 */
[----:B------:R-:W-:-:S03]  /*67f10*/  MOV R158, R24 ;  /* 0x00000018009e7202 */ /* 0x000fc60000000f00 */
[----:B------:R-:W2:Y:S04]  /*67f20*/  LDL.LU R18, [R1+0x648] ;  /* 0x0006480001127983 */ /* 0x000ea80000300800 */
[----:B------:R-:W2:Y:S04]  /*67f30*/  LDL.LU R19, [R1+0x64c] ;  /* 0x00064c0001137983 */ /* 0x000ea80000300800 */
[----:B------:R-:W4:Y:S01]  /*67f40*/  LDL.LU R29, [R1+0x3350] ;  /* 0x00335000011d7983 */ /* 0x000f220000300800 */
[----:B------:R-:W-:-:S03]  /*67f50*/  IMAD.MOV.U32 R159, RZ, RZ, R25 ;  /* 0x000000ffff9f7224 */ /* 0x000fc600078e0019 */
[----:B------:R-:W2:Y:S04]  /*67f60*/  LDL.LU R28, [R1+0x334c] ;  /* 0x00334c00011c7983 */ /* 0x000ea80000300800 */
[----:B------:R-:W2:Y:S04]  /*67f70*/  LDL.LU R24, [R1+0x3348] ;  /* 0x0033480001187983 */ /* 0x000ea80000300800 */
[----:B------:R-:W3:Y:S01]  /*67f80*/  LDL.LU R25, [R1+0x3344] ;  /* 0x0033440001197983 */ /* 0x000ee20000300800 */
        /* <DEDUP_REMOVED lines=9> */
[----:B------:R-:W-:Y:S01]  /*68020*/  STL.64 [R1+0x548], R170 ;  /* 0x000548aa01007387 */ /* 0x000fe20000100a00 */
[----:B--2---:R-:W-:-:S03]  /*68030*/  IMAD.MOV.U32 R192, RZ, RZ, R24 ;  /* 0x000000ffffc07224 */ /* 0x004fc600078e0018 */
[----:B------:R-:W2:Y:S01]  /*68040*/  LDL.LU R24, [R1+0x3340] ;  /* 0x0033400001187983 */ /* 0x000ea20000300800 */
[----:B---3--:R-:W-:-:S03]  /*68050*/  MOV R193, R25 ;  /* 0x0000001900c17202 */ /* 0x008fc60000000f00 */
[----:B------:R-:W-:Y:S04]  /*68060*/  STL.64 [R1+0x980], R20 ;  /* 0x0009801401007387 */ /* 0x000fe80000100a00 */
[----:B------:R-:W-:Y:S04]  /*68070*/  STL.64 [R1+0x988], R22 ;  /* 0x0009881601007387 */ /* 0x000fe80000100a00 */
[----:B------:R-:W3:Y:S01]  /*68080*/  LDL.LU R25, [R1+0x333c] ;  /* 0x00333c0001197983 */ /* 0x000ee20000300800 */
[----:B------:R-:W-:Y:S02]  /*68090*/  IMAD.MOV.U32 R194, RZ, RZ, R28 ;  /* 0x000000ffffc27224 */ /* 0x000fe400078e001c */
[----:B----4-:R-:W-:Y:S01]  /*680a0*/  IMAD.MOV.U32 R195, RZ, RZ, R29 ;  /* 0x000000ffffc37224 */ /* 0x010fe200078e001d */
[----:B------:R-:W4:Y:S04]  /*680b0*/  LDL.LU R28, [R1+0x3338] ;  /* 0x00333800011c7983 */ /* 0x000f280000300800 */
[----:B------:R-:W4:Y:S04]  /*680c0*/  LDL.LU R29, [R1+0x3334] ;  /* 0x00333400011d7983 */ /* 0x000f280000300800 */
[----:B------:R-:W4:Y:S04]  /*680d0*/  LDL.LU R236, [R1+0x6d0] ;  /* 0x0006d00001ec7983 */ /* 0x000f280000300800 */
[----:B------:R-:W4:Y:S04]  /*680e0*/  LDL.LU R237, [R1+0x6d4] ;  /* 0x0006d40001ed7983 */ /* 0x000f280000300800 */
[----:B------:R-:W4:Y:S04]  /*680f0*/  LDL.LU R238, [R1+0x6d8] ;  /* 0x0006d80001ee7983 */ /* 0x000f280000300800 */
[----:B------:R-:W4:Y:S01]  /*68100*/  LDL.LU R239, [R1+0x6dc] ;  /* 0x0006dc0001ef7983 */ /* 0x000f220000300800 */
[----:B--2---:R-:W-:Y:S01]  /*68110*/  IMAD.MOV.U32 R203, RZ, RZ, R24 ;  /* 0x000000ffffcb7224 */ /* 0x004fe200078e0018 */
[----:B---3--:R-:W-:-:S02]  /*68120*/  MOV R202, R25 ;  /* 0x0000001900ca7202 */ /* 0x008fc40000000f00 */
[----:B------:R-:W1:Y:S01]  /*68130*/  LDSM.16.M88.4 R24, [R2+0x4180] ;  /* 0x004180000218783b */ /* 0x000e620000000200 */
[----:B----4-:R-:W-:Y:S02]  /*68140*/  IMAD.MOV.U32 R201, RZ, RZ, R28 ;  /* 0x000000ffffc97224 */ /* 0x010fe400078e001c */
[----:B------:R-:W-:Y:S02]  /*68150*/  IMAD.MOV.U32 R200, RZ, RZ, R29 ;  /* 0x000000ffffc87224 */ /* 0x000fe400078e001d */
[----:B------:R-:W2:Y:S01]  /*68160*/  LDSM.16.M88.4 R28, [R2+0x6180] ;  /* 0x00618000021c783b */ /* 0x000ea20000000200 */
[-C--:B-1----:R-:W-:Y:S08]  /*68170*/  HMMA.1688.F32.TF32 R168, R148, R24.reuse, R16 ;  /* 0x0000001894a8723c */ /* 0x082ff00000081010 */
[-C--:B------:R-:W-:Y:S08]  /*68180*/  HMMA.1688.F32.TF32 R20, R172, R24.reuse, R184 ;  /* 0x00000018ac14723c */ /* 0x080ff000000810b8 */
[-C--:B------:R-:W-:Y:S01]  /*68190*/  HMMA.1688.F32.TF32 R16, R196, R24.reuse, R156 ;  /* 0x00000018c410723c */ /* 0x080fe2000008109c */
[----:B------:R-:W-:Y:S04]  /*681a0*/  STL [R1+0x32ac], R26 ;  /* 0x0032ac1a01007387 */ /* 0x000fe80000100800 */
[----:B------:R-:W-:Y:S04]  /*681b0*/  STL [R1+0x32a8], R27 ;  /* 0x0032a81b01007387 */ /* 0x000fe80000100800 */
[----:B--2---:R-:W-:Y:S04]  /*681c0*/  STL [R1+0x32b4], R30 ;  /* 0x0032b41e01007387 */ /* 0x004fe80000100800 */
[----:B------:R-:W-:Y:S04]  /*681d0*/  STL [R1+0x32b0], R31 ;  /* 0x0032b01f01007387 */ /* 0x000fe80000100800 */
[----:B------:R-:W-:Y:S04]  /*681e0*/  STL.64 [R1+0x190], R168 ;  /* 0x000190a801007387 */ /* 0x000fe80000100a00 */
[----:B------:R-:W-:Y:S04]  /*681f0*/  STL.64 [R1+0x198], R170 ;  /* 0x000198aa01007387 */ /* 0x000fe80000100a00 */
[----:B------:R-:W2:Y:S04]  /*68200*/  LDL.LU R184, [R1+0x620] ;  /* 0x0006200001b87983 */ /* 0x000ea80000300800 */
[----:B------:R-:W-:Y:S04]  /*68210*/  STL.64 [R1+0x1b0], R20 ;  /* 0x0001b01401007387 */ /* 0x000fe80000100a00 */
[----:B------:R1:W-:Y:S04]  /*68220*/  STL.64 [R1+0x1b8], R22 ;  /* 0x0001b81601007387 */ /* 0x0003e80000100a00 */
[----:B------:R-:W-:Y:S04]  /*68230*/  STL.64 [R1+0x230], R16 ;  /* 0x0002301001007387 */ /* 0x000fe80000100a00 */
[----:B------:R3:W-:Y:S01]  /*68240*/  STL.64 [R1+0x238], R18 ;  /* 0x0002381201007387 */ /* 0x0007e20000100a00 */
[-C--:B-1----:R-:W-:Y:S03]  /*68250*/  HMMA.1688.F32.TF32 R20, R220, R24.reuse, R88 ;  /* 0x00000018dc14723c */ /* 0x082fe60000081058 */
[----:B------:R-:W2:Y:S04]  /*68260*/  LDL.LU R185, [R1+0x624] ;  /* 0x0006240001b97983 */ /* 0x000ea80000300800 */
[----:B------:R-:W2:Y:S01]  /*68270*/  LDL.LU R186, [R1+0x628] ;  /* 0x0006280001ba7983 */ /* 0x000ea20000300800 */
[-C--:B---3--:R-:W-:Y:S03]  /*68280*/  HMMA.1688.F32.TF32 R16, R244, R24.reuse, R132 ;  /* 0x00000018f410723c */ /* 0x088fe60000081084 */
[----:B------:R-:W2:Y:S05]  /*68290*/  LDL.LU R187, [R1+0x62c] ;  /* 0x00062c0001bb7983 */ /* 0x000eaa0000300800 */
[-C--:B------:R-:W-:Y:S01]  /*682a0*/  HMMA.1688.F32.TF32 R88, R4, R24.reuse, R116 ;  /* 0x000000180458723c */ /* 0x080fe20000081074 */
[----:B------:R-:W-:Y:S01]  /*682b0*/  MOV R188, R37 ;  /* 0x0000002500bc7202 */ /* 0x000fe20000000f00 */
[----:B------:R-:W-:Y:S01]  /*682c0*/  IMAD.MOV.U32 R189, RZ, RZ, R36 ;  /* 0x000000ffffbd7224 */ /* 0x000fe200078e0024 */
[----:B------:R-:W-:Y:S01]  /*682d0*/  MOV R191, R32 ;  /* 0x0000002000bf7202 */ /* 0x000fe20000000f00 */
[----:B------:R-:W-:Y:S01]  /*682e0*/  IMAD.MOV.U32 R190, RZ, RZ, R33 ;  /* 0x000000ffffbe7224 */ /* 0x000fe200078e0021 */
[----:B------:R-:W-:Y:S01]  /*682f0*/  MOV R159, R48 ;  /* 0x00000030009f7202 */ /* 0x000fe20000000f00 */
[----:B------:R-:W1:Y:S04]  /*68300*/  LDSM.16.M88.4 R32, [R2+0x8180] ;  /* 0x008180000220783b */ /* 0x000e680000000200 */
[----:B------:R-:W-:Y:S04]  /*68310*/  STL.64 [R1+0x2b0], R20 ;  /* 0x0002b01401007387 */ /* 0x000fe80000100a00 */
[----:B------:R3:W-:Y:S04]  /*68320*/  STL.64 [R1+0x2b8], R22 ;  /* 0x0002b81601007387 */ /* 0x0007e80000100a00 */
[----:B------:R-:W-:Y:S04]  /*68330*/  STL.64 [R1+0x3b0], R16 ;  /* 0x0003b01001007387 */ /* 0x000fe80000100a00 */
[----:B------:R4:W-:Y:S01]  /*68340*/  STL.64 [R1+0x3b8], R18 ;  /* 0x0003b81201007387 */ /* 0x0009e20000100a00 */
[-C--:B---3--:R-:W-:Y:S01]  /*68350*/  HMMA.1688.F32.TF32 R20, R8, R24.reuse, R136 ;  /* 0x000000180814723c */ /* 0x088fe20000081088 */
[----:B------:R-:W-:Y:S01]  /*68360*/  IMAD.MOV.U32 R158, RZ, RZ, R49 ;  /* 0x000000ffff9e7224 */ /* 0x000fe200078e0031 */
[----:B------:R-:W-:Y:S01]  /*68370*/  MOV R55, R56 ;  /* 0x0000003800377202 */ /* 0x000fe20000000f00 */
[----:B------:R-:W-:Y:S01]  /*68380*/  IMAD.MOV.U32 R54, RZ, RZ, R57 ;  /* 0x000000ffff367224 */ /* 0x000fe200078e0039 */
[----:B------:R-:W3:Y:S04]  /*68390*/  LDSM.16.M88.4 R36, [R2+0xa180] ;  /* 0x00a180000224783b */ /* 0x000ee80000000200 */
[----:B----4-:R-:W-:Y:S01]  /*683a0*/  HMMA.1688.F32.TF32 R16, R12, R24, R164 ;  /* 0x000000180c10723c */ /* 0x010fe200000810a4 */
[----:B------:R-:W-:Y:S04]  /*683b0*/  STL.64 [R1+0x450], R88 ;  /* 0x0004505801007387 */ /* 0x000fe80000100a00 */
[----:B------:R-:W-:Y:S04]  /*683c0*/  STL.64 [R1+0x458], R90 ;  /* 0x0004585a01007387 */ /* 0x000fe80000100a00 */
[----:B------:R-:W4:Y:S04]  /*683d0*/  LDL.LU R156, [R1+0x10] ;  /* 0x00001000019c7983 */ /* 0x000f280000300800 */
[----:B------:R-:W-:Y:S04]  /*683e0*/  LDSM.16.M88.4 R116, [R2+0x1a180] ;  /* 0x01a180000274783b */ /* 0x000fe80000000200 */
[----:B------:R-:W-:Y:S04]  /*683f0*/  STL.64 [R1+0x520], R20 ;  /* 0x0005201401007387 */ /* 0x000fe80000100a00 */
[----:B------:R1:W-:Y:S04]  /*68400*/  STL.64 [R1+0x528], R22 ;  /* 0x0005281601007387 */ /* 0x0003e80000100a00 */
[----:B------:R-:W-:Y:S04]  /*68410*/  STL.64 [R1+0x5c0], R16 ;  /* 0x0005c01001007387 */ /* 0x000fe80000100a00 */
[----:B------:R1:W-:Y:S04]  /*68420*/  STL.64 [R1+0x5c8], R18 ;  /* 0x0005c81201007387 */ /* 0x0003e80000100a00 */
[----:B------:R-:W4:Y:S01]  /*68430*/  LDL.LU R157, [R1+0x14] ;  /* 0x00001400019d7983 */ /* 0x000f220000300800 */
[-C--:B------:R-:W-:Y:S03]  /*68440*/  HMMA.1688.F32.TF32 R24, R148, R28.reuse, R236 ;  /* 0x0000001c9418723c */ /* 0x080fe600000810ec */
[----:B------:R-:W3:Y:S04]  /*68450*/  LDL.LU R49, [R1+0x3330] ;  /* 0x0033300001317983 */ /* 0x000ee80000300800 */
[----:B------:R-:W3:Y:S01]  /*68460*/  LDL.LU R48, [R1+0x332c] ;  /* 0x00332c0001307983 */ /* 0x000ee20000300800 */
[-C--:B-1----:R-:W-:Y:S08]  /*68470*/  HMMA.1688.F32.TF32 R20, R172, R28.reuse, R192 ;  /* 0x0000001cac14723c */ /* 0x082ff000000810c0 */
[-C--:B------:R-:W-:Y:S07]  /*68480*/  HMMA.1688.F32.TF32 R16, R196, R28.reuse, R188 ;  /* 0x0000001cc410723c */ /* 0x080fee00000810bc */
[----:B------:R-:W-:Y:S04]  /*68490*/  STL.64 [R1+0x130], R24 ;  /* 0x0001301801007387 */ /* 0x000fe80000100a00 */
[----:B------:R1:W-:Y:S04]  /*684a0*/  STL.64 [R1+0x138], R26 ;  /* 0x0001381a01007387 */ /* 0x0003e80000100a00 */
[----:B------:R-:W-:Y:S04]  /*684b0*/  STL.64 [R1+0x140], R20 ;  /* 0x0001401401007387 */ /* 0x000fe80000100a00 */
[----:B------:R1:W-:Y:S02]  /*684c0*/  STL.64 [R1+0x148], R22 ;  /* 0x0001481601007387 */ /* 0x0003e40000100a00 */
[-C--:B-1----:R-:W-:Y:S02]  /*684d0*/  HMMA.1688.F32.TF32 R24, R220, R28.reuse, R92 ;  /* 0x0000001cdc18723c */ /* 0x082fe4000008105c */
[----:B------:R-:W-:Y:S04]  /*684e0*/  STL.64 [R1+0x150], R16 ;  /* 0x0001501001007387 */ /* 0x000fe80000100a00 */
[----:B------:R1:W-:Y:S02]  /*684f0*/  STL.64 [R1+0x158], R18 ;  /* 0x0001581201007387 */ /* 0x0003e40000100a00 */
[-C--:B------:R-:W-:Y:S02]  /*68500*/  HMMA.1688.F32.TF32 R20, R244, R28.reuse, R104 ;  /* 0x0000001cf414723c */ /* 0x080fe40000081068 */
[----:B------:R-:W-:Y:S06]  /*68510*/  LDSM.16.M88.4 R104, [R2+0x14180] ;  /* 0x014180000268783b */ /* 0x000fec0000000200 */
[-C--:B-1----:R-:W-:Y:S01]  /*68520*/  HMMA.1688.F32.TF32 R16, R4, R28.reuse, R120 ;  /* 0x0000001c0410723c */ /* 0x082fe20000081078 */
[----:B------:R-:W-:Y:S06]  /*68530*/  LDSM.16.M88.4 R120, [R2+0x1c180] ;  /* 0x01c180000278783b */ /* 0x000fec0000000200 */
[----:B------:R-:W-:Y:S04]  /*68540*/  STL.64 [R1+0x240], R24 ;  /* 0x0002401801007387 */ /* 0x000fe80000100a00 */
[----:B------:R1:W-:Y:S04]  /*68550*/  STL.64 [R1+0x248], R26 ;  /* 0x0002481a01007387 */ /* 0x0003e80000100a00 */
[----:B------:R-:W-:Y:S04]  /*68560*/  STL.64 [R1+0x330], R20 ;  /* 0x0003301401007387 */ /* 0x000fe80000100a00 */
[----:B------:R1:W-:Y:S02]  /*68570*/  STL.64 [R1+0x338], R22 ;  /* 0x0003381601007387 */ /* 0x0003e40000100a00 */
[-C--:B-1----:R-:W-:Y:S02]  /*68580*/  HMMA.1688.F32.TF32 R24, R8, R28.reuse, R140 ;  /* 0x0000001c0818723c */ /* 0x082fe4000008108c */
[----:B------:R-:W-:Y:S04]  /*68590*/  STL.64 [R1+0x410], R16 ;  /* 0x0004101001007387 */ /* 0x000fe80000100a00 */
[----:B------:R1:W-:Y:S02]  /*685a0*/  STL.64 [R1+0x418], R18 ;  /* 0x0004181201007387 */ /* 0x0003e40000100a00 */
[----:B------:R-:W-:Y:S08]  /*685b0*/  HMMA.1688.F32.TF32 R20, R12, R28, R160 ;  /* 0x0000001c0c14723c */ /* 0x000ff000000810a0 */
[----:B-1----:R-:W-:Y:S07]  /*685c0*/  HMMA.1688.F32.TF32 R16, R148, R32, R200 ;  /* 0x000000209410723c */ /* 0x002fee00000810c8 */
[----:B------:R-:W-:Y:S04]  /*685d0*/  STL.64 [R1+0x480], R24 ;  /* 0x0004801801007387 */ /* 0x000fe80000100a00 */
[----:B------:R1:W-:Y:S04]  /*685e0*/  STL.64 [R1+0x488], R26 ;  /* 0x0004881a01007387 */ /* 0x0003e80000100a00 */
[----:B------:R-:W-:Y:S04]  /*685f0*/  STL.64 [R1+0x5a0], R20 ;  /* 0x0005a01401007387 */ /* 0x000fe80000100a00 */
[----:B------:R1:W-:Y:S04]  /*68600*/  STL.64 [R1+0x5a8], R22 ;  /* 0x0005a81601007387 */ /* 0x0003e80000100a00 */
[----:B------:R-:W3:Y:S01]  /*68610*/  LDL.LU R200, [R1+0x790] ;  /* 0x0007900001c87983 */ /* 0x000ee20000300800 */
[----:B-1----:R-:W-:-:S02]  /*68620*/  IMAD.MOV.U32 R26, RZ, RZ, R16 ;  /* 0x000000ffff1a7224 */ /* 0x002fc400078e0010 */
[----:B------:R-:W-:Y:S01]  /*68630*/  IMAD.MOV.U32 R27, RZ, RZ, R17 ;  /* 0x000000ffff1b7224 */ /* 0x000fe200078e0011 */
[----:B------:R-:W3:Y:S01]  /*68640*/  LDL.LU R201, [R1+0x794] ;  /* 0x0007940001c97983 */ /* 0x000ee20000300800 */
[----:B------:R-:W-:Y:S01]  /*68650*/  IMAD.MOV.U32 R0, RZ, RZ, R19 ;  /* 0x000000ffff007224 */ /* 0x000fe200078e0013 */
[----:B------:R-:W-:Y:S02]  /*68660*/  MOV R22, R18 ;  /* 0x0000001200167202 */ /* 0x000fe40000000f00 */
[----:B------:R-:W3:Y:S04]  /*68670*/  LDL.LU R202, [R1+0x798] ;  /* 0x0007980001ca7983 */ /* 0x000ee80000300800 */
[----:B------:R-:W3:Y:S04]  /*68680*/  LDL.LU R203, [R1+0x79c] ;  /* 0x00079c0001cb7983 */ /* 0x000ee80000300800 */
[----:B------:R-:W-:Y:S04]  /*68690*/  STL [R1+0x32c4], R27 ;  /* 0x0032c41b01007387 */ /* 0x000fe80000100800 */
[----:B------:R1:W-:Y:S04]  /*686a0*/  STL [R1+0x32c0], R26 ;  /* 0x0032c01a01007387 */ /* 0x0003e80000100800 */
[----:B------:R-:W-:Y:S04]  /*686b0*/  STL [R1+0x32bc], R22 ;  /* 0x0032bc1601007387 */ /* 0x000fe80000100800 */
[----:B------:R-:W-:Y:S01]  /*686c0*/  STL [R1+0x32b8], R0 ;  /* 0x0032b80001007387 */ /* 0x000fe20000100800 */
[-C--:B-1----:R-:W-:Y:S03]  /*686d0*/  HMMA.1688.F32.TF32 R24, R244, R32.reuse, R108 ;  /* 0x00000020f418723c */ /* 0x082fe6000008106c */
[----:B------:R-:W-:Y:S05]  /*686e0*/  LDSM.16.M88.4 R108, [R2+0x16180] ;  /* 0x01618000026c783b */ /* 0x000fea0000000200 */
[-C--:B--2---:R-:W-:Y:S11]  /*686f0*/  HMMA.1688.F32.TF32 R16, R172, R32.reuse, R184 ;  /* 0x00000020ac10723c */ /* 0x084ff600000810b8 */
[----:B------:R-:W-:Y:S11]  /*68700*/  @!UPT UIADD3 URZ, URZ, URZ, URZ ;  /* 0x0000003f3f3ff290 */ /* 0x000ff6000fffe03f */
[----:B------:R-:W-:Y:S01]  /*68710*/  @!UPT UIADD3 URZ, URZ, URZ, URZ ;  /* 0x0000003f3f3ff290 */ /* 0x000fe2000fffe03f */
[----:B------:R-:W-:Y:S04]  /*68720*/  STL.64 [R1+0x100], R16 ;  /* 0x0001001001007387 */ /* 0x000fe80000100a00 */
[----:B------:R1:W-:Y:S04]  /*68730*/  STL.64 [R1+0x108], R18 ;  /* 0x0001081201007387 */ /* 0x0003e80000100a00 */
[----:B------:R-:W2:Y:S04]  /*68740*/  LDL.LU R50, [R1+0x668] ;  /* 0x0006680001327983 */ /* 0x000ea80000300800 */
[----:B------:R-:W2:Y:S01]  /*68750*/  LDL.LU R51, [R1+0x66c] ;  /* 0x00066c0001337983 */ /* 0x000ea20000300800 */
[-C--:B-1----:R-:W-:Y:S03]  /*68760*/  HMMA.1688.F32.TF32 R16, R220, R32.reuse, R96 ;  /* 0x00000020dc10723c */ /* 0x082fe60000081060 */
[----:B------:R-:W2:Y:S04]  /*68770*/  LDL.LU R57, [R1+0x3328] ;  /* 0x0033280001397983 */ /* 0x000ea80000300800 */
[----:B------:R-:W2:Y:S01]  /*68780*/  LDL.LU R56, [R1+0x3324] ;  /* 0x0033240001387983 */ /* 0x000ea20000300800 */
[-C--:B----4-:R-:W-:Y:S11]  /*68790*/  HMMA.1688.F32.TF32 R20, R196, R32.reuse, R156 ;  /* 0x00000020c414723c */ /* 0x090ff6000008109c */
[----:B------:R-:W-:Y:S11]  /*687a0*/  @!UPT UIADD3 URZ, URZ, URZ, URZ ;  /* 0x0000003f3f3ff290 */ /* 0x000ff6000fffe03f */
[----:B------:R-:W-:Y:S01]  /*687b0*/  @!UPT UIADD3 URZ, URZ, URZ, URZ ;  /* 0x0000003f3f3ff290 */ /* 0x000fe2000fffe03f */
[----:B------:R-:W-:Y:S04]  /*687c0*/  STL.64 [R1+0x120], R20 ;  /* 0x0001201401007387 */ /* 0x000fe80000100a00 */
[----:B------:R1:W-:Y:S04]  /*687d0*/  STL.64 [R1+0x128], R22 ;  /* 0x0001281601007387 */ /* 0x0003e80000100a00 */
[----:B------:R-:W-:Y:S04]  /*687e0*/  STL.64 [R1+0x180], R16 ;  /* 0x0001801001007387 */ /* 0x000fe80000100a00 */
[----:B------:R4:W-:Y:S01]  /*687f0*/  STL.64 [R1+0x188], R18 ;  /* 0x0001881201007387 */ /* 0x0009e20000100a00 */
[-C--:B-1----:R-:W-:Y:S08]  /*68800*/  HMMA.1688.F32.TF32 R20, R4, R32.reuse, R124 ;  /* 0x000000200414723c */ /* 0x082ff0000008107c */
[-C--:B----4-:R-:W-:Y:S01]  /*68810*/  HMMA.1688.F32.TF32 R16, R8, R32.reuse, R144 ;  /* 0x000000200810723c */ /* 0x090fe20000081090 */
[----:B------:R-:W-:Y:S04]  /*68820*/  STL.64 [R1+0x280], R24 ;  /* 0x0002801801007387 */ /* 0x000fe80000100a00 */
[----:B------:R1:W-:Y:S04]  /*68830*/  STL.64 [R1+0x288], R26 ;  /* 0x0002881a01007387 */ /* 0x0003e80000100a00 */
[----:B------:R-:W-:Y:S01]  /*68840*/  LDSM.16.M88.4 R124, [R2+0x1e180] ;  /* 0x01e18000027c783b */ /* 0x000fe20000000200 */
[----:B-1----:R-:W-:Y:S05]  /*68850*/  HMMA.1688.F32.TF32 R24, R12, R32, R208 ;  /* 0x000000200c18723c */ /* 0x002fea00000810d0 */
[----:B------:R-:W-:Y:S04]  /*68860*/  STL.64 [R1+0x3d0], R20 ;  /* 0x0003d01401007387 */ /* 0x000fe80000100a00 */
[----:B------:R-:W-:Y:S04]  /*68870*/  STL.64 [R1+0x3d8], R22 ;  /* 0x0003d81601007387 */ /* 0x000fe80000100a00 */
[----:B------:R1:W-:Y:S04]  /*68880*/  STL.64 [R1+0x440], R16 ;  /* 0x0004401001007387 */ /* 0x0003e80000100a00 */
[----:B------:R-:W-:Y:S04]  /*68890*/  STL.64 [R1+0x448], R18 ;  /* 0x0004481201007387 */ /* 0x000fe80000100a00 */
[----:B------:R-:W4:Y:S04]  /*688a0*/  LDL.LU R184, [R1+0x7c0] ;  /* 0x0007c00001b87983 */ /* 0x000f280000300800 */
[----:B------:R-:W4:Y:S04]  /*688b0*/  LDL.LU R185, [R1+0x7c4] ;  /* 0x0007c40001b97983 */ /* 0x000f280000300800 */
[----:B------:R-:W4:Y:S04]  /*688c0*/  LDL.LU R186, [R1+0x7c8] ;  /* 0x0007c80001ba7983 */ /* 0x000f280000300800 */
[----:B------:R-:W4:Y:S01]  /*688d0*/  LDL.LU R187, [R1+0x7cc] ;  /* 0x0007cc0001bb7983 */ /* 0x000f220000300800 */
[----:B-1----:R-:W-:-:S02]  /*688e0*/  IMAD.MOV.U32 R16, RZ, RZ, R27 ;  /* 0x000000ffff107224 */ /* 0x002fc400078e001b */
[----:B------:R-:W-:Y:S01]  /*688f0*/  IMAD.MOV.U32 R20, RZ, RZ, R25 ;  /* 0x000000ffff147224 */ /* 0x000fe200078e0019 */
[----:B------:R-:W-:Y:S01]  /*68900*/  MOV R17, R26 ;  /* 0x0000001a00117202 */ /* 0x000fe20000000f00 */
[----:B------:R-:W-:Y:S01]  /*68910*/  IMAD.MOV.U32 R21, RZ, RZ, R24 ;  /* 0x000000ffff157224 */ /* 0x000fe200078e0018 */
[----:B------:R-:W-:Y:S04]  /*68920*/  STL [R1+0x3194], R16 ;  /* 0x0031941001007387 */ /* 0x000fe80000100800 */
[----:B------:R-:W-:Y:S04]  /*68930*/  STL [R1+0x3190], R20 ;  /* 0x0031901401007387 */ /* 0x000fe80000100800 */
[----:B------:R-:W-:Y:S04]  /*68940*/  STL [R1+0x318c], R21 ;  /* 0x00318c1501007387 */ /* 0x000fe80000100800 */
[----:B------:R2:W-:Y:S04]  /*68950*/  STL [R1+0x3188], R17 ;  /* 0x0031881101007387 */ /* 0x0005e80000100800 */
[----:B------:R-:W4:Y:S04]  /*68960*/  LDL.LU R156, [R1+0x6f0] ;  /* 0x0006f000019c7983 */ /* 0x000f280000300800 */
[----:B------:R-:W4:Y:S04]  /*68970*/  LDL.LU R157, [R1+0x6f4] ;  /* 0x0006f400019d7983 */ /* 0x000f280000300800 */
[----:B------:R-:W4:Y:S04]  /*68980*/  LDL.LU R158, [R1+0x6f8] ;  /* 0x0006f800019e7983 */ /* 0x000f280000300800 */
[----:B------:R-:W4:Y:S01]  /*68990*/  LDL.LU R159, [R1+0x6fc] ;  /* 0x0006fc00019f7983 */ /* 0x000f220000300800 */
[-C--:B---3--:R-:W-:Y:S11]  /*689a0*/  HMMA.1688.F32.TF32 R24, R148, R36.reuse, R200 ;  /* 0x000000249418723c */ /* 0x088ff600000810c8 */
[----:B------:R-:W-:Y:S11]  /*689b0*/  @!UPT UIADD3 URZ, URZ, URZ, URZ ;  /* 0x0000003f3f3ff290 */ /* 0x000ff6000fffe03f */
[----:B------:R-:W-:Y:S02]  /*689c0*/  @!UPT UIADD3 URZ, URZ, URZ, URZ ;  /* 0x0000003f3f3ff290 */ /* 0x000fe4000fffe03f */
[----:B------:R-:W-:Y:S01]  /*689d0*/  MOV R0, R25 ;  /* 0x0000001900007202 */ /* 0x000fe20000000f00 */
[----:B------:R-:W-:Y:S02]  /*689e0*/  IMAD.MOV.U32 R22, RZ, RZ, R24 ;  /* 0x000000ffff167224 */ /* 0x000fe400078e0018 */
[----:B------:R-:W-:Y:S02]  /*689f0*/  IMAD.MOV.U32 R30, RZ, RZ, R26 ;  /* 0x000000ffff1e7224 */ /* 0x000fe400078e001a */
[----:B------:R-:W-:Y:S01]  /*68a00*/  IMAD.MOV.U32 R31, RZ, RZ, R27 ;  /* 0x000000ffff1f7224 */ /* 0x000fe200078e001b */
[----:B------:R-:W-:Y:S01]  /*68a10*/  STL [R1+0x32cc], R0 ;  /* 0x0032cc0001007387 */ /* 0x000fe20000100800 */
[----:B------:R-:W-:Y:S03]  /*68a20*/  HMMA.1688.F32.TF32 R24, R196, R36, R52 ;  /* 0x00000024c418723c */ /* 0x000fe60000081034 */
[----:B------:R1:W-:Y:S01]  /*68a30*/  STL [R1+0x32c8], R22 ;  /* 0x0032c81601007387 */ /* 0x0003e20000100800 */
[----:B------:R-:W-:Y:S01]  /*68a40*/  MOV R202, R41 ;  /* 0x0000002900ca7202 */ /* 0x000fe20000000f00 */
[----:B------:R-:W-:-:S02]  /*68a50*/  IMAD.MOV.U32 R203, RZ, RZ, R40 ;  /* 0x000000ffffcb7224 */ /* 0x000fc400078e0028 */
[----:B------:R-:W4:Y:S01]  /*68a60*/  LDSM.16.M88.4 R40, [R2+0xc180] ;  /* 0x00c180000228783b */ /* 0x000f220000000200 */
[----:B--2---:R-:W-:Y:S01]  /*68a70*/  HMMA.1688.F32.TF32 R16, R172, R36, R48 ;  /* 0x00000024ac10723c */ /* 0x004fe20000081030 */
[----:B------:R-:W-:Y:S02]  /*68a80*/  IMAD.MOV.U32 R200, RZ, RZ, R45 ;  /* 0x000000ffffc87224 */ /* 0x000fe400078e002d */
[----:B------:R-:W-:Y:S01]  /*68a90*/  LDSM.16.M88.4 R48, [R2+0x10180] ;  /* 0x010180000230783b */ /* 0x000fe20000000200 */
[----:B------:R-:W-:-:S03]  /*68aa0*/  IMAD.MOV.U32 R201, RZ, RZ, R44 ;  /* 0x000000ffffc97224 */ /* 0x000fc600078e002c */
[----:B------:R-:W2:Y:S01]  /*68ab0*/  LDSM.16.M88.4 R44, [R2+0xe180] ;  /* 0x00e18000022c783b */ /* 0x000ea20000000200 */
[-C--:B-1----:R-:W-:Y:S03]  /*68ac0*/  HMMA.1688.F32.TF32 R20, R220, R36.reuse, R100 ;  /* 0x00000024dc14723c */ /* 0x082fe60000081064 */
[----:B------:R-:W1:Y:S11]  /*68ad0*/  LDSM.16.M88.4 R52, [R2+0x12180] ;  /* 0x012180000234783b */ /* 0x000e760000000200 */
[----:B------:R-:W-:Y:S01]  /*68ae0*/  @!UPT UIADD3 URZ, URZ, URZ, URZ ;  /* 0x0000003f3f3ff290 */ /* 0x000fe2000fffe03f */
[----:B------:R-:W-:Y:S04]  /*68af0*/  STL.64 [R1+0xb0], R16 ;  /* 0x0000b01001007387 */ /* 0x000fe80000100a00 */
[----:B------:R3:W-:Y:S02]  /*68b00*/  STL.64 [R1+0xb8], R18 ;  /* 0x0000b81201007387 */ /* 0x0007e40000100a00 */
[-C--:B---3--:R-:W-:Y:S02]  /*68b10*/  HMMA.1688.F32.TF32 R16, R244, R36.reuse, R112 ;  /* 0x00000024f410723c */ /* 0x088fe40000081070 */
[----:B------:R-:W-:Y:S04]  /*68b20*/  STL.64 [R1+0xe0], R24 ;  /* 0x0000e01801007387 */ /* 0x000fe80000100a00 */
[----:B------:R3:W-:Y:S04]  /*68b30*/  STL.64 [R1+0xe8], R26 ;  /* 0x0000e81a01007387 */ /* 0x0007e80000100a00 */
[----:B------:R-:W-:Y:S04]  /*68b40*/  STL.64 [R1+0x110], R20 ;  /* 0x0001101401007387 */ /* 0x000fe80000100a00 */
[----:B------:R-:W-:Y:S01]  /*68b50*/  STL.64 [R1+0x118], R22 ;  /* 0x0001181601007387 */ /* 0x000fe20000100a00 */
[-C--:B---3--:R-:W-:Y:S03]  /*68b60*/  HMMA.1688.F32.TF32 R24, R4, R36.reuse, R128 ;  /* 0x000000240418723c */ /* 0x088fe60000081080 */
[----:B------:R-:W3:Y:S05]  /*68b70*/  LDSM.16.M88.4 R112, [R2+0x18180] ;  /* 0x018180000270783b */ /* 0x000eea0000000200 */
[----:B------:R-:W-:Y:S04]  /*68b80*/  STL.64 [R1+0x220], R16 ;  /* 0x0002201001007387 */ /* 0x000fe80000100a00 */
[----:B------:R1:W-:Y:S02]  /*68b90*/  STL.64 [R1+0x228], R18 ;  /* 0x0002281201007387 */ /* 0x0003e40000100a00 */
[-C--:B-1----:R-:W-:Y:S09]  /*68ba0*/  HMMA.1688.F32.TF32 R16, R12, R36.reuse, R64 ;  /* 0x000000240c10723c */ /* 0x082ff20000081040 */
[----:B------:R1:W-:Y:S01]  /*68bb0*/  STL.64 [R1+0x370], R24 ;  /* 0x0003701801007387 */ /* 0x0003e20000100a00 */
[----:B------:R-:W-:Y:S11]  /*68bc0*/  HMMA.1688.F32.TF32 R20, R8, R36, R152 ;  /* 0x000000240814723c */ /* 0x000ff60000081098 */
[----:B------:R-:W-:Y:S03]  /*68bd0*/  @!UPT UIADD3 URZ, URZ, URZ, URZ ;  /* 0x0000003f3f3ff290 */ /* 0x000fe6000fffe03f */
[----:B------:R-:W-:Y:S01]  /*68be0*/  MOV R29, R16 ;  /* 0x00000010001d7202 */ /* 0x000fe20000000f00 */
[----:B------:R-:W-:Y:S01]  /*68bf0*/  IMAD.MOV.U32 R28, RZ, RZ, R17 ;  /* 0x000000ffff1c7224 */ /* 0x000fe200078e0011 */
[----:B-1----:R-:W-:Y:S01]  /*68c00*/  MOV R24, R19 ;  /* 0x0000001300187202 */ /* 0x002fe20000000f00 */
[----:B------:R-:W-:Y:S01]  /*68c10*/  IMAD.MOV.U32 R25, RZ, RZ, R18 ;  /* 0x000000ffff197224 */ /* 0x000fe200078e0012 */
[----:B------:R-:W-:Y:S05]  /*68c20*/  STL.64 [R1+0x378], R26 ;  /* 0x0003781a01007387 */ /* 0x000fea0000100a00 */
[----:B------:R-:W-:Y:S01]  /*68c30*/  STL.64 [R1+0x400], R20 ;  /* 0x0004001401007387 */ /* 0x000fe20000100a00 */
[-C--:B----4-:R-:W-:Y:S03]  /*68c40*/  HMMA.1688.F32.TF32 R16, R148, R40.reuse, R184 ;  /* 0x000000289410723c */ /* 0x090fe600000810b8 */
[----:B------:R1:W-:Y:S04]  /*68c50*/  STL.64 [R1+0x408], R22 ;  /* 0x0004081601007387 */ /* 0x0003e80000100a00 */
[----:B------:R-:W-:Y:S11]  /*68c60*/  STL [R1+0x31a4], R24 ;  /* 0x0031a41801007387 */ /* 0x000ff60000100800 */
[----:B------:R-:W-:Y:S06]  /*68c70*/  @!UPT UIADD3 URZ, URZ, URZ, URZ ;  /* 0x0000003f3f3ff290 */ /* 0x000fec000fffe03f */
[----:B------:R-:W-:Y:S01]  /*68c80*/  IMAD.MOV.U32 R0, RZ, RZ, R16 ;  /* 0x000000ffff007224 */ /* 0x000fe200078e0010 */
[----:B-1----:R-:W-:Y:S01]  /*68c90*/  MOV R22, R17 ;  /* 0x0000001100167202 */ /* 0x002fe20000000f00 */
[----:B------:R-:W-:Y:S02]  /*68ca0*/  IMAD.MOV.U32 R27, RZ, RZ, R18 ;  /* 0x000000ffff1b7224 */ /* 0x000fe400078e0012 */
[----:B------:R-:W-:Y:S02]  /*68cb0*/  IMAD.MOV.U32 R26, RZ, RZ, R19 ;  /* 0x000000ffff1a7224 */ /* 0x000fe400078e0013 */
[----:B------:R-:W-:Y:S01]  /*68cc0*/  HMMA.1688.F32.TF32 R16, R172, R40, R156 ;  /* 0x00000028ac10723c */ /* 0x000fe2000008109c */
[----:B------:R-:W-:Y:S04]  /*68cd0*/  STL [R1+0x31a0], R25 ;  /* 0x0031a01901007387 */ /* 0x000fe80000100800 */
[----:B------:R-:W-:Y:S04]  /*68ce0*/  STL [R1+0x319c], R28 ;  /* 0x00319c1c01007387 */ /* 0x000fe80000100800 */
[----:B------:R-:W-:Y:S04]  /*68cf0*/  STL [R1+0x3198], R29 ;  /* 0x0031981d01007387 */ /* 0x000fe80000100800 */
[----:B------:R-:W4:Y:S04]  /*68d00*/  LDL.LU R188, [R1+0x830] ;  /* 0x0008300001bc7983 */ /* 0x000f280000300800 */
[----:B------:R-:W4:Y:S04]  /*68d10*/  LDL.LU R189, [R1+0x834] ;  /* 0x0008340001bd7983 */ /* 0x000f280000300800 */
[----:B------:R-:W4:Y:S04]  /*68d20*/  LDL.LU R190, [R1+0x838] ;  /* 0x0008380001be7983 */ /* 0x000f280000300800 */
[----:B------:R-:W4:Y:S01]  /*68d30*/  LDL.LU R191, [R1+0x83c] ;  /* 0x00083c0001bf7983 */ /* 0x000f220000300800 */
[----:B------:R-:W-:Y:S01]  /*68d40*/  IMAD.MOV.U32 R33, RZ, RZ, R18 ;  /* 0x000000ffff217224 */ /* 0x000fe200078e0012 */
[----:B------:R-:W-:-:S02]  /*68d50*/  MOV R32, R19 ;  /* 0x0000001300207202 */ /* 0x000fc40000000f00 */
        /* <DEDUP_REMOVED lines=8> */
[----:B------:R-:W-:Y:S04]  /*68de0*/  STL.64 [R1+0x3260], R34 ;  /* 0x0032602201007387 */ /* 0x000fe80000100a00 */
[----:B------:R1:W-:Y:S04]  /*68df0*/  STL.64 [R1+0x3258], R32 ;  /* 0x0032582001007387 */ /* 0x0003e80000100a00 */
[----:B------:R-:W-:Y:S04]  /*68e00*/  STL.64 [R1+0x3250], R38 ;  /* 0x0032502601007387 */ /* 0x000fe80000100a00 */
[----:B------:R2:W-:Y:S01]  /*68e10*/  STL.64 [R1+0x3248], R36 ;  /* 0x0032482401007387 */ /* 0x0005e20000100a00 */
[-C--:B------:R-:W-:Y:S08]  /*68e20*/  HMMA.1688.F32.TF32 R16, R244, R40.reuse, R72 ;  /* 0x00000028f410723c */ /* 0x080ff00000081048 */
[-C--:B-1----:R-:W-:Y:S08]  /*68e30*/  HMMA.1688.F32.TF32 R32, R220, R40.reuse, R212 ;  /* 0x00000028dc20723c */ /* 0x082ff000000810d4 */
[-C--:B--2---:R-:W-:Y:S11]  /*68e40*/  HMMA.1688.F32.TF32 R36, R196, R40.reuse, R200 ;  /* 0x00000028c424723c */ /* 0x084ff600000810c8 */
[----:B------:R-:W-:Y:S11]  /*68e50*/  @!UPT UIADD3 URZ, URZ, URZ, URZ ;  /* 0x0000003f3f3ff290 */ /* 0x000ff6000fffe03f */
[----:B------:R-:W-:Y:S01]  /*68e60*/  @!UPT UIADD3 URZ, URZ, URZ, URZ ;  /* 0x0000003f3f3ff290 */ /* 0x000fe2000fffe03f */
[----:B------:R-:W-:Y:S04]  /*68e70*/  STL.64 [R1+0x10], R36 ;  /* 0x0000102401007387 */ /* 0x000fe80000100a00 */
[----:B------:R1:W-:Y:S04]  /*68e80*/  STL.64 [R1+0x18], R38 ;  /* 0x0000182601007387 */ /* 0x0003e80000100a00 */
[----:B------:R-:W-:Y:S04]  /*68e90*/  STL.64 [R1+0xd0], R32 ;  /* 0x0000d02001007387 */ /* 0x000fe80000100a00 */
[----:B------:R2:W-:Y:S01]  /*68ea0*/  STL.64 [R1+0xd8], R34 ;  /* 0x0000d82201007387 */ /* 0x0005e20000100a00 */
[-C--:B-1----:R-:W-:Y:S03]  /*68eb0*/  HMMA.1688.F32.TF32 R36, R4, R40.reuse, R76 ;  /* 0x000000280424723c */ /* 0x082fe6000008104c */
[----:B------:R-:W-:Y:S04]  /*68ec0*/  STL.64 [R1+0x160], R16 ;  /* 0x0001601001007387 */ /* 0x000fe80000100a00 */
[----:B------:R1:W-:Y:S01]  /*68ed0*/  STL.64 [R1+0x168], R18 ;  /* 0x0001681201007387 */ /* 0x0003e20000100a00 */
[-C--:B--2---:R-:W-:Y:S08]  /*68ee0*/  HMMA.1688.F32.TF32 R32, R8, R40.reuse, R80 ;  /* 0x000000280820723c */ /* 0x084ff00000081050 */
[----:B-1----:R-:W-:Y:S07]  /*68ef0*/  HMMA.1688.F32.TF32 R16, R12, R40, R60 ;  /* 0x000000280c10723c */ /* 0x002fee000008103c */
[----:B------:R-:W-:Y:S04]  /*68f00*/  STL.64 [R1+0x2d0], R36 ;  /* 0x0002d02401007387 */ /* 0x000fe80000100a00 */
[----:B------:R1:W-:Y:S04]  /*68f10*/  STL.64 [R1+0x2d8], R38 ;  /* 0x0002d82601007387 */ /* 0x0003e80000100a00 */
        /* <DEDUP_REMOVED lines=11> */
[----:B------:R-:W-:Y:S01]  /*68fd0*/  HMMA.1688.F32.TF32 R64, R220, R44, R216 ;  /* 0x0000002cdc40723c */ /* 0x000fe200000810d8 */
[----:B------:R-:W-:-:S02]  /*68fe0*/  IMAD.MOV.U32 R21, RZ, RZ, R16 ;  /* 0x000000ffff157224 */ /* 0x000fc400078e0010 */
[----:B------:R1:W-:Y:S04]  /*68ff0*/  STL.64 [R1+0x3240], R42 ;  /* 0x0032402a01007387 */ /* 0x0003e80000100a00 */
[----:B------:R-:W-:Y:S04]  /*69000*/  STL [R1+0x31ac], R17 ;  /* 0x0031ac1101007387 */ /* 0x000fe80000100800 */
[----:B------:R-:W-:Y:S01]  /*69010*/  STL [R1+0x31a8], R21 ;  /* 0x0031a81501007387 */ /* 0x000fe20000100800 */
[-C--:B-1----:R-:W-:Y:S08]  /*69020*/  HMMA.1688.F32.TF32 R36, R8, R44.reuse, R228 ;  /* 0x0000002c0824723c */ /* 0x082ff000000810e4 */
[-C--:B------:R-:W-:Y:S08]  /*69030*/  HMMA.1688.F32.TF32 R40, R4, R44.reuse, R240 ;  /* 0x0000002c0428723c */ /* 0x080ff000000810f0 */
[-C--:B----4-:R-:W-:Y:S08]  /*69040*/  HMMA.1688.F32.TF32 R32, R148, R44.reuse, R188 ;  /* 0x0000002c9420723c */ /* 0x090ff000000810bc */
[-C--:B---3--:R-:W-:Y:S08]  /*69050*/  HMMA.1688.F32.TF32 R56, R172, R44.reuse, R56 ;  /* 0x0000002cac38723c */ /* 0x088ff00000081038 */
[----:B------:R-:W-:Y:S08]  /*69060*/  HMMA.1688.F32.TF32 R60, R196, R44, R184 ;  /* 0x0000002cc43c723c */ /* 0x000ff000000810b8 */
[----:B------:R-:W-:Y:S01]  /*69070*/  IMAD.MOV.U32 R252, RZ, RZ, R32 ;  /* 0x000000fffffc7224 */ /* 0x000fe200078e0020 */
[----:B------:R-:W-:Y:S01]  /*69080*/  MOV R18, R33 ;  /* 0x0000002100127202 */ /* 0x000fe20000000f00 */
[----:B------:R-:W-:-:S02]  /*69090*/  IMAD.MOV.U32 R19, RZ, RZ, R34 ;  /* 0x000000ffff137224 */ /* 0x000fc400078e0022 */
[----:B------:R-:W-:Y:S02]  /*690a0*/  IMAD.MOV.U32 R23, RZ, RZ, R35 ;  /* 0x000000ffff177224 */ /* 0x000fe400078e0023 */
[-C--:B------:R-:W-:Y:S01]  /*690b0*/  HMMA.1688.F32.TF32 R32, R244, R44.reuse, R248 ;  /* 0x0000002cf420723c */ /* 0x080fe200000810f8 */
        /* <DEDUP_REMOVED lines=8> */
[----:B-1----:R-:W-:Y:S02]  /*69140*/  HMMA.1688.F32.TF32 R32, R12, R44, R68 ;  /* 0x0000002c0c20723c */ /* 0x002fe40000081044 */
[----:B------:R-:W-:Y:S04]  /*69150*/  STL.64 [R1+0x260], R40 ;  /* 0x0002602801007387 */ /* 0x000fe80000100a00 */
[----:B------:R-:W-:Y:S04]  /*69160*/  STL.64 [R1+0x268], R42 ;  /* 0x0002682a01007387 */ /* 0x000fe80000100a00 */
[----:B------:R-:W-:Y:S04]  /*69170*/  STL.64 [R1+0x3a0], R36 ;  /* 0x0003a02401007387 */ /* 0x000fe80000100a00 */
[----:B------:R1:W-:Y:S04]  /*69180*/  STL.64 [R1+0x3a8], R38 ;  /* 0x0003a82601007387 */ /* 0x0003e80000100a00 */
[----:B------:R-:W-:Y:S06]  /*69190*/  STL.64 [R1+0x3278], R46 ;  /* 0x0032782e01007387 */ /* 0x000fec0000100a00 */
[----:B------:R-:W-:Y:S01]  /*691a0*/  MOV R20, R35 ;  /* 0x0000002300147202 */ /* 0x000fe20000000f00 */
[----:B------:R-:W-:Y:S01]  /*691b0*/  IMAD.MOV.U32 R16, RZ, RZ, R34 ;  /* 0x000000ffff107224 */ /* 0x000fe200078e0022 */
[----:B------:R-:W-:Y:S01]  /*691c0*/  MOV R28, R32 ;  /* 0x00000020001c7202 */ /* 0x000fe20000000f00 */
[----:B------:R-:W-:-:S02]  /*691d0*/  IMAD.MOV.U32 R29, RZ, RZ, R33 ;  /* 0x000000ffff1d7224 */ /* 0x000fc400078e0021 */
[----:B------:R-:W-:Y:S04]  /*691e0*/  STL [R1+0x31bc], R20 ;  /* 0x0031bc1401007387 */ /* 0x000fe80000100800 */
[----:B------:R-:W-:Y:S04]  /*691f0*/  STL [R1+0x31b8], R16 ;  /* 0x0031b81001007387 */ /* 0x000fe80000100800 */
[----:B------:R-:W-:Y:S04]  /*69200*/  STL [R1+0x31b4], R28 ;  /* 0x0031b41c01007387 */ /* 0x000fe80000100800 */
[----:B------:R-:W-:Y:S01]  /*69210*/  STL [R1+0x31b0], R29 ;  /* 0x0031b01d01007387 */ /* 0x000fe20000100800 */
[-C--:B--2---:R-:W-:Y:S11]  /*69220*/  HMMA.1688.F32.TF32 R248, R148, R48.reuse, R156 ;  /* 0x0000003094f8723c */ /* 0x084ff6000008109c */
        /* <DEDUP_REMOVED lines=44> */
[-C--:B------:R-:W-:Y:S03]  /*694f0*/  HMMA.1688.F32.TF32 R68, R172, R48.reuse, R200 ;  /* 0x00000030ac44723c */ /* 0x080fe600000810c8 */
        /* <DEDUP_REMOVED lines=9> */
[----:B------:R-:W-:Y:S04]  /*69590*/  STL.64 [R1+0x32d8], R70 ;  /* 0x0032d84601007387 */ /* 0x000fe80000100a00 */
[----:B------:R-:W-:Y:S11]  /*695a0*/  STL.64 [R1+0x32d0], R68 ;  /* 0x0032d04401007387 */ /* 0x000ff60000100a00 */
[----:B------:R-:W-:Y:S06]  /*695b0*/  @!UPT UIADD3 URZ, URZ, URZ, URZ ;  /* 0x0000003f3f3ff290 */ /* 0x000fec000fffe03f */
[----:B------:R-:W-:Y:S01]  /*695c0*/  IMAD.MOV.U32 R17, RZ, RZ, R32 ;  /* 0x000000ffff117224 */ /* 0x000fe200078e0020 */
[----:B------:R-:W-:Y:S01]  /*695d0*/  MOV R24, R34 ;  /* 0x0000002200187202 */ /* 0x000fe20000000f00 */
[----:B------:R-:W-:Y:S02]  /*695e0*/  IMAD.MOV.U32 R21, RZ, RZ, R33 ;  /* 0x000000ffff157224 */ /* 0x000fe400078e0021 */
[----:B------:R-:W-:Y:S01]  /*695f0*/  IMAD.MOV.U32 R25, RZ, RZ, R35 ;  /* 0x000000ffff197224 */ /* 0x000fe200078e0023 */
[-C--:B-1----:R-:W-:Y:S08]  /*69600*/  HMMA.1688.F32.TF32 R36, R8, R48.reuse, R168 ;  /* 0x000000300824723c */ /* 0x082ff000000810a8 */
[-C--:B----4-:R-:W-:Y:S08]  /*69610*/  HMMA.1688.F32.TF32 R76, R220, R48.reuse, R232 ;  /* 0x00000030dc4c723c */ /* 0x090ff000000810e8 */
[-C--:B--2---:R-:W-:Y:S08]  /*69620*/  HMMA.1688.F32.TF32 R72, R196, R48.reuse, R88 ;  /* 0x00000030c448723c */ /* 0x084ff00000081058 */
[-C--:B---3--:R-:W-:Y:S08]  /*69630*/  HMMA.1688.F32.TF32 R80, R244, R48.reuse, R204 ;  /* 0x00000030f450723c */ /* 0x088ff000000810cc */
        /* <DEDUP_REMOVED lines=11> */
[-C--:B-1----:R-:W-:Y:S02]  /*696f0*/  HMMA.1688.F32.TF32 R36, R4, R52.reuse, R156 ;  /* 0x000000340424723c */ /* 0x082fe4000008109c */
[----:B------:R-:W-:Y:S04]  /*69700*/  STL.64 [R1+0x3310], R50 ;  /* 0x0033103201007387 */ /* 0x000fe80000100a00 */
[----:B------:R-:W-:Y:S04]  /*69710*/  STL [R1+0x31cc], R25 ;  /* 0x0031cc1901007387 */ /* 0x000fe80000100800 */
[----:B------:R-:W-:Y:S04]  /*69720*/  STL [R1+0x31c8], R24 ;  /* 0x0031c81801007387 */ /* 0x000fe80000100800 */
[----:B------:R-:W-:Y:S01]  /*69730*/  STL.64 [R1+0x3318], R26 ;  /* 0x0033181a01007387 */ /* 0x000fe20000100a00 */
[-C--:B------:R-:W-:Y:S03]  /*69740*/  HMMA.1688.F32.TF32 R32, R8, R52.reuse, R200 ;  /* 0x000000340820723c */ /* 0x080fe600000810c8 */
[----:B------:R-:W-:Y:S04]  /*69750*/  STL [R1+0x31c4], R17 ;  /* 0x0031c41101007387 */ /* 0x000fe80000100800 */
[----:B------:R-:W-:Y:S04]  /*69760*/  STL [R1+0x31c0], R21 ;  /* 0x0031c01501007387 */ /* 0x000fe80000100800 */
[----:B------:R-:W-:Y:S01]  /*69770*/  STL.64 [R1+0x170], R36 ;  /* 0x0001702401007387 */ /* 0x000fe20000100a00 */
[-C--:B------:R-:W-:Y:S03]  /*69780*/  HMMA.1688.F32.TF32 R88, R172, R52.reuse, R236 ;  /* 0x00000034ac58723c */ /* 0x080fe600000810ec */
[----:B------:R-:W-:Y:S08]  /*69790*/  STL.64 [R1+0x178], R38 ;  /* 0x0001782601007387 */ /* 0x000ff00000100a00 */
[----:B------:R1:W-:Y:S04]  /*697a0*/  STL.64 [R1+0x2a0], R32 ;  /* 0x0002a02001007387 */ /* 0x0003e80000100a00 */
        /* <DEDUP_REMOVED lines=33> */
[-C--:B------:R-:W-:Y:S03]  /*699c0*/  HMMA.1688.F32.TF32 R96, R220, R52.reuse, R188 ;  /* 0x00000034dc60723c */ /* 0x080fe600000810bc */
        /* <DEDUP_REMOVED lines=61> */
[-C--:B------:R-:W-:Y:S03]  /*69da0*/  HMMA.1688.F32.TF32 R84, R148, R52.reuse, R176 ;  /* 0x000000349454723c */ /* 0x080fe600000810b0 */
        /* <DEDUP_REMOVED lines=19> */
[----:B------:R-:W-:Y:S02]  /*69ee0*/  @!UPT UIADD3 URZ, URZ, URZ, URZ ;  /* 0x0000003f3f3ff290 */ /* 0x000fe4000fffe03f */
[----:B------:R-:W-:Y:S02]  /*69ef0*/  IMAD.MOV.U32 R29, RZ, RZ, R27 ;  /* 0x000000ffff1d7224 */ /* 0x000fe400078e001b */
[----:B------:R-:W-:Y:S01]  /*69f00*/  IMAD.MOV.U32 R28, RZ, RZ, R26 ;  /* 0x000000ffff1c7224 */ /* 0x000fe200078e001a */
[----:B------:R-:W-:Y:S01]  /*69f10*/  MOV R16, R25 ;  /* 0x0000001900107202 */ /* 0x000fe20000000f00 */
[----:B------:R-:W-:Y:S01]  /*69f20*/  IMAD.MOV.U32 R20, RZ, RZ, R24 ;  /* 0x000000ffff147224 */ /* 0x000fe200078e0018 */
[----:B------:R-:W-:Y:S04]  /*69f30*/  STL [R1+0x31dc], R29 ;  /* 0x0031dc1d01007387 */ /* 0x000fe80000100800 */
[----:B------:R-:W-:Y:S04]  /*69f40*/  STL [R1+0x31d8], R28 ;  /* 0x0031d81c01007387 */ /* 0x000fe80000100800 */
[----:B------:R-:W-:Y:S04]  /*69f50*/  STL [R1+0x31d4], R20 ;  /* 0x0031d41401007387 */ /* 0x000fe80000100800 */
[----:B------:R-:W-:Y:S01]  /*69f60*/  STL [R1+0x31d0], R16 ;  /* 0x0031d01001007387 */ /* 0x000fe20000100800 */
[C---:B--2---:R-:W-:Y:S03]  /*69f70*/  HMMA.1688.F32.TF32 R188, R196.reuse, R116, R188 ;  /* 0x00000074c4bc723c */ /* 0x044fe600000810bc */
[----:B------:R-:W2:Y:S05]  /*69f80*/  LDL.LU R2, [R1+0x3320] ;  /* 0x0033200001027983 */ /* 0x000eaa0000300800 */
[C---:B---3--:R-:W-:Y:S08]  /*69f90*/  HMMA.1688.F32.TF32 R184, R196.reuse, R112, R184 ;  /* 0x00000070c4b8723c */ /* 0x048ff000000810b8 */
[-C--:B----4-:R-:W-:Y:S08]  /*69fa0*/  HMMA.1688.F32.TF32 R180, R196, R108.reuse, R180 ;  /* 0x0000006cc4b4723c */ /* 0x090ff000000810b4 */
[----:B------:R-:W-:Y:S08]  /*69fb0*/  HMMA.1688.F32.TF32 R228, R244, R108, R232 ;  /* 0x0000006cf4e4723c */ /* 0x000ff000000810e8 */
[C---:B------:R-:W-:Y:S08]  /*69fc0*/  HMMA.1688.F32.TF32 R168, R172.reuse, R120, R168 ;  /* 0x00000078aca8723c */ /* 0x040ff000000810a8 */
[C---:B------:R-:W-:Y:S08]  /*69fd0*/  HMMA.1688.F32.TF32 R164, R172.reuse, R116, R164 ;  /* 0x00000074aca4723c */ /* 0x040ff000000810a4 */
[C---:B------:R-:W-:Y:S08]  /*69fe0*/  HMMA.1688.F32.TF32 R156, R172.reuse, R108, R156 ;  /* 0x0000006cac9c723c */ /* 0x040ff0000008109c */
[----:B------:R-:W-:Y:S08]  /*69ff0*/  HMMA.1688.F32.TF32 R152, R172, R104, R152 ;  /* 0x00000068ac98723c */ /* 0x000ff00000081098 */
[----:B------:R-:W-:Y:S08]  /*6a000*/  HMMA.1688.F32.TF32 R232, R244, R112, R236 ;  /* 0x00000070f4e8723c */ /* 0x000ff000000810ec */
[----:B------:R-:W-:Y:S08]  /*6a010*/  HMMA.1688.F32.TF32 R140, R148, R116, R140 ;  /* 0x00000074948c723c */ /* 0x000ff0000008108c */
[C---:B------:R-:W-:Y:S08]  /*6a020*/  HMMA.1688.F32.TF32 R160, R172.reuse, R112, R160 ;  /* 0x00000070aca0723c */ /* 0x040ff000000810a0 */
[----:B------:R-:W-:Y:S01]  /*6a030*/  HMMA.1688.F32.TF32 R172, R172, R124, R60 ;  /* 0x0000007cacac723c */ /* 0x000fe2000008103c */
[----:B------:R-:W3:Y:S04]  /*6a040*/  LDL.LU R60, [R1+0x1c0] ;  /* 0x0001c000013c7983 */ /* 0x000ee80000300800 */
[----:B------:R-:W3:Y:S03]  /*6a050*/  LDL.LU R61, [R1+0x1c4] ;  /* 0x0001c400013d7983 */ /* 0x000ee60000300800 */
[C---:B------:R-:W-:Y:S01]  /*6a060*/  HMMA.1688.F32.TF32 R176, R196.reuse, R104, R176 ;  /* 0x00000068c4b0723c */ /* 0x040fe200000810b0 */
[----:B------:R-:W3:Y:S04]  /*6a070*/  LDL.LU R62, [R1+0x1c8] ;  /* 0x0001c800013e7983 */ /* 0x000ee80000300800 */
[----:B------:R-:W3:Y:S03]  /*6a080*/  LDL.LU R63, [R1+0x1cc] ;  /* 0x0001cc00013f7983 */ /* 0x000ee60000300800 */
[C---:B------:R-:W-:Y:S08]  /*6a090*/  HMMA.1688.F32.TF32 R192, R196.reuse, R120, R192 ;  /* 0x00000078c4c0723c */ /* 0x040ff000000810c0 */
[----:B------:R-:W-:Y:S01]  /*6a0a0*/  HMMA.1688.F32.TF32 R196, R196, R124, R56 ;  /* 0x0000007cc4c4723c */ /* 0x000fe20000081038 */
        /* <DEDUP_REMOVED lines=48> */
[----:B------:R-:W-:Y:S08]  /*6a3b0*/  HMMA.1688.F32.TF32 R148, R148, R124, R216 ;  /* 0x0000007c9494723c */ /* 0x000ff000000810d8 */
[C---:B------:R-:W-:Y:S01]  /*6a3c0*/  HMMA.1688.F32.TF32 R216, R220.reuse, R120, R40 ;  /* 0x00000078dcd8723c */ /* 0x040fe20000081028 */
[----:B------:R-:W4:Y:S04]  /*6a3d0*/  LDL.LU R40, [R1+0x1f0] ;  /* 0x0001f00001287983 */ /* 0x000f280000300800 */
[----:B------:R-:W4:Y:S04]  /*6a3e0*/  LDL.LU R41, [R1+0x1f4] ;  /* 0x0001f40001297983 */ /* 0x000f280000300800 */
[----:B------:R-:W4:Y:S04]  /*6a3f0*/  LDL.LU R42, [R1+0x1f8] ;  /* 0x0001f800012a7983 */ /* 0x000f280000300800 */
[----:B------:R-:W4:Y:S04]  /*6a400*/  LDL.LU R43, [R1+0x1fc] ;  /* 0x0001fc00012b7983 */ /* 0x000f280000300800 */
[----:B------:R-:W4:Y:S04]  /*6a410*/  LDL.LU R44, [R1+0x3e0] ;  /* 0x0003e000012c7983 */ /* 0x000f280000300800 */
[----:B------:R-:W4:Y:S01]  /*6a420*/  LDL.LU R45, [R1+0x3e4] ;  /* 0x0003e400012d7983 */ /* 0x000f220000300800 */
[C---:B------:R-:W-:Y:S03]  /*6a430*/  HMMA.1688.F32.TF32 R200, R220.reuse, R104, R200 ;  /* 0x00000068dcc8723c */ /* 0x040fe600000810c8 */
[----:B------:R-:W4:Y:S04]  /*6a440*/  LDL.LU R46, [R1+0x3e8] ;  /* 0x0003e800012e7983 */ /* 0x000f280000300800 */
[----:B------:R-:W4:Y:S01]  /*6a450*/  LDL.LU R47, [R1+0x3ec] ;  /* 0x0003ec00012f7983 */ /* 0x000f220000300800 */
        /* <DEDUP_REMOVED lines=12> */
[----:B------:R-:W4:Y:S01]  /*6a520*/  LDL.LU R35, [R1+0x36c] ;  /* 0x00036c0001237983 */ /* 0x000f220000300800 */
[C---:B--2---:R-:W-:Y:S08]  /*6a530*/  HMMA.1688.F32.TF32 R68, R4.reuse, R120, R68 ;  /* 0x000000780444723c */ /* 0x044ff00000081044 */
[C---:B---3--:R-:W-:Y:S08]  /*6a540*/  HMMA.1688.F32.TF32 R76, R4.reuse, R112, R76 ;  /* 0x00000070044c723c */ /* 0x048ff0000008104c */
[C---:B----4-:R-:W-:Y:S08]  /*6a550*/  HMMA.1688.F32.TF32 R80, R4.reuse, R108, R80 ;  /* 0x0000006c0450723c */ /* 0x050ff00000081050 */
[----:B------:R-:W-:Y:S08]  /*6a560*/  HMMA.1688.F32.TF32 R48, R4, R104, R48 ;  /* 0x000000680430723c */ /* 0x000ff00000081030 */
[C---:B------:R-:W-:Y:S08]  /*6a570*/  HMMA.1688.F32.TF32 R236, R244.reuse, R116, R236 ;  /* 0x00000074f4ec723c */ /* 0x040ff000000810ec */
[C---:B------:R-:W-:Y:S08]  /*6a580*/  HMMA.1688.F32.TF32 R240, R244.reuse, R120, R240 ;  /* 0x00000078f4f0723c */ /* 0x040ff000000810f0 */
[----:B------:R-:W-:Y:S01]  /*6a590*/  HMMA.1688.F32.TF32 R244, R244, R124, R24 ;  /* 0x0000007cf4f4723c */ /* 0x000fe20000081018 */
[----:B------:R-:W2:Y:S07]  /*6a5a0*/  LDL.LU.64 R26, [R1+0x3318] ;  /* 0x00331800011a7983 */ /* 0x000eae0000300a00 */
[C---:B------:R-:W-:Y:S01]  /*6a5b0*/  HMMA.1688.F32.TF32 R72, R4.reuse, R116, R72 ;  /* 0x000000740448723c */ /* 0x040fe20000081048 */
[----:B------:R-:W-:Y:S07]  /*6a5c0*/  STL.64 [R1+0x90], R48 ;  /* 0x0000903001007387 */ /* 0x000fee0000100a00 */
[----:B------:R-:W-:Y:S01]  /*6a5d0*/  HMMA.1688.F32.TF32 R4, R4, R124, R56 ;  /* 0x0000007c0404723c */ /* 0x000fe20000081038 */
[----:B------:R1:W-:Y:S04]  /*6a5e0*/  STL.64 [R1+0x98], R50 ;  /* 0x0000983201007387 */ /* 0x0003e80000100a00 */
[----:B-1----:R-:W3:Y:S04]  /*6a5f0*/  LDL.LU.64 R50, [R1+0x3310] ;  /* 0x0033100001327983 */ /* 0x002ee80000300a00 */
[----:B------:R-:W-:Y:S04]  /*6a600*/  STL.64 [R1+0x80], R80 ;  /* 0x0000805001007387 */ /* 0x000fe80000100a00 */
[----:B------:R1:W-:Y:S01]  /*6a610*/  STL.64 [R1+0x88], R82 ;  /* 0x0000885201007387 */ /* 0x0003e20000100a00 */
[C---:B------:R-:W-:Y:S03]  /*6a620*/  HMMA.1688.F32.TF32 R248, R8.reuse, R104, R248 ;  /* 0x0000006808f8723c */ /* 0x040fe600000810f8 */
        /* <DEDUP_REMOVED lines=14> */
[----:B------:R-:W2:Y:S04]  /*6a710*/  LDL.LU R56, [R1+0x350] ;  /* 0x0003500001387983 */ /* 0x000ea80000300800 */
[----:B------:R-:W-:Y:S04]  /*6a720*/  STL.64 [R1+0x40], R4 ;  /* 0x0000400401007387 */ /* 0x000fe80000100a00 */
[----:B------:R-:W-:Y:S04]  /*6a730*/  STL.64 [R1+0x48], R6 ;  /* 0x0000480601007387 */ /* 0x000fe80000100a00 */
[----:B------:R-:W2:Y:S04]  /*6a740*/  LDL.LU R57, [R1+0x354] ;  /* 0x0003540001397983 */ /* 0x000ea80000300800 */
[----:B------:R-:W2:Y:S04]  /*6a750*/  LDL.LU R58, [R1+0x358] ;  /* 0x00035800013a7983 */ /* 0x000ea80000300800 */
[----:B------:R-:W2:Y:S04]  /*6a760*/  LDL.LU R59, [R1+0x35c] ;  /* 0x00035c00013b7983 */ /* 0x000ea80000300800 */
[----:B------:R-:W-:Y:S04]  /*6a770*/  STL.64 [R1+0x200], R248 ;  /* 0x000200f801007387 */ /* 0x000fe80000100a00 */
[----:B------:R1:W-:Y:S01]  /*6a780*/  STL.64 [R1+0x208], R250 ;  /* 0x000208fa01007387 */ /* 0x0003e20000100a00 */
[C---:B------:R-:W-:Y:S03]  /*6a790*/  HMMA.1688.F32.TF32 R64, R8.reuse, R116, R64 ;  /* 0x000000740840723c */ /* 0x040fe60000081040 */
[----:B------:R-:W-:Y:S04]  /*6a7a0*/  LDS R4, [R2+0x4d000] ;  /* 0x04d0000002047984 */ /* 0x000fe80000000800 */
[----:B------:R-:W-:Y:S01]  /*6a7b0*/  LDS R6, [R2+0x4d800] ;  /* 0x04d8000002067984 */ /* 0x000fe20000000800 */
[C---:B-1----:R-:W-:Y:S03]  /*6a7c0*/  HMMA.1688.F32.TF32 R248, R8.reuse, R108, R40 ;  /* 0x0000006c08f8723c */ /* 0x042fe60000081028 */
[----:B------:R-:W3:Y:S04]  /*6a7d0*/  LDL.LU R40, [R1+0x340] ;  /* 0x0003400001287983 */ /* 0x000ee80000300800 */
[----:B------:R-:W-:Y:S04]  /*6a7e0*/  LDS R5, [R3+0x4d000] ;  /* 0x04d0000003057984 */ /* 0x000fe80000000800 */
[----:B------:R-:W1:Y:S11]  /*6a7f0*/  LDS R7, [R3+0x4d800] ;  /* 0x04d8000003077984 */ /* 0x000e760000000800 */
[----:B------:R-:W-:Y:S01]  /*6a800*/  @!UPT UIADD3 URZ, URZ, URZ, URZ ;  /* 0x0000003f3f3ff290 */ /* 0x000fe2000fffe03f */
[----:B------:R-:W-:Y:S04]  /*6a810*/  STL.64 [R1+0x1f0], R248 ;  /* 0x0001f0f801007387 */ /* 0x000fe80000100a00 */
[----:B------:R1:W-:Y:S04]  /*6a820*/  STL.64 [R1+0x1f8], R250 ;  /* 0x0001f8fa01007387 */ /* 0x0003e80000100a00 */
[----:B------:R-:W3:Y:S04]  /*6a830*/  LDL.LU R41, [R1+0x344] ;  /* 0x0003440001297983 */ /* 0x000ee80000300800 */
[----:B------:R-:W3:Y:S01]  /*6a840*/  LDL.LU R42, [R1+0x348] ;  /* 0x00034800012a7983 */ /* 0x000ee20000300800 */
[C---:B-1----:R-:W-:Y:S03]  /*6a850*/  HMMA.1688.F32.TF32 R248, R8.reuse, R112, R44 ;  /* 0x0000007008f8723c */ /* 0x042fe6000008102c */
[----:B------:R-:W3:Y:S05]  /*6a860*/  LDL.LU R43, [R1+0x34c] ;  /* 0x00034c00012b7983 */ /* 0x000eea0000300800 */
[C---:B------:R-:W-:Y:S08]  /*6a870*/  HMMA.1688.F32.TF32 R44, R8.reuse, R120, R60 ;  /* 0x00000078082c723c */ /* 0x040ff0000008103c */
[----:B------:R-:W-:Y:S07]  /*6a880*/  HMMA.1688.F32.TF32 R8, R8, R124, R36 ;  /* 0x0000007c0808723c */ /* 0x000fee0000081024 */
[----:B------:R-:W-:Y:S04]  /*6a890*/  STL.64 [R1+0x1e0], R248 ;  /* 0x0001e0f801007387 */ /* 0x000fe80000100a00 */
[----:B------:R-:W-:Y:S04]  /*6a8a0*/  STL.64 [R1+0x1e8], R250 ;  /* 0x0001e8fa01007387 */ /* 0x000fe80000100a00 */
        /* <DEDUP_REMOVED lines=10> */
[----:B-1----:R-:W-:Y:S03]  /*6a950*/  HMMA.1688.F32.TF32 R8, R12, R104, R32 ;  /* 0x000000680c08723c */ /* 0x002fe60000081020 */
[----:B------:R-:W4:Y:S04]  /*6a960*/  LDL.LU R32, [R1+0x300] ;  /* 0x0003000001207983 */ /* 0x000f280000300800 */
[----:B------:R-:W4:Y:S04]  /*6a970*/  LDL.LU R33, [R1+0x304] ;  /* 0x0003040001217983 */ /* 0x000f280000300800 */
[----:B------:R-:W4:Y:S04]  /*6a980*/  LDL.LU R34, [R1+0x308] ;  /* 0x0003080001227983 */ /* 0x000f280000300800 */
[----:B------:R-:W4:Y:S09]  /*6a990*/  LDL.LU R35, [R1+0x30c] ;  /* 0x00030c0001237983 */ /* 0x000f320000300800 */
[----:B------:R-:W-:Y:S01]  /*6a9a0*/  MOV R25, R8 ;  /* 0x0000000800197202 */ /* 0x000fe20000000f00 */
[----:B------:R-:W-:Y:S01]  /*6a9b0*/  IMAD.MOV.U32 R24, RZ, RZ, R9 ;  /* 0x000000ffff187224 */ /* 0x000fe200078e0009 */
[----:B------:R-:W-:Y:S01]  /*6a9c0*/  MOV R21, R11 ;  /* 0x0000000b00157202 */ /* 0x000fe20000000f00 */
[----:B------:R-:W-:-:S04]  /*6a9d0*/  IMAD.MOV.U32 R17, RZ, RZ, R10 ;  /* 0x000000ffff117224 */ /* 0x000fc800078e000a */
[----:B------:R1:W-:Y:S04]  /*6a9e0*/  STL [R1+0x31ec], R21 ;  /* 0x0031ec1501007387 */ /* 0x0003e80000100800 */
[----:B------:R1:W-:Y:S04]  /*6a9f0*/  STL [R1+0x31e8], R17 ;  /* 0x0031e81101007387 */ /* 0x0003e80000100800 */
[----:B------:R1:W-:Y:S04]  /*6aa00*/  STL [R1+0x31e4], R25 ;  /* 0x0031e41901007387 */ /* 0x0003e80000100800 */
[----:B------:R1:W-:Y:S01]  /*6aa10*/  STL [R1+0x31e0], R24 ;  /* 0x0031e01801007387 */ /* 0x0003e20000100800 */
[----:B------:R-:W-:Y:S01]  /*6aa20*/  IMAD.MOV.U32 R60, RZ, RZ, R0 ;  /* 0x000000ffff3c7224 */ /* 0x000fe200078e0000 */
[----:B------:R-:W-:Y:S01]  /*6aa30*/  MOV R61, R22 ;  /* 0x00000016003d7202 */ /* 0x000fe20000000f00 */
[C---:B--2---:R-:W-:Y:S11]  /*6aa40*/  HMMA.1688.F32.TF32 R8, R12.reuse, R108, R56 ;  /* 0x0000006c0c08723c */ /* 0x044ff60000081038 */
[----:B------:R-:W-:Y:S11]  /*6aa50*/  @!UPT UIADD3 URZ, URZ, URZ, URZ ;  /* 0x0000003f3f3ff290 */ /* 0x000ff6000fffe03f */
[----:B------:R-:W-:Y:S02]  /*6aa60*/  @!UPT UIADD3 URZ, URZ, URZ, URZ ;  /* 0x0000003f3f3ff290 */ /* 0x000fe4000fffe03f */
[----:B------:R-:W-:Y:S01]  /*6aa70*/  IMAD.MOV.U32 R29, RZ, RZ, R8 ;  /* 0x000000ffff1d7224 */ /* 0x000fe200078e0008 */
[----:B------:R-:W-:Y:S01]  /*6aa80*/  MOV R20, R10 ;  /* 0x0000000a00147202 */ /* 0x000fe20000000f00 */
[----:B------:R-:W-:Y:S02]  /*6aa90*/  IMAD.MOV.U32 R28, RZ, RZ, R9 ;  /* 0x000000ffff1c7224 */ /* 0x000fe400078e0009 */
[----:B------:R-:W-:Y:S02]  /*6aaa0*/  IMAD.MOV.U32 R16, RZ, RZ, R11 ;  /* 0x000000ffff107224 */ /* 0x000fe400078e000b */
[C---:B---3--:R-:W-:Y:S03]  /*6aab0*/  HMMA.1688.F32.TF32 R8, R12.reuse, R112, R40 ;  /* 0x000000700c08723c */ /* 0x048fe60000081028 */
[----:B------:R2:W-:Y:S11]  /*6aac0*/  STL [R1+0x31fc], R16 ;  /* 0x0031fc1001007387 */ /* 0x0005f60000100800 */
[----:B------:R-:W-:Y:S10]  /*6aad0*/  @!UPT UIADD3 URZ, URZ, URZ, URZ ;  /* 0x0000003f3f3ff290 */ /* 0x000ff4000fffe03f */
[----:B-1----:R-:W-:Y:S01]  /*6aae0*/  IMAD.MOV.U32 R21, RZ, RZ, R8 ;  /* 0x000000ffff157224 */ /* 0x002fe200078e0008 */
[----:B------:R-:W-:Y:S01]  /*6aaf0*/  MOV R17, R9 ;  /* 0x0000000900117202 */ /* 0x000fe20000000f00 */
[----:B------:R-:W-:Y:S02]  /*6ab00*/  IMAD.MOV.U32 R25, RZ, RZ, R10 ;  /* 0x000000ffff197224 */ /* 0x000fe400078e000a */
[----:B------:R-:W-:Y:S01]  /*6ab10*/  IMAD.MOV.U32 R24, RZ, RZ, R11 ;  /* 0x000000ffff187224 */ /* 0x000fe200078e000b */
[----:B------:R1:W-:Y:S04]  /*6ab20*/  STL [R1+0x31f8], R20 ;  /* 0x0031f81401007387 */ /* 0x0003e80000100800 */
[----:B------:R-:W-:Y:S04]  /*6ab30*/  STL [R1+0x31f4], R29 ;  /* 0x0031f41d01007387 */ /* 0x000fe80000100800 */
[----:B------:R3:W-:Y:S01]  /*6ab40*/  STL [R1+0x31f0], R28 ;  /* 0x0031f01c01007387 */ /* 0x0007e20000100800 */
[C---:B----4-:R-:W-:Y:S03]  /*6ab50*/  HMMA.1688.F32.TF32 R8, R12.reuse, R116, R36 ;  /* 0x000000740c08723c */ /* 0x050fe60000081024 */
[----:B------:R4:W-:Y:S04]  /*6ab60*/  STL [R1+0x320c], R24 ;  /* 0x00320c1801007387 */ /* 0x0009e80000100800 */
[----:B------:R-:W-:Y:S11]  /*6ab70*/  STL [R1+0x3208], R25 ;  /* 0x0032081901007387 */ /* 0x000ff60000100800 */
[----:B------:R-:W-:Y:S06]  /*6ab80*/  @!UPT UIADD3 URZ, URZ, URZ, URZ ;  /* 0x0000003f3f3ff290 */ /* 0x000fec000fffe03f */
[----:B--2---:R-:W-:Y:S01]  /*6ab90*/  MOV R16, R8 ;  /* 0x0000000800107202 */ /* 0x004fe20000000f00 */
[----:B-1----:R-:W-:Y:S01]  /*6aba0*/  IMAD.MOV.U32 R20, RZ, RZ, R9 ;  /* 0x000000ffff147224 */ /* 0x002fe200078e0009 */
[----:B---3--:R-:W-:Y:S01]  /*6abb0*/  MOV R28, R11 ;  /* 0x0000000b001c7202 */ /* 0x008fe20000000f00 */
[----:B------:R-:W-:Y:S02]  /*6abc0*/  IMAD.MOV.U32 R29, RZ, RZ, R10 ;  /* 0x000000ffff1d7224 */ /* 0x000fe400078e000a */
[----:B------:R-:W-:Y:S01]  /*6abd0*/  HMMA.1688.F32.TF32 R8, R12, R120, R32 ;  /* 0x000000780c08723c */ /* 0x000fe20000081020 */
[----:B------:R1:W-:Y:S04]  /*6abe0*/  STL [R1+0x3204], R21 ;  /* 0x0032041501007387 */ /* 0x0003e80000100800 */
[----:B------:R2:W-:Y:S04]  /*6abf0*/  STL [R1+0x3200], R17 ;  /* 0x0032001101007387 */ /* 0x0005e80000100800 */
[----:B------:R-:W-:Y:S04]  /*6ac00*/  STL [R1+0x321c], R28 ;  /* 0x00321c1c01007387 */ /* 0x000fe80000100800 */
[----:B------:R-:W-:Y:S04]  /*6ac10*/  STL [R1+0x3218], R29 ;  /* 0x0032181d01007387 */ /* 0x000fe80000100800 */
[----:B------:R3:W-:Y:S04]  /*6ac20*/  STL [R1+0x3214], R20 ;  /* 0x0032141401007387 */ /* 0x0007e80000100800 */
[----:B------:R3:W-:Y:S03]  /*6ac30*/  STL [R1+0x3210], R16 ;  /* 0x0032101001007387 */ /* 0x0007e60000100800 */
[----:B----4-:R-:W-:Y:S01]  /*6ac40*/  IMAD.MOV.U32 R24, RZ, RZ, R8 ;  /* 0x000000ffff187224 */ /* 0x010fe200078e0008 */
[----:B-1----:R-:W-:Y:S01]  /*6ac50*/  MOV R21, R10 ;  /* 0x0000000a00157202 */ /* 0x002fe20000000f00 */
[----:B------:R-:W-:Y:S01]  /*6ac60*/  IMAD.MOV.U32 R25, RZ, RZ, R9 ;  /* 0x000000ffff197224 */ /* 0x000fe200078e0009 */
[----:B------:R-:W4:Y:S01]  /*6ac70*/  LDL.LU R8, [R1+0x2c0] ;  /* 0x0002c00001087983 */ /* 0x000f220000300800 */
[----:B--2---:R-:W-:-:S03]  /*6ac80*/  IMAD.MOV.U32 R17, RZ, RZ, R11 ;  /* 0x000000ffff117224 */ /* 0x004fc600078e000b */
[----:B------:R-:W4:Y:S04]  /*6ac90*/  LDL.LU R9, [R1+0x2c4] ;  /* 0x0002c40001097983 */ /* 0x000f280000300800 */
[----:B------:R-:W4:Y:S04]  /*6aca0*/  LDL.LU R10, [R1+0x2c8] ;  /* 0x0002c800010a7983 */ /* 0x000f280000300800 */
[----:B------:R-:W4:Y:S04]  /*6acb0*/  LDL.LU R11, [R1+0x2cc] ;  /* 0x0002cc00010b7983 */ /* 0x000f280000300800 */
[----:B------:R-:W2:Y:S04]  /*6acc0*/  LDL.LU R0, [R1+0x32cc] ;  /* 0x0032cc0001007983 */ /* 0x000ea80000300800 */
[----:B------:R-:W3:Y:S01]  /*6acd0*/  LDL.LU R22, [R1+0x32c8] ;  /* 0x0032c80001167983 */ /* 0x000ee20000300800 */
[----:B------:R-:W-:-:S02]  /*6ace0*/  IMAD.MOV.U32 R62, RZ, RZ, R27 ;  /* 0x000000ffff3e7224 */ /* 0x000fc400078e001b */
        /* <DEDUP_REMOVED lines=23> */
[----:B------:R-:W-:Y:S01]  /*6ae60*/  IMAD.MOV.U32 R42, RZ, RZ, R30 ;  /* 0x000000ffff2a7224 */ /* 0x000fe200078e001e */
[----:B------:R-:W-:Y:S01]  /*6ae70*/  MOV R43, R31 ;  /* 0x0000001f002b7202 */ /* 0x000fe20000000f00 */
[----:B----4-:R-:W-:Y:S01]  /*6ae80*/  IMAD.MOV.U32 R36, RZ, RZ, R26 ;  /* 0x000000ffff247224 */ /* 0x010fe200078e001a */
[----:B------:R-:W4:Y:S01]  /*6ae90*/  LDL.LU R30, [R1+0x32b4] ;  /* 0x0032b400011e7983 */ /* 0x000f220000300800 */
[----:B------:R-:W-:-:S03]  /*6aea0*/  IMAD.MOV.U32 R37, RZ, RZ, R27 ;  /* 0x000000ffff257224 */ /* 0x000fc600078e001b */
[----:B------:R-:W4:Y:S01]  /*6aeb0*/  LDL.LU R31, [R1+0x32b0] ;  /* 0x0032b000011f7983 */ /* 0x000f220000300800 */
[----:B------:R-:W-:-:S03]  /*6aec0*/  IMAD.MOV.U32 R56, RZ, RZ, R252 ;  /* 0x000000ffff387224 */ /* 0x000fc600078e00fc */
[----:B------:R-:W4:Y:S01]  /*6aed0*/  LDL.LU R26, [R1+0x32ac] ;  /* 0x0032ac00011a7983 */ /* 0x000f220000300800 */
[----:B------:R-:W-:-:S03]  /*6aee0*/  MOV R57, R18 ;  /* 0x0000001200397202 */ /* 0x000fc60000000f00 */
[----:B------:R-:W4:Y:S01]  /*6aef0*/  LDL.LU R27, [R1+0x32a8] ;  /* 0x0032a800011b7983 */ /* 0x000f220000300800 */
[----:B------:R-:W-:Y:S02]  /*6af00*/  IMAD.MOV.U32 R58, RZ, RZ, R19 ;  /* 0x000000ffff3a7224 */ /* 0x000fe400078e0013 */
[----:B------:R-:W-:Y:S01]  /*6af10*/  IMAD.MOV.U32 R59, RZ, RZ, R23 ;  /* 0x000000ffff3b7224 */ /* 0x000fe200078e0017 */
[----:B--2---:R-:W-:Y:S02]  /*6af20*/  MOV R38, R22 ;  /* 0x0000001600267202 */ /* 0x004fe40000000f00 */
[----:B------:R-:W2:Y:S01]  /*6af30*/  LDL.LU R22, [R1+0x32a4] ;  /* 0x0032a40001167983 */ /* 0x000ea20000300800 */
[----:B---3--:R-:W-:-:S03]  /*6af40*/  IMAD.MOV.U32 R39, RZ, RZ, R0 ;  /* 0x000000ffff277224 */ /* 0x008fc600078e0000 */
[----:B------:R-:W3:Y:S04]  /*6af50*/  LDL.LU R0, [R1+0x32a0] ;  /* 0x0032a00001007983 */ /* 0x000ee80000300800 */
[----:B------:R-:W2:Y:S04]  /*6af60*/  LDL.LU R252, [R1+0x329c] ;  /* 0x00329c0001fc7983 */ /* 0x000ea80000300800 */
[----:B------:R-:W2:Y:S04]  /*6af70*/  LDL.LU R18, [R1+0x3298] ;  /* 0x0032980001127983 */ /* 0x000ea80000300800 */
[----:B------:R-:W2:Y:S04]  /*6af80*/  LDL.LU R19, [R1+0x3294] ;  /* 0x0032940001137983 */ /* 0x000ea80000300800 */
[----:B------:R-:W2:Y:S01]  /*6af90*/  LDL.LU R23, [R1+0x3290] ;  /* 0x0032900001177983 */ /* 0x000ea20000300800 */
[----:B------:R-:W-:Y:S08]  /*6afa0*/  HMMA.1688.F32.TF32 R8, R12, R124, R8 ;  /* 0x0000007c0c08723c */ /* 0x000ff00000081008 */
[C---:B----4-:R-:W-:Y:S08]  /*6afb0*/  HMMA.1688.F32.TF32 R64, R4.reuse, R26, R64 ;  /* 0x0000001a0440723c */ /* 0x050ff00000081040 */
[C---:B------:R-:W-:Y:S08]  /*6afc0*/  HMMA.1688.F32.TF32 R32, R4.reuse, R30, R32 ;  /* 0x0000001e0420723c */ /* 0x040ff00000081020 */
[----:B------:R-:W-:Y:S01]  /*6afd0*/  IMAD.MOV.U32 R14, RZ, RZ, R9 ;  /* 0x000000ffff0e7224 */ /* 0x000fe200078e0009 */
[----:B------:R-:W-:Y:S11]  /*6afe0*/  MOV R12, R11 ;  /* 0x0000000b000c7202 */ /* 0x000ff60000000f00 */
[----:B------:R-:W-:Y:S04]  /*6aff0*/  @!UPT UIADD3 URZ, URZ, URZ, URZ ;  /* 0x0000003f3f3ff290 */ /* 0x000fe8000fffe03f */
[----:B------:R-:W-:Y:S01]  /*6b000*/  IMAD.MOV.U32 R49, RZ, RZ, R34 ;  /* 0x000000ffff317224 */ /* 0x000fe200078e0022 */
[----:B------:R-:W-:Y:S01]  /*6b010*/  MOV R48, R35 ;  /* 0x0000002300307202 */ /* 0x000fe20000000f00 */
[----:B---3--:R-:W-:Y:S04]  /*6b020*/  LDS R9, [R0+0x4d000] ;  /* 0x04d0000000097984 */ /* 0x008fe80000000800 */
[----:B------:R1:W-:Y:S01]  /*6b030*/  LDS R11, [R0+0x4d800] ;  /* 0x04d80000000b7984 */ /* 0x0003e20000000800 */
[C---:B--2---:R-:W-:Y:S08]  /*6b040*/  HMMA.1688.F32.TF32 R248, R4.reuse, R18, R248 ;  /* 0x0000001204f8723c */ /* 0x044ff000000810f8 */
[----:B------:R-:W-:Y:S11]  /*6b050*/  HMMA.1688.F32.TF32 R44, R4, R22, R44 ;  /* 0x00000016042c723c */ /* 0x000ff6000008102c */
[----:B------:R-:W-:Y:S05]  /*6b060*/  @!UPT UIADD3 URZ, URZ, URZ, URZ ;  /* 0x0000003f3f3ff290 */ /* 0x000fea000fffe03f */
[----:B------:R-:W-:Y:S01]  /*6b070*/  MOV R20, R250 ;  /* 0x000000fa00147202 */ /* 0x000fe20000000f00 */
[----:B------:R-:W-:Y:S02]  /*6b080*/  IMAD.MOV.U32 R16, RZ, RZ, R251 ;  /* 0x000000ffff107224 */ /* 0x000fe400078e00fb */
[----:B------:R-:W-:Y:S01]  /*6b090*/  IMAD.MOV.U32 R28, RZ, RZ, R248 ;  /* 0x000000ffff1c7224 */ /* 0x000fe200078e00f8 */
[----:B------:R-:W2:Y:S01]  /*6b0a0*/  LDL.LU.64 R250, [R1+0x3288] ;  /* 0x0032880001fa7983 */ /* 0x000ea20000300a00 */
[----:B------:R-:W-:-:S03]  /*6b0b0*/  IMAD.MOV.U32 R29, RZ, RZ, R249 ;  /* 0x000000ffff1d7224 */ /* 0x000fc600078e00f9 */
[----:B-1----:R-:W-:Y:S01]  /*6b0c0*/  IMAD.MOV.U32 R0, RZ, RZ, R47 ;  /* 0x000000ffff007224 */ /* 0x002fe200078e002f */
[----:B------:R-:W2:Y:S04]  /*6b0d0*/  LDL.LU.64 R248, [R1+0x3280] ;  /* 0x0032800001f87983 */ /* 0x000ea80000300a00 */
[----:B------:R-:W-:Y:S04]  /*6b0e0*/  STL.64 [R1+0x2c0], R44 ;  /* 0x0002c02c01007387 */ /* 0x000fe80000100a00 */
[----:B------:R1:W-:Y:S04]  /*6b0f0*/  STL [R1+0x2c8], R46 ;  /* 0x0002c82e01007387 */ /* 0x0003e80000100800 */
[----:B-1----:R-:W3:Y:S04]  /*6b100*/  LDL.LU.64 R46, [R1+0x3278] ;  /* 0x00327800012e7983 */ /* 0x002ee80000300a00 */
[----:B------:R-:W-:Y:S04]  /*6b110*/  STL [R1+0x3180], R0 ;  /* 0x0031800001007387 */ /* 0x000fe80000100800 */
[----:B------:R-:W-:Y:S04]  /*6b120*/  STL.64 [R1+0x490], R64 ;  /* 0x0004904001007387 */ /* 0x000fe80000100a00 */
[----:B------:R1:W-:Y:S04]  /*6b130*/  STL.64 [R1+0x498], R66 ;  /* 0x0004984201007387 */ /* 0x0003e80000100a00 */
[----:B-1----:R-:W4:Y:S04]  /*6b140*/  LDL.LU.64 R66, [R1+0x3270] ;  /* 0x0032700001427983 */ /* 0x002f280000300a00 */
[----:B------:R-:W4:Y:S04]  /*6b150*/  LDL.LU.64 R64, [R1+0x3268] ;  /* 0x0032680001407983 */ /* 0x000f280000300a00 */
[----:B------:R-:W2:Y:S01]  /*6b160*/  LDL.LU.64 R34, [R1+0x3260] ;  /* 0x0032600001227983 */ /* 0x000ea20000300a00 */
[----:B------:R-:W-:Y:S01]  /*6b170*/  IMAD.MOV.U32 R52, RZ, RZ, R33 ;  /* 0x000000ffff347224 */ /* 0x000fe200078e0021 */
[----:B------:R-:W-:-:S02]  /*6b180*/  MOV R53, R32 ;  /* 0x0000002000357202 */ /* 0x000fc40000000f00 */
[----:B------:R-:W3:Y:S04]  /*6b190*/  LDL.LU.64 R32, [R1+0x3258] ;  /* 0x0032580001207983 */ /* 0x000ee80000300a00 */
[----:B------:R-:W-:Y:S04]  /*6b1a0*/  STL [R1+0x30bc], R48 ;  /* 0x0030bc3001007387 */ /* 0x000fe80000100800 */
[----:B------:R-:W-:Y:S04]  /*6b1b0*/  STL [R1+0x30b8], R52 ;  /* 0x0030b83401007387 */ /* 0x000fe80000100800 */
[----:B------:R-:W-:Y:S04]  /*6b1c0*/  STL [R1+0x30b4], R53 ;  /* 0x0030b43501007387 */ /* 0x000fe80000100800 */
[----:B------:R-:W-:Y:S01]  /*6b1d0*/  STL [R1+0x30b0], R49 ;  /* 0x0030b03101007387 */ /* 0x000fe20000100800 */
[C---:B--2---:R-:W-:Y:S11]  /*6b1e0*/  HMMA.1688.F32.TF32 R36, R4.reuse, R34, R36 ;  /* 0x000000220424723c */ /* 0x044ff60000081024 */
[----:B------:R-:W-:Y:S11]  /*6b1f0*/  @!UPT UIADD3 URZ, URZ, URZ, URZ ;  /* 0x0000003f3f3ff290 */ /* 0x000ff6000fffe03f */
[----:B------:R-:W-:Y:S01]  /*6b200*/  @!UPT UIADD3 URZ, URZ, URZ, URZ ;  /* 0x0000003f3f3ff290 */ /* 0x000fe2000fffe03f */
[----:B------:R-:W-:Y:S04]  /*6b210*/  STL.64 [R1+0x4e0], R36 ;  /* 0x0004e02401007387 */ /* 0x000fe80000100a00 */
[----:B------:R1:W-:Y:S04]  /*6b220*/  STL.64 [R1+0x4e8], R38 ;  /* 0x0004e82601007387 */ /* 0x0003e80000100a00 */
[----:B-1----:R-:W2:Y:S04]  /*6b230*/  LDL.LU.64 R38, [R1+0x3250] ;  /* 0x0032500001267983 */ /* 0x002ea80000300a00 */
[----:B------:R-:W3:Y:S01]  /*6b240*/  LDL.LU.64 R36, [R1+0x3248] ;  /* 0x0032480001247983 */ /* 0x000ee20000300a00 */
[C---:B--2---:R-:W-:Y:S11]  /*6b250*/  HMMA.1688.F32.TF32 R40, R4.reuse, R38, R40 ;  /* 0x000000260428723c */ /* 0x044ff60000081028 */
[----:B------:R-:W-:Y:S11]  /*6b260*/  @!UPT UIADD3 URZ, URZ, URZ, URZ ;  /* 0x0000003f3f3ff290 */ /* 0x000ff6000fffe03f */
[----:B------:R-:W-:Y:S01]  /*6b270*/  @!UPT UIADD3 URZ, URZ, URZ, URZ ;  /* 0x0000003f3f3ff290 */ /* 0x000fe2000fffe03f */
[----:B------:R-:W-:Y:S04]  /*6b280*/  STL.64 [R1+0x670], R40 ;  /* 0x0006702801007387 */ /* 0x000fe80000100a00 */
[----:B------:R1:W-:Y:S04]  /*6b290*/  STL.64 [R1+0x678], R42 ;  /* 0x0006782a01007387 */ /* 0x0003e80000100a00 */
[----:B-1----:R-:W2:Y:S01]  /*6b2a0*/  LDL.LU.64 R42, [R1+0x3240] ;  /* 0x00324000012a7983 */ /* 0x002ea20000300a00 */
[C---:B---3--:R-:W-:Y:S08]  /*6b2b0*/  HMMA.1688.F32.TF32 R56, R4.reuse, R46, R56 ;  /* 0x0000002e0438723c */ /* 0x048ff00000081038 */
[C---:B------:R-:W-:Y:S08]  /*6b2c0*/  HMMA.1688.F32.TF32 R248, R4.reuse, R50, R248 ;  /* 0x0000003204f8723c */ /* 0x040ff000000810f8 */
[C---:B------:R-:W-:Y:S08]  /*6b2d0*/  HMMA.1688.F32.TF32 R128, R4.reuse, R106, R128 ;  /* 0x0000006a0480723c */ /* 0x040ff00000081080 */
[C---:B------:R-:W-:Y:S11]  /*6b2e0*/  HMMA.1688.F32.TF32 R144, R4.reuse, R122, R144 ;  /* 0x0000007a0490723c */ /* 0x040ff60000081090 */
[----:B------:R-:W-:Y:S11]  /*6b2f0*/  @!UPT UIADD3 URZ, URZ, URZ, URZ ;  /* 0x0000003f3f3ff290 */ /* 0x000ff6000fffe03f */
[----:B------:R-:W-:Y:S02]  /*6b300*/  @!UPT UIADD3 URZ, URZ, URZ, URZ ;  /* 0x0000003f3f3ff290 */ /* 0x000fe4000fffe03f */
[----:B------:R-:W-:Y:S01]  /*6b310*/  IMAD.MOV.U32 R124, RZ, RZ, R144 ;  /* 0x000000ffff7c7224 */ /* 0x000fe200078e0090 */
[----:B------:R-:W-:Y:S01]  /*6b320*/  MOV R125, R145 ;  /* 0x00000091007d7202 */ /* 0x000fe20000000f00 */
[C---:B--2---:R-:W-:Y:S11]  /*6b330*/  HMMA.1688.F32.TF32 R60, R4.reuse, R42, R60 ;  /* 0x0000002a043c723c */ /* 0x044ff6000008103c */
[----:B------:R-:W-:Y:S11]  /*6b340*/  @!UPT UIADD3 URZ, URZ, URZ, URZ ;  /* 0x0000003f3f3ff290 */ /* 0x000ff6000fffe03f */
[----:B------:R-:W-:Y:S01]  /*6b350*/  @!UPT UIADD3 URZ, URZ, URZ, URZ ;  /* 0x0000003f3f3ff290 */ /* 0x000fe2000fffe03f */
        /* <DEDUP_REMOVED lines=16> */
[----:B------:R1:W-:Y:S02]  /*6b460*/  STL.64 [R1+0x8b8], R130 ;  /* 0x0008b88201007387 */ /* 0x0003e40000100a00 */
[----:B-1----:R-:W-:Y:S02]  /*6b470*/  HMMA.1688.F32.TF32 R128, R4, R118, R140 ;  /* 0x000000760480723c */ /* 0x002fe4000008108c */
[----:B------:R1:W-:Y:S04]  /*6b480*/  STL.64 [R1+0x8a0], R84 ;  /* 0x0008a05401007387 */ /* 0x0003e80000100a00 */
[----:B------:R4:W-:Y:S04]  /*6b490*/  STL.64 [R1+0x8a8], R86 ;  /* 0x0008a85601007387 */ /* 0x0009e80000100a00 */
[----:B-1----:R-:W2:Y:S04]  /*6b4a0*/  LDL.LU R84, [R1+0xb0] ;  /* 0x0000b00001547983 */ /* 0x002ea80000300800 */
[----:B------:R-:W-:Y:S04]  /*6b4b0*/  STL.64 [R1+0x890], R132 ;  /* 0x0008908401007387 */ /* 0x000fe80000100a00 */
[----:B------:R-:W-:Y:S05]  /*6b4c0*/  STL.64 [R1+0x898], R134 ;  /* 0x0008988601007387 */ /* 0x000fea0000100a00 */
[----:B------:R1:W-:Y:S04]  /*6b4d0*/  STL.64 [R1+0x880], R128 ;  /* 0x0008808001007387 */ /* 0x0003e80000100a00 */
[----:B------:R1:W-:Y:S04]  /*6b4e0*/  STL.64 [R1+0x888], R130 ;  /* 0x0008888201007387 */ /* 0x0003e80000100a00 */
[----:B------:R-:W2:Y:S04]  /*6b4f0*/  LDL.LU R85, [R1+0xb4] ;  /* 0x0000b40001557983 */ /* 0x000ea80000300800 */
[----:B----4-:R-:W2:Y:S04]  /*6b500*/  LDL.LU R86, [R1+0xb8] ;  /* 0x0000b80001567983 */ /* 0x010ea80000300800 */
[----:B------:R-:W2:Y:S04]  /*6b510*/  LDL.LU R87, [R1+0xbc] ;  /* 0x0000bc0001577983 */ /* 0x000ea80000300800 */
[----:B-1----:R-:W4:Y:S04]  /*6b520*/  LDL.LU R128, [R1+0x100] ;  /* 0x0001000001807983 */ /* 0x002f280000300800 */
        /* <DEDUP_REMOVED lines=15> */
[----:B------:R1:W-:Y:S04]  /*6b620*/  STL.64 [R1+0x878], R146 ;  /* 0x0008789201007387 */ /* 0x0003e80000100a00 */
[----:B------:R-:W2:Y:S04]  /*6b630*/  LDL.LU R144, [R1+0x270] ;  /* 0x0002700001907983 */ /* 0x000ea80000300800 */
[----:B------:R-:W2:Y:S04]  /*6b640*/  LDL.LU R145, [R1+0x274] ;  /* 0x0002740001917983 */ /* 0x000ea80000300800 */
[----:B-1----:R-:W2:Y:S04]  /*6b650*/  LDL.LU R146, [R1+0x278] ;  /* 0x0002780001927983 */ /* 0x002ea80000300800 */
[----:B------:R-:W2:Y:S01]  /*6b660*/  LDL.LU R147, [R1+0x27c] ;  /* 0x00027c0001937983 */ /* 0x000ea20000300800 */
[----:B------:R-:W-:Y:S01]  /*6b670*/  MOV R15, R8 ;  /* 0x00000008000f7202 */ /* 0x000fe20000000f00 */
[----:B------:R-:W-:-:S02]  /*6b680*/  IMAD.MOV.U32 R13, RZ, RZ, R10 ;  /* 0x000000ffff0d7224 */ /* 0x000fc400078e000a */
[----:B------:R-:W-:Y:S04]  /*6b690*/  LDS R8, [R252+0x4d000] ;  /* 0x04d00000fc087984 */ /* 0x000fe80000000800 */
[----:B------:R-:W3:Y:S01]  /*6b6a0*/  LDS R10, [R252+0x4d800] ;  /* 0x04d80000fc0a7984 */ /* 0x000ee20000000800 */
[----:B------:R-:W-:Y:S01]  /*6b6b0*/  HMMA.1688.F32.TF32 R4, R4, R126, R148 ;  /* 0x0000007e0404723c */ /* 0x000fe20000081094 */
[----:B------:R-:W-:Y:S01]  /*6b6c0*/  IMAD.MOV.U32 R248, RZ, RZ, R37 ;  /* 0x000000fffff87224 */ /* 0x000fe200078e0025 */
[----:B------:R-:W-:Y:S01]  /*6b6d0*/  MOV R250, R33 ;  /* 0x0000002100fa7202 */ /* 0x000fe20000000f00 */
[----:B------:R-:W-:Y:S02]  /*6b6e0*/  IMAD.MOV.U32 R249, RZ, RZ, R36 ;  /* 0x000000fffff97224 */ /* 0x000fe400078e0024 */
[----:B------:R-:W-:Y:S01]  /*6b6f0*/  IMAD.MOV.U32 R251, RZ, RZ, R32 ;  /* 0x000000fffffb7224 */ /* 0x000fe200078e0020 */
[----:B------:R-:W-:Y:S04]  /*6b700*/  STL [R1+0x3060], R125 ;  /* 0x0030607d01007387 */ /* 0x000fe80000100800 */
[----:B------:R-:W-:Y:S11]  /*6b710*/  STL [R1+0x305c], R124 ;  /* 0x00305c7c01007387 */ /* 0x000ff60000100800 */
[----:B------:R-:W-:Y:S03]  /*6b720*/  @!UPT UIADD3 URZ, URZ, URZ, URZ ;  /* 0x0000003f3f3ff290 */ /* 0x000fe6000fffe03f */
[----:B------:R-:W-:Y:S02]  /*6b730*/  IMAD.MOV.U32 R121, RZ, RZ, R5 ;  /* 0x000000ffff797224 */ /* 0x000fe400078e0005 */
[----:B------:R-:W-:Y:S01]  /*6b740*/  IMAD.MOV.U32 R120, RZ, RZ, R4 ;  /* 0x000000ffff787224 */ /* 0x000fe200078e0004 */
[----:B------:R-:W-:Y:S04]  /*6b750*/  STL.64 [R1+0x868], R6 ;  /* 0x0008680601007387 */ /* 0x000fe80000100a00 */
[----:B------:R-:W-:Y:S04]  /*6b760*/  STL [R1+0x3068], R121 ;  /* 0x0030687901007387 */ /* 0x000fe80000100800 */
[----:B------:R-:W-:Y:S04]  /*6b770*/  STL [R1+0x3064], R120 ;  /* 0x0030647801007387 */ /* 0x000fe80000100800 */
[----:B------:R-:W-:Y:S04]  /*6b780*/  LDS R4, [R2+0x4d080] ;  /* 0x04d0800002047984 */ /* 0x000fe80000000800 */
[----:B------:R-:W-:Y:S04]  /*6b790*/  LDS R6, [R2+0x4d880] ;  /* 0x04d8800002067984 */ /* 0x000fe80000000800 */
[----:B------:R-:W-:Y:S04]  /*6b7a0*/  LDS R5, [R3+0x4d080] ;  /* 0x04d0800003057984 */ /* 0x000fe80000000800 */
[----:B------:R-:W3:Y:S02]  /*6b7b0*/  LDS R7, [R3+0x4d880] ;  /* 0x04d8800003077984 */ /* 0x000ee40000000800 */
[C---:B---3--:R-:W-:Y:S11]  /*6b7c0*/  HMMA.1688.F32.TF32 R56, R8.reuse, R46, R56 ;  /* 0x0000002e0838723c */ /* 0x048ff60000081038 */
[----:B------:R-:W-:Y:S11]  /*6b7d0*/  @!UPT UIADD3 URZ, URZ, URZ, URZ ;  /* 0x0000003f3f3ff290 */ /* 0x000ff6000fffe03f */
[----:B------:R-:W-:Y:S02]  /*6b7e0*/  @!UPT UIADD3 URZ, URZ, URZ, URZ ;  /* 0x0000003f3f3ff290 */ /* 0x000fe4000fffe03f */
[----:B------:R-:W-:Y:S02]  /*6b7f0*/  IMAD.MOV.U32 R108, RZ, RZ, R56 ;  /* 0x000000ffff6c7224 */ /* 0x000fe400078e0038 */
[----:B------:R-:W-:Y:S01]  /*6b800*/  IMAD.MOV.U32 R109, RZ, RZ, R57 ;  /* 0x000000ffff6d7224 */ /* 0x000fe200078e0039 */
[C---:B--2---:R-:W-:Y:S11]  /*6b810*/  HMMA.1688.F32.TF32 R144, R8.reuse, R22, R144 ;  /* 0x000000160890723c */ /* 0x044ff60000081090 */
        /* <DEDUP_REMOVED lines=8> */
[C---:B----4-:R-:W-:Y:S08]  /*6b8a0*/  HMMA.1688.F32.TF32 R132, R8.reuse, R34, R128 ;  /* 0x000000220884723c */ /* 0x050ff00000081080 */
[C---:B------:R-:W-:Y:S08]  /*6b8b0*/  HMMA.1688.F32.TF32 R128, R8.reuse, R38, R84 ;  /* 0x000000260880723c */ /* 0x040ff00000081054 */
[----:B------:R-:W-:Y:S01]  /*6b8c0*/  HMMA.1688.F32.TF32 R84, R8, R42, R248 ;  /* 0x0000002a0854723c */ /* 0x000fe200000810f8 */
[----:B------:R2:W-:Y:S04]  /*6b8d0*/  STL [R1+0x3184], R33 ;  /* 0x0031842101007387 */ /* 0x0005e80000100800 */
[----:B------:R-:W-:Y:S04]  /*6b8e0*/  STL.64 [R1+0x1b0], R144 ;  /* 0x0001b09001007387 */ /* 0x000fe80000100a00 */
[----:B------:R-:W-:Y:S04]  /*6b8f0*/  STL.64 [R1+0x1b8], R146 ;  /* 0x0001b89201007387 */ /* 0x000fe80000100a00 */
[----:B------:R-:W-:Y:S04]  /*6b900*/  STL.64 [R1+0x270], R136 ;  /* 0x0002708801007387 */ /* 0x000fe80000100a00 */
[----:B------:R-:W-:Y:S04]  /*6b910*/  STL.64 [R1+0x278], R138 ;  /* 0x0002788a01007387 */ /* 0x000fe80000100a00 */
[----:B--2---:R-:W2:Y:S03]  /*6b920*/  LDL R33, [R1+0x510] ;  /* 0x0005100001217983 */ /* 0x004ea60000100800 */
[----:B------:R-:W-:Y:S01]  /*6b930*/  MOV R105, R85 ;  /* 0x0000005500697202 */ /* 0x000fe20000000f00 */
[----:B------:R-:W-:Y:S01]  /*6b940*/  STL.64 [R1+0x2e0], R132 ;  /* 0x0002e08401007387 */ /* 0x000fe20000100a00 */
[----:B------:R-:W-:-:S03]  /*6b950*/  IMAD.MOV.U32 R104, RZ, RZ, R84 ;  /* 0x000000ffff687224 */ /* 0x000fc600078e0054 */
[----:B------:R-:W-:Y:S04]  /*6b960*/  STL.64 [R1+0x2e8], R134 ;  /* 0x0002e88601007387 */ /* 0x000fe80000100a00 */
[----:B------:R-:W-:Y:S04]  /*6b970*/  STL.64 [R1+0x4b0], R128 ;  /* 0x0004b08001007387 */ /* 0x000fe80000100a00 */
[----:B------:R-:W-:Y:S04]  /*6b980*/  STL.64 [R1+0x4b8], R130 ;  /* 0x0004b88201007387 */ /* 0x000fe80000100a00 */
[----:B------:R-:W-:Y:S04]  /*6b990*/  STL.64 [R1+0x638], R86 ;  /* 0x0006385601007387 */ /* 0x000fe80000100a00 */
[----:B------:R-:W-:Y:S04]  /*6b9a0*/  STL [R1+0x30a4], R105 ;  /* 0x0030a46901007387 */ /* 0x000fe80000100800 */
[----:B------:R-:W-:Y:S04]  /*6b9b0*/  STL [R1+0x30a0], R104 ;  /* 0x0030a06801007387 */ /* 0x000fe80000100800 */
[----:B------:R3:W-:Y:S02]  /*6b9c0*/  STL.64 [R1+0x6d8], R58 ;  /* 0x0006d83a01007387 */ /* 0x0007e40000100a00 */
[C---:B---3--:R-:W-:Y:S08]  /*6b9d0*/  HMMA.1688.F32.TF32 R56, R8.reuse, R50, R68 ;  /* 0x000000320838723c */ /* 0x048ff00000081044 */
[----:B------:R-:W-:Y:S01]  /*6b9e0*/  HMMA.1688.F32.TF32 R148, R8, R18, R140 ;  /* 0x000000120894723c */ /* 0x000fe2000008108c */
[----:B------:R-:W-:Y:S04]  /*6b9f0*/  STL [R1+0x309c], R109 ;  /* 0x00309c6d01007387 */ /* 0x000fe80000100800 */
[----:B------:R-:W-:Y:S11]  /*6ba00*/  STL [R1+0x3098], R108 ;  /* 0x0030986c01007387 */ /* 0x000ff60000100800 */
[----:B------:R-:W-:Y:S01]  /*6ba10*/  IMAD.MOV.U32 R113, RZ, RZ, R57 ;  /* 0x000000ffff717224 */ /* 0x000fe200078e0039 */
[----:B------:R-:W-:Y:S01]  /*6ba20*/  MOV R112, R56 ;  /* 0x0000003800707202 */ /* 0x000fe20000000f00 */
[----:B------:R3:W-:Y:S04]  /*6ba30*/  STL.64 [R1+0x6e8], R58 ;  /* 0x0006e83a01007387 */ /* 0x0007e80000100a00 */
[----:B------:R-:W-:Y:S04]  /*6ba40*/  STL [R1+0x3094], R113 ;  /* 0x0030947101007387 */ /* 0x000fe80000100800 */
[----:B------:R-:W-:Y:S04]  /*6ba50*/  STL [R1+0x3090], R112 ;  /* 0x0030907001007387 */ /* 0x000fe80000100800 */
        /* <DEDUP_REMOVED lines=12> */
[----:B------:R-:W3:Y:S04]  /*6bb20*/  LDL.LU R148, [R1+0x390] ;  /* 0x0003900001947983 */ /* 0x000ee80000300800 */
[----:B------:R-:W3:Y:S04]  /*6bb30*/  LDL.LU R149, [R1+0x394] ;  /* 0x0003940001957983 */ /* 0x000ee80000300800 */
[----:B------:R-:W3:Y:S04]  /*6bb40*/  LDL.LU R150, [R1+0x398] ;  /* 0x0003980001967983 */ /* 0x000ee80000300800 */
[----:B------:R-:W3:Y:S02]  /*6bb50*/  LDL.LU R151, [R1+0x39c] ;  /* 0x00039c0001977983 */ /* 0x000ee40000300800 */
[C---:B---3--:R-:W-:Y:S02]  /*6bb60*/  HMMA.1688.F32.TF32 R56, R8.reuse, R54, R88 ;  /* 0x000000360838723c */ /* 0x048fe40000081058 */
[----:B------:R-:W3:Y:S04]  /*6bb70*/  LDL.LU R144, [R1+0x290] ;  /* 0x0002900001907983 */ /* 0x000ee80000300800 */
[----:B------:R-:W3:Y:S04]  /*6bb80*/  LDL.LU R145, [R1+0x294] ;  /* 0x0002940001917983 */ /* 0x000ee80000300800 */
[----:B------:R-:W3:Y:S04]  /*6bb90*/  LDL.LU R146, [R1+0x298] ;  /* 0x0002980001927983 */ /* 0x000ee80000300800 */
[----:B------:R-:W3:Y:S01]  /*6bba0*/  LDL.LU R147, [R1+0x29c] ;  /* 0x00029c0001937983 */ /* 0x000ee20000300800 */
[----:B------:R-:W-:Y:S09]  /*6bbb0*/  HMMA.1688.F32.TF32 R68, R8, R106, R152 ;  /* 0x0000006a0844723c */ /* 0x000ff20000081098 */
[----:B------:R-:W-:Y:S01]  /*6bbc0*/  IMAD.MOV.U32 R116, RZ, RZ, R56 ;  /* 0x000000ffff747224 */ /* 0x000fe200078e0038 */
[----:B------:R-:W-:Y:S01]  /*6bbd0*/  MOV R117, R57 ;  /* 0x0000003900757202 */ /* 0x000fe20000000f00 */
[----:B------:R-:W-:-:S02]  /*6bbe0*/  IMAD.MOV.U32 R121, RZ, RZ, R58 ;  /* 0x000000ffff797224 */ /* 0x000fc400078e003a */
[----:B------:R-:W-:Y:S02]  /*6bbf0*/  IMAD.MOV.U32 R120, RZ, RZ, R59 ;  /* 0x000000ffff787224 */ /* 0x000fe400078e003b */
[C---:B------:R-:W-:Y:S01]  /*6bc00*/  HMMA.1688.F32.TF32 R56, R8.reuse, R110, R156 ;  /* 0x0000006e0838723c */ /* 0x040fe2000008109c */
[----:B------:R-:W-:Y:S04]  /*6bc10*/  STL [R1+0x3080], R117 ;  /* 0x0030807501007387 */ /* 0x000fe80000100800 */
[----:B------:R-:W-:Y:S04]  /*6bc20*/  STL [R1+0x307c], R116 ;  /* 0x00307c7401007387 */ /* 0x000fe80000100800 */
[----:B------:R-:W-:Y:S04]  /*6bc30*/  STL [R1+0x3078], R121 ;  /* 0x0030787901007387 */ /* 0x000fe80000100800 */
[----:B------:R-:W-:Y:S04]  /*6bc40*/  STL [R1+0x3074], R120 ;  /* 0x0030747801007387 */ /* 0x000fe80000100800 */
[----:B------:R-:W4:Y:S04]  /*6bc50*/  LDL.LU R128, [R1+0x120] ;  /* 0x0001200001807983 */ /* 0x000f280000300800 */
[----:B------:R-:W-:Y:S04]  /*6bc60*/  STL.64 [R1+0x850], R68 ;  /* 0x0008504401007387 */ /* 0x000fe80000100a00 */
[----:B------:R-:W-:Y:S04]  /*6bc70*/  STL.64 [R1+0x858], R70 ;  /* 0x0008584601007387 */ /* 0x000fe80000100a00 */
[----:B------:R-:W-:Y:S04]  /*6bc80*/  STL.64 [R1+0x840], R56 ;  /* 0x0008403801007387 */ /* 0x000fe80000100a00 */
[----:B------:R2:W-:Y:S04]  /*6bc90*/  STL.64 [R1+0x848], R58 ;  /* 0x0008483a01007387 */ /* 0x0005e80000100a00 */
[----:B------:R-:W4:Y:S04]  /*6bca0*/  LDL.LU R129, [R1+0x124] ;  /* 0x0001240001817983 */ /* 0x000f280000300800 */
[----:B------:R-:W4:Y:S01]  /*6bcb0*/  LDL.LU R130, [R1+0x128] ;  /* 0x0001280001827983 */ /* 0x000f220000300800 */
[C---:B--2---:R-:W-:Y:S03]  /*6bcc0*/  HMMA.1688.F32.TF32 R56, R8.reuse, R114, R160 ;  /* 0x000000720838723c */ /* 0x044fe600000810a0 */
[----:B------:R-:W2:Y:S04]  /*6bcd0*/  LDL.LU R131, [R1+0x12c] ;  /* 0x00012c0001837983 */ /* 0x000ea80000300800 */
[----:B------:R-:W2:Y:S04]  /*6bce0*/  LDL.LU R84, [R1+0xe0] ;  /* 0x0000e00001547983 */ /* 0x000ea80000300800 */
[----:B------:R-:W2:Y:S04]  /*6bcf0*/  LDL.LU R85, [R1+0xe4] ;  /* 0x0000e40001557983 */ /* 0x000ea80000300800 */
[----:B------:R-:W2:Y:S04]  /*6bd00*/  LDL.LU R86, [R1+0xe8] ;  /* 0x0000e80001567983 */ /* 0x000ea80000300800 */
[----:B------:R-:W2:Y:S04]  /*6bd10*/  LDL.LU R87, [R1+0xec] ;  /* 0x0000ec0001577983 */ /* 0x000ea80000300800 */
[----:B------:R-:W2:Y:S04]  /*6bd20*/  LDL.LU R248, [R1+0x10] ;  /* 0x0000100001f87983 */ /* 0x000ea80000300800 */
[----:B------:R-:W-:Y:S04]  /*6bd30*/  STL.64 [R1+0x830], R56 ;  /* 0x0008303801007387 */ /* 0x000fe80000100a00 */
[----:B------:R1:W-:Y:S04]  /*6bd40*/  STL.64 [R1+0x838], R58 ;  /* 0x0008383a01007387 */ /* 0x0003e80000100a00 */
[----:B------:R-:W2:Y:S04]  /*6bd50*/  LDL.LU R249, [R1+0x14] ;  /* 0x0000140001f97983 */ /* 0x000ea80000300800 */
[----:B------:R-:W2:Y:S04]  /*6bd60*/  LDL.LU R250, [R1+0x18] ;  /* 0x0000180001fa7983 */ /* 0x000ea80000300800 */
[----:B------:R-:W2:Y:S01]  /*6bd70*/  LDL.LU R251, [R1+0x1c] ;  /* 0x00001c0001fb7983 */ /* 0x000ea20000300800 */
[C---:B------:R-:W-:Y:S08]  /*6bd80*/  HMMA.1688.F32.TF32 R88, R8.reuse, R118, R164 ;  /* 0x000000760858723c */ /* 0x040ff000000810a4 */
[C---:B------:R-:W-:Y:S08]  /*6bd90*/  HMMA.1688.F32.TF32 R68, R8.reuse, R122, R168 ;  /* 0x0000007a0844723c */ /* 0x040ff000000810a8 */
[----:B-1----:R-:W-:Y:S01]  /*6bda0*/  HMMA.1688.F32.TF32 R56, R8, R126, R172 ;  /* 0x0000007e0838723c */ /* 0x002fe200000810ac */
[----:B------:R-:W-:Y:S04]  /*6bdb0*/  LDS R8, [R252+0x4d080] ;  /* 0x04d08000fc087984 */ /* 0x000fe80000000800 */
[----:B------:R-:W-:Y:S04]  /*6bdc0*/  LDS R10, [R252+0x4d880] ;  /* 0x04d88000fc0a7984 */ /* 0x000fe80000000800 */
[----:B------:R-:W-:Y:S04]  /*6bdd0*/  STL.64 [R1+0x820], R88 ;  /* 0x0008205801007387 */ /* 0x000fe80000100a00 */
[----:B------:R-:W-:Y:S04]  /*6bde0*/  STL.64 [R1+0x828], R90 ;  /* 0x0008285a01007387 */ /* 0x000fe80000100a00 */
[----:B------:R-:W-:Y:S04]  /*6bdf0*/  STL.64 [R1+0x810], R68 ;  /* 0x0008104401007387 */ /* 0x000fe80000100a00 */
[----:B------:R3:W-:Y:S04]  /*6be00*/  STL.64 [R1+0x818], R70 ;  /* 0x0008184601007387 */ /* 0x0007e80000100a00 */
[----:B------:R-:W-:Y:S04]  /*6be10*/  STL.64 [R1+0x800], R56 ;  /* 0x0008003801007387 */ /* 0x000fe80000100a00 */
[----:B------:R1:W-:Y:S04]  /*6be20*/  STL.64 [R1+0x808], R58 ;  /* 0x0008083a01007387 */ /* 0x0003e80000100a00 */
[----:B------:R-:W-:Y:S04]  /*6be30*/  LDS R9, [R33+0x4d080] ;  /* 0x04d0800021097984 */ /* 0x000fe80000000800 */
[----:B------:R-:W1:Y:S01]  /*6be40*/  LDS R11, [R33+0x4d880] ;  /* 0x04d88000210b7984 */ /* 0x000e620000000800 */
[C---:B---3--:R-:W-:Y:S11]  /*6be50*/  HMMA.1688.F32.TF32 R68, R4.reuse, R18, R148 ;  /* 0x000000120444723c */ /* 0x048ff60000081094 */
[----:B------:R-:W-:Y:S11]  /*6be60*/  @!UPT UIADD3 URZ, URZ, URZ, URZ ;  /* 0x0000003f3f3ff290 */ /* 0x000ff6000fffe03f */
[----:B------:R-:W-:Y:S02]  /*6be70*/  @!UPT UIADD3 URZ, URZ, URZ, URZ ;  /* 0x0000003f3f3ff290 */ /* 0x000fe4000fffe03f */
[----:B-1----:R-:W-:Y:S01]  /*6be80*/  MOV R59, R68 ;  /* 0x00000044003b7202 */ /* 0x002fe20000000f00 */
[----:B------:R-:W-:Y:S01]  /*6be90*/  IMAD.MOV.U32 R58, RZ, RZ, R69 ;  /* 0x000000ffff3a7224 */ /* 0x000fe200078e0045 */
[----:B------:R-:W-:Y:S01]  /*6bea0*/  MOV R56, R71 ;  /* 0x0000004700387202 */ /* 0x000fe20000000f00 */
[----:B------:R-:W-:Y:S02]  /*6beb0*/  IMAD.MOV.U32 R57, RZ, RZ, R70 ;  /* 0x000000ffff397224 */ /* 0x000fe400078e0046 */
[C---:B------:R-:W-:Y:S08]  /*6bec0*/  HMMA.1688.F32.TF32 R68, R4.reuse, R22, R144 ;  /* 0x000000160444723c */ /* 0x040ff00000081090 */
[----:B----4-:R-:W-:Y:S11]  /*6bed0*/  HMMA.1688.F32.TF32 R88, R4, R26, R136 ;  /* 0x0000001a0458723c */ /* 0x010ff60000081088 */
[----:B------:R-:W-:Y:S04]  /*6bee0*/  @!UPT UIADD3 URZ, URZ, URZ, URZ ;  /* 0x0000003f3f3ff290 */ /* 0x000fe8000fffe03f */
[----:B------:R-:W-:Y:S01]  /*6bef0*/  STL.64 [R1+0xb0], R68 ;  /* 0x0000b04401007387 */ /* 0x000fe20000100a00 */
[----:B------:R-:W-:-:S03]  /*6bf00*/  IMAD.MOV.U32 R0, RZ, RZ, R71 ;  /* 0x000000ffff007224 */ /* 0x000fc600078e0047 */
[----:B------:R1:W-:Y:S02]  /*6bf10*/  STL [R1+0xb8], R70 ;  /* 0x0000b84601007387 */ /* 0x0003e40000100800 */
[C---:B-1----:R-:W-:Y:S02]  /*6bf20*/  HMMA.1688.F32.TF32 R68, R4.reuse, R30, R132 ;  /* 0x0000001e0444723c */ /* 0x042fe40000081084 */
[----:B------:R-:W-:Y:S04]  /*6bf30*/  STL.64 [R1+0x130], R88 ;  /* 0x0001305801007387 */ /* 0x000fe80000100a00 */
[----:B------:R2:W-:Y:S02]  /*6bf40*/  STL.64 [R1+0x138], R90 ;  /* 0x0001385a01007387 */ /* 0x0005e40000100a00 */
[C---:B--2---:R-:W-:Y:S11]  /*6bf50*/  HMMA.1688.F32.TF32 R88, R4.reuse, R34, R128 ;  /* 0x000000220458723c */ /* 0x044ff60000081080 */
[----:B------:R-:W-:Y:S05]  /*6bf60*/  @!UPT UIADD3 URZ, URZ, URZ, URZ ;  /* 0x0000003f3f3ff290 */ /* 0x000fea000fffe03f */
[----:B------:R-:W-:Y:S01]  /*6bf70*/  IMAD.MOV.U32 R48, RZ, RZ, R68 ;  /* 0x000000ffff307224 */ /* 0x000fe200078e0044 */
[----:B------:R-:W-:Y:S01]  /*6bf80*/  MOV R52, R69 ;  /* 0x0000004500347202 */ /* 0x000fe20000000f00 */
[----:B------:R-:W-:Y:S02]  /*6bf90*/  IMAD.MOV.U32 R53, RZ, RZ, R70 ;  /* 0x000000ffff357224 */ /* 0x000fe400078e0046 */
[----:B------:R-:W-:Y:S02]  /*6bfa0*/  IMAD.MOV.U32 R49, RZ, RZ, R71 ;  /* 0x000000ffff317224 */ /* 0x000fe400078e0047 */
[C---:B------:R-:W-:Y:S03]  /*6bfb0*/  HMMA.1688.F32.TF32 R68, R4.reuse, R38, R84 ;  /* 0x000000260444723c */ /* 0x040fe60000081054 */
[----:B------:R-:W-:Y:S04]  /*6bfc0*/  STL [R1+0x30cc], R49 ;  /* 0x0030cc3101007387 */ /* 0x000fe80000100800 */
[----:B------:R-:W-:Y:S04]  /*6bfd0*/  STL [R1+0x30c8], R53 ;  /* 0x0030c83501007387 */ /* 0x000fe80000100800 */
[----:B------:R-:W-:Y:S04]  /*6bfe0*/  STL [R1+0x30c4], R52 ;  /* 0x0030c43401007387 */ /* 0x000fe80000100800 */
[----:B------:R-:W-:Y:S04]  /*6bff0*/  STL [R1+0x30c0], R48 ;  /* 0x0030c03001007387 */ /* 0x000fe80000100800 */
[----:B------:R-:W-:Y:S01]  /*6c000*/  STL.64 [R1+0x140], R88 ;  /* 0x0001405801007387 */ /* 0x000fe20000100a00 */
[----:B------:R-:W-:Y:S03]  /*6c010*/  HMMA.1688.F32.TF32 R84, R4, R46, R60 ;  /* 0x0000002e0454723c */ /* 0x000fe6000008103c */
[----:B------:R1:W-:Y:S01]  /*6c020*/  STL.64 [R1+0x148], R90 ;  /* 0x0001485a01007387 */ /* 0x0003e20000100a00 */
[----:B------:R-:W-:Y:S01]  /*6c030*/  MOV R44, R68 ;  /* 0x00000044002c7202 */ /* 0x000fe20000000f00 */
[----:B------:R-:W-:-:S02]  /*6c040*/  IMAD.MOV.U32 R45, RZ, RZ, R69 ;  /* 0x000000ffff2d7224 */ /* 0x000fc400078e0045 */
[----:B------:R2:W-:Y:S01]  /*6c050*/  STL.64 [R1+0x158], R70 ;  /* 0x0001584601007387 */ /* 0x0005e20000100a00 */
[C---:B------:R-:W-:Y:S08]  /*6c060*/  HMMA.1688.F32.TF32 R60, R4.reuse, R54, R92 ;  /* 0x00000036043c723c */ /* 0x040ff0000008105c */
[C---:B-1----:R-:W-:Y:S08]  /*6c070*/  HMMA.1688.F32.TF32 R88, R4.reuse, R42, R248 ;  /* 0x0000002a0458723c */ /* 0x042ff000000810f8 */
[C---:B--2---:R-:W-:Y:S01]  /*6c080*/  HMMA.1688.F32.TF32 R68, R4.reuse, R50, R72 ;  /* 0x000000320444723c */ /* 0x044fe20000081048 */
[----:B------:R-:W-:Y:S04]  /*6c090*/  STL [R1+0x30ac], R45 ;  /* 0x0030ac2d01007387 */ /* 0x000fe80000100800 */
[----:B------:R-:W-:Y:S10]  /*6c0a0*/  STL [R1+0x30a8], R44 ;  /* 0x0030a82c01007387 */ /* 0x000ff40000100800 */
[----:B------:R-:W-:Y:S04]  /*6c0b0*/  STL.64 [R1+0x230], R88 ;  /* 0x0002305801007387 */ /* 0x000fe80000100a00 */
[----:B------:R-:W-:Y:S04]  /*6c0c0*/  STL.64 [R1+0x238], R90 ;  /* 0x0002385a01007387 */ /* 0x000fe80000100a00 */
[----:B------:R1:W-:Y:S04]  /*6c0d0*/  STL.64 [R1+0x390], R84 ;  /* 0x0003905401007387 */ /* 0x0003e80000100a00 */
[----:B------:R2:W-:Y:S04]  /*6c0e0*/  STL.64 [R1+0x398], R86 ;  /* 0x0003985601007387 */ /* 0x0005e80000100a00 */
[----:B------:R-:W-:Y:S04]  /*6c0f0*/  STL.64 [R1+0x620], R68 ;  /* 0x0006204401007387 */ /* 0x000fe80000100a00 */
        /* <DEDUP_REMOVED lines=28> */
[----:B--2---:R-:W2:Y:S04]  /*6c2c0*/  LDL.LU R86, [R1+0xd8] ;  /* 0x0000d80001567983 */ /* 0x004ea80000300800 */
[----:B------:R-:W2:Y:S01]  /*6c2d0*/  LDL.LU R87, [R1+0xdc] ;  /* 0x0000dc0001577983 */ /* 0x000ea20000300800 */
[----:B------:R-:W-:Y:S01]  /*6c2e0*/  HMMA.1688.F32.TF32 R72, R4, R106, R176 ;  /* 0x0000006a0448723c */ /* 0x000fe200000810b0 */
[----:B------:R-:W-:Y:S01]  /*6c2f0*/  IMAD.MOV.U32 R125, RZ, RZ, R62 ;  /* 0x000000ffff7d7224 */ /* 0x000fe200078e003e */
[----:B------:R-:W-:-:S06]  /*6c300*/  MOV R124, R63 ;  /* 0x0000003f007c7202 */ /* 0x000fcc0000000f00 */
        /* <DEDUP_REMOVED lines=8> */
[C---:B-1----:R-:W-:Y:S03]  /*6c390*/  HMMA.1688.F32.TF32 R72, R4.reuse, R118, R188 ;  /* 0x000000760448723c */ /* 0x042fe600000810bc */
[----:B------:R-:W-:Y:S04]  /*6c3a0*/  STL.64 [R1+0x7b0], R60 ;  /* 0x0007b03c01007387 */ /* 0x000fe80000100a00 */
[----:B------:R1:W-:Y:S01]  /*6c3b0*/  STL.64 [R1+0x7b8], R62 ;  /* 0x0007b83e01007387 */ /* 0x0003e20000100a00 */
[C---:B---3--:R-:W-:Y:S08]  /*6c3c0*/  HMMA.1688.F32.TF32 R68, R4.reuse, R122, R192 ;  /* 0x0000007a0444723c */ /* 0x048ff000000810c0 */
[----:B-1----:R-:W-:Y:S01]  /*6c3d0*/  HMMA.1688.F32.TF32 R60, R4, R126, R196 ;  /* 0x0000007e043c723c */ /* 0x002fe200000810c4 */
[----:B------:R-:W-:Y:S04]  /*6c3e0*/  LDS R4, [R2+0x4d100] ;  /* 0x04d1000002047984 */ /* 0x000fe80000000800 */
[----:B------:R-:W-:Y:S04]  /*6c3f0*/  LDS R6, [R2+0x4d900] ;  /* 0x04d9000002067984 */ /* 0x000fe80000000800 */
[----:B------:R-:W-:Y:S04]  /*6c400*/  STL.64 [R1+0x7a0], R72 ;  /* 0x0007a04801007387 */ /* 0x000fe80000100a00 */
[----:B------:R-:W-:Y:S04]  /*6c410*/  STL.64 [R1+0x7a8], R74 ;  /* 0x0007a84a01007387 */ /* 0x000fe80000100a00 */
[----:B------:R-:W-:Y:S04]  /*6c420*/  STL.64 [R1+0x790], R68 ;  /* 0x0007904401007387 */ /* 0x000fe80000100a00 */
[----:B------:R-:W-:Y:S04]  /*6c430*/  STL.64 [R1+0x798], R70 ;  /* 0x0007984601007387 */ /* 0x000fe80000100a00 */
[----:B------:R-:W-:Y:S04]  /*6c440*/  STL.64 [R1+0x780], R60 ;  /* 0x0007803c01007387 */ /* 0x000fe80000100a00 */
[----:B------:R4:W-:Y:S04]  /*6c450*/  STL.64 [R1+0x788], R62 ;  /* 0x0007883e01007387 */ /* 0x0009e80000100a00 */
[----:B------:R-:W-:Y:S04]  /*6c460*/  LDS R5, [R3+0x4d100] ;  /* 0x04d1000003057984 */ /* 0x000fe80000000800 */
[----:B------:R-:W1:Y:S01]  /*6c470*/  LDS R7, [R3+0x4d900] ;  /* 0x04d9000003077984 */ /* 0x000e620000000800 */
[C---:B----4-:R-:W-:Y:S11]  /*6c480*/  HMMA.1688.F32.TF32 R60, R8.reuse, R18, R148 ;  /* 0x00000012083c723c */ /* 0x050ff60000081094 */
[----:B------:R-:W-:Y:S11]  /*6c490*/  @!UPT UIADD3 URZ, URZ, URZ, URZ ;  /* 0x0000003f3f3ff290 */ /* 0x000ff6000fffe03f */
[----:B------:R-:W-:Y:S01]  /*6c4a0*/  @!UPT UIADD3 URZ, URZ, URZ, URZ ;  /* 0x0000003f3f3ff290 */ /* 0x000fe2000fffe03f */
[----:B------:R-:W-:Y:S04]  /*6c4b0*/  STL.64 [R1+0x30d8], R62 ;  /* 0x0030d83e01007387 */ /* 0x000fe80000100a00 */
[----:B------:R3:W-:Y:S02]  /*6c4c0*/  STL.64 [R1+0x30d0], R60 ;  /* 0x0030d03c01007387 */ /* 0x0007e40000100a00 */
[C---:B---3--:R-:W-:Y:S08]  /*6c4d0*/  HMMA.1688.F32.TF32 R60, R8.reuse, R26, R136 ;  /* 0x0000001a083c723c */ /* 0x048ff00000081088 */
[C---:B------:R-:W-:Y:S08]  /*6c4e0*/  HMMA.1688.F32.TF32 R68, R8.reuse, R22, R144 ;  /* 0x000000160844723c */ /* 0x040ff00000081090 */
[----:B------:R-:W-:Y:S08]  /*6c4f0*/  HMMA.1688.F32.TF32 R248, R8, R34, R248 ;  /* 0x0000002208f8723c */ /* 0x000ff000000810f8 */
[----:B------:R-:W-:Y:S01]  /*6c500*/  IMAD.MOV.U32 R49, RZ, RZ, R60 ;  /* 0x000000ffff317224 */ /* 0x000fe200078e003c */
[----:B------:R-:W-:Y:S01]  /*6c510*/  MOV R52, R62 ;  /* 0x0000003e00347202 */ /* 0x000fe20000000f00 */
[----:B------:R-:W-:-:S02]  /*6c520*/  IMAD.MOV.U32 R53, RZ, RZ, R61 ;  /* 0x000000ffff357224 */ /* 0x000fc400078e003d */
[----:B------:R-:W-:Y:S02]  /*6c530*/  IMAD.MOV.U32 R48, RZ, RZ, R63 ;  /* 0x000000ffff307224 */ /* 0x000fe400078e003f */
[C---:B------:R-:W-:Y:S01]  /*6c540*/  HMMA.1688.F32.TF32 R60, R8.reuse, R30, R132 ;  /* 0x0000001e083c723c */ /* 0x040fe20000081084 */
[----:B------:R-:W-:Y:S04]  /*6c550*/  STL.64 [R1+0x30e8], R70 ;  /* 0x0030e84601007387 */ /* 0x000fe80000100a00 */
[----:B------:R-:W-:Y:S04]  /*6c560*/  STL.64 [R1+0x30e0], R68 ;  /* 0x0030e04401007387 */ /* 0x000fe80000100a00 */
[----:B------:R-:W-:Y:S11]  /*6c570*/  STL.64 [R1+0x30f8], R250 ;  /* 0x0030f8fa01007387 */ /* 0x000ff60000100a00 */
[----:B------:R-:W-:Y:S03]  /*6c580*/  @!UPT UIADD3 URZ, URZ, URZ, URZ ;  /* 0x0000003f3f3ff290 */ /* 0x000fe6000fffe03f */
[----:B------:R-:W-:Y:S04]  /*6c590*/  STL.64 [R1+0x10], R60 ;  /* 0x0000103c01007387 */ /* 0x000fe80000100a00 */
[----:B------:R3:W-:Y:S02]  /*6c5a0*/  STL.64 [R1+0x18], R62 ;  /* 0x0000183e01007387 */ /* 0x0007e40000100a00 */
[C---:B---3--:R-:W-:Y:S02]  /*6c5b0*/  HMMA.1688.F32.TF32 R60, R8.reuse, R38, R128 ;  /* 0x00000026083c723c */ /* 0x048fe40000081080 */
[----:B------:R-:W-:Y:S11]  /*6c5c0*/  STL.64 [R1+0x30f0], R248 ;  /* 0x0030f0f801007387 */ /* 0x000ff60000100a00 */
[----:B------:R-:W-:Y:S11]  /*6c5d0*/  @!UPT UIADD3 URZ, URZ, URZ, URZ ;  /* 0x0000003f3f3ff290 */ /* 0x000ff6000fffe03f */
[----:B------:R-:W-:Y:S01]  /*6c5e0*/  IMAD.MOV.U32 R40, RZ, RZ, R60 ;  /* 0x000000ffff287224 */ /* 0x000fe200078e003c */
[----:B------:R-:W-:Y:S01]  /*6c5f0*/  MOV R41, R61 ;  /* 0x0000003d00297202 */ /* 0x000fe20000000f00 */
[----:B------:R-:W-:Y:S02]  /*6c600*/  IMAD.MOV.U32 R45, RZ, RZ, R62 ;  /* 0x000000ffff2d7224 */ /* 0x000fe400078e003e */
[----:B------:R-:W-:Y:S02]  /*6c610*/  IMAD.MOV.U32 R44, RZ, RZ, R63 ;  /* 0x000000ffff2c7224 */ /* 0x000fe400078e003f */
[C---:B--2---:R-:W-:Y:S08]  /*6c620*/  HMMA.1688.F32.TF32 R60, R8.reuse, R42, R84 ;  /* 0x0000002a083c723c */ /* 0x044ff00000081054 */
[C---:B------:R-:W-:Y:S08]  /*6c630*/  HMMA.1688.F32.TF32 R68, R8.reuse, R46, R64 ;  /* 0x0000002e0844723c */ /* 0x040ff00000081040 */
[----:B------:R-:W-:Y:S07]  /*6c640*/  HMMA.1688.F32.TF32 R64, R8, R50, R76 ;  /* 0x000000320840723c */ /* 0x000fee000008104c */
[----:B------:R-:W-:Y:S01]  /*6c650*/  STL [R1+0xe0], R60 ;  /* 0x0000e03c01007387 */ /* 0x000fe20000100800 */
[----:B------:R-:W-:Y:S01]  /*6c660*/  MOV R105, R61 ;  /* 0x0000003d00697202 */ /* 0x000fe20000000f00 */
[----:B------:R-:W-:-:S02]  /*6c670*/  IMAD.MOV.U32 R104, RZ, RZ, R62 ;  /* 0x000000ffff687224 */ /* 0x000fc400078e003e */
[----:B------:R2:W-:Y:S02]  /*6c680*/  STL [R1+0xec], R63 ;  /* 0x0000ec3f01007387 */ /* 0x0005e40000100800 */
[----:B--2---:R-:W-:Y:S02]  /*6c690*/  HMMA.1688.F32.TF32 R60, R8, R54, R96 ;  /* 0x00000036083c723c */ /* 0x004fe40000081060 */
[----:B------:R-:W-:Y:S04]  /*6c6a0*/  STL.64 [R1+0x120], R68 ;  /* 0x0001204401007387 */ /* 0x000fe80000100a00 */
[----:B------:R-:W-:Y:S04]  /*6c6b0*/  STL.64 [R1+0x128], R70 ;  /* 0x0001284601007387 */ /* 0x000fe80000100a00 */
[----:B------:R-:W-:Y:S04]  /*6c6c0*/  STL.64 [R1+0x180], R64 ;  /* 0x0001804001007387 */ /* 0x000fe80000100a00 */
[----:B------:R-:W-:Y:S09]  /*6c6d0*/  STL.64 [R1+0x188], R66 ;  /* 0x0001884201007387 */ /* 0x000ff20000100a00 */
[----:B------:R2:W-:Y:S01]  /*6c6e0*/  STL [R1+0x564], R61 ;  /* 0x0005643d01007387 */ /* 0x0005e20000100800 */
[----:B------:R-:W-:Y:S01]  /*6c6f0*/  IMAD.MOV.U32 R120, RZ, RZ, R60 ;  /* 0x000000ffff787224 */ /* 0x000fe200078e003c */
[----:B------:R-:W-:Y:S01]  /*6c700*/  MOV R124, R62 ;  /* 0x0000003e007c7202 */ /* 0x000fe20000000f00 */
[----:B------:R-:W-:-:S02]  /*6c710*/  IMAD.MOV.U32 R125, RZ, RZ, R63 ;  /* 0x000000ffff7d7224 */ /* 0x000fc400078e003f */
[C---:B--2---:R-:W-:Y:S03]  /*6c720*/  HMMA.1688.F32.TF32 R60, R8.reuse, R106, R200 ;  /* 0x0000006a083c723c */ /* 0x044fe600000810c8 */
[----:B------:R-:W-:Y:S04]  /*6c730*/  STL [R1+0x308c], R125 ;  /* 0x00308c7d01007387 */ /* 0x000fe80000100800 */
[----:B------:R-:W-:Y:S04]  /*6c740*/  STL [R1+0x3088], R120 ;  /* 0x0030887801007387 */ /* 0x000fe80000100800 */
[----:B------:R-:W-:Y:S04]  /*6c750*/  STL [R1+0x3084], R124 ;  /* 0x0030847c01007387 */ /* 0x000fe80000100800 */
[----:B------:R-:W1:Y:S08]  /*6c760*/  LDL.LU R128, [R1+0x280] ;  /* 0x0002800001807983 */ /* 0x000e700000300800 */
[----:B------:R-:W-:Y:S04]  /*6c770*/  STL.64 [R1+0x750], R60 ;  /* 0x0007503c01007387 */ /* 0x000fe80000100a00 */
[----:B------:R2:W-:Y:S04]  /*6c780*/  STL.64 [R1+0x758], R62 ;  /* 0x0007583e01007387 */ /* 0x0005e80000100a00 */
        /* <DEDUP_REMOVED lines=32> */
[C---:B--2---:R-:W-:Y:S08]  /*6c990*/  HMMA.1688.F32.TF32 R60, R8.reuse, R114, R208 ;  /* 0x00000072083c723c */ /* 0x044ff000000810d0 */
[C---:B------:R-:W-:Y:S01]  /*6c9a0*/  HMMA.1688.F32.TF32 R68, R8.reuse, R118, R212 ;  /* 0x000000760844723c */ /* 0x040fe200000810d4 */
[----:B------:R-:W-:Y:S04]  /*6c9b0*/  LDS R212, [R252+0x4d180] ;  /* 0x04d18000fcd47984 */ /* 0x000fe80000000800 */
[----:B------:R-:W-:Y:S04]  /*6c9c0*/  LDS R214, [R252+0x4d980] ;  /* 0x04d98000fcd67984 */ /* 0x000fe80000000800 */
[----:B------:R-:W-:Y:S04]  /*6c9d0*/  STL.64 [R1+0x740], R64 ;  /* 0x0007404001007387 */ /* 0x000fe80000100a00 */
[----:B------:R2:W-:Y:S04]  /*6c9e0*/  STL.64 [R1+0x748], R66 ;  /* 0x0007484201007387 */ /* 0x0005e80000100a00 */
[----:B------:R-:W-:Y:S04]  /*6c9f0*/  LDS R213, [R33+0x4d180] ;  /* 0x04d1800021d57984 */ /* 0x000fe80000000800 */
[----:B------:R-:W-:Y:S01]  /*6ca00*/  LDS R215, [R33+0x4d980] ;  /* 0x04d9800021d77984 */ /* 0x000fe20000000800 */
[C---:B--2---:R-:W-:Y:S03]  /*6ca10*/  HMMA.1688.F32.TF32 R64, R8.reuse, R122, R216 ;  /* 0x0000007a0840723c */ /* 0x044fe600000810d8 */
[----:B------:R-:W-:Y:S04]  /*6ca20*/  STL.64 [R1+0x730], R60 ;  /* 0x0007303c01007387 */ /* 0x000fe80000100a00 */
[----:B------:R2:W-:Y:S02]  /*6ca30*/  STL.64 [R1+0x738], R62 ;  /* 0x0007383e01007387 */ /* 0x0005e40000100a00 */
[----:B--2---:R-:W-:Y:S02]  /*6ca40*/  HMMA.1688.F32.TF32 R60, R8, R126, R220 ;  /* 0x0000007e083c723c */ /* 0x004fe400000810dc */
[----:B------:R-:W-:Y:S04]  /*6ca50*/  STL.64 [R1+0x720], R68 ;  /* 0x0007204401007387 */ /* 0x000fe80000100a00 */
[----:B------:R-:W-:Y:S08]  /*6ca60*/  STL.64 [R1+0x728], R70 ;  /* 0x0007284601007387 */ /* 0x000ff00000100a00 */
[----:B------:R-:W-:Y:S04]  /*6ca70*/  STL.64 [R1+0x710], R64 ;  /* 0x0007104001007387 */ /* 0x000fe80000100a00 */
[----:B------:R3:W-:Y:S04]  /*6ca80*/  STL.64 [R1+0x718], R66 ;  /* 0x0007184201007387 */ /* 0x0007e80000100a00 */
[----:B------:R-:W-:Y:S04]  /*6ca90*/  LDS R8, [R252+0x4d100] ;  /* 0x04d10000fc087984 */ /* 0x000fe80000000800 */
[----:B------:R-:W-:Y:S04]  /*6caa0*/  LDS R10, [R252+0x4d900] ;  /* 0x04d90000fc0a7984 */ /* 0x000fe80000000800 */
[----:B------:R-:W-:Y:S04]  /*6cab0*/  STL.64 [R1+0x6f0], R60 ;  /* 0x0006f03c01007387 */ /* 0x000fe80000100a00 */
[----:B------:R2:W-:Y:S04]  /*6cac0*/  STL.64 [R1+0x6f8], R62 ;  /* 0x0006f83e01007387 */ /* 0x0005e80000100a00 */
[----:B------:R-:W-:Y:S04]  /*6cad0*/  LDS R9, [R33+0x4d100] ;  /* 0x04d1000021097984 */ /* 0x000fe80000000800 */
[----:B------:R-:W1:Y:S02]  /*6cae0*/  LDS R11, [R33+0x4d900] ;  /* 0x04d90000210b7984 */ /* 0x000e640000000800 */
[C---:B-1----:R-:W-:Y:S08]  /*6caf0*/  HMMA.1688.F32.TF32 R128, R4.reuse, R34, R128 ;  /* 0x000000220480723c */ /* 0x042ff00000081080 */
[C---:B---3--:R-:W-:Y:S08]  /*6cb00*/  HMMA.1688.F32.TF32 R64, R4.reuse, R18, R152 ;  /* 0x000000120440723c */ /* 0x048ff00000081098 */
[C---:B----4-:R-:W-:Y:S08]  /*6cb10*/  HMMA.1688.F32.TF32 R144, R4.reuse, R22, R144 ;  /* 0x000000160490723c */ /* 0x050ff00000081090 */
[C---:B------:R-:W-:Y:S08]  /*6cb20*/  HMMA.1688.F32.TF32 R92, R4.reuse, R26, R88 ;  /* 0x0000001a045c723c */ /* 0x040ff00000081058 */
[C---:B------:R-:W-:Y:S01]  /*6cb30*/  HMMA.1688.F32.TF32 R96, R4.reuse, R30, R148 ;  /* 0x0000001e0460723c */ /* 0x040fe20000081094 */
[----:B------:R-:W-:Y:S07]  /*6cb40*/  STL.64 [R1+0x3108], R66 ;  /* 0x0031084201007387 */ /* 0x000fee0000100a00 */
[C---:B------:R-:W-:Y:S01]  /*6cb50*/  HMMA.1688.F32.TF32 R132, R4.reuse, R38, R132 ;  /* 0x000000260484723c */ /* 0x040fe20000081084 */
[----:B------:R-:W-:Y:S07]  /*6cb60*/  STL.64 [R1+0x3100], R64 ;  /* 0x0031004001007387 */ /* 0x000fee0000100a00 */
[----:B--2---:R-:W-:Y:S01]  /*6cb70*/  HMMA.1688.F32.TF32 R60, R4, R42, R136 ;  /* 0x0000002a043c723c */ /* 0x004fe20000081088 */
        /* <DEDUP_REMOVED lines=9> */
[----:B------:R-:W-:-:S03]  /*6cc10*/  MOV R108, R63 ;  /* 0x0000003f006c7202 */ /* 0x000fc60000000f00 */
[----:B------:R-:W-:Y:S04]  /*6cc20*/  STL.64 [R1+0x3158], R134 ;  /* 0x0031588601007387 */ /* 0x000fe80000100a00 */
[----:B------:R-:W-:Y:S04]  /*6cc30*/  STL.64 [R1+0x3150], R132 ;  /* 0x0031508401007387 */ /* 0x000fe80000100a00 */
[----:B------:R1:W-:Y:S02]  /*6cc40*/  STL.64 [R1], R60 ;  /* 0x0000003c01007387 */ /* 0x0003e40000100a00 */
[----:B-1----:R-:W-:Y:S11]  /*6cc50*/  HMMA.1688.F32.TF32 R60, R4, R46, R84 ;  /* 0x0000002e043c723c */ /* 0x002ff60000081054 */
[----:B------:R-:W-:Y:S11]  /*6cc60*/  @!UPT UIADD3 URZ, URZ, URZ, URZ ;  /* 0x0000003f3f3ff290 */ /* 0x000ff6000fffe03f */
[----:B------:R-:W-:Y:S01]  /*6cc70*/  @!UPT UIADD3 URZ, URZ, URZ, URZ ;  /* 0x0000003f3f3ff290 */ /* 0x000fe2000fffe03f */
[----:B------:R-:W-:Y:S04]  /*6cc80*/  STL [R1+0xa0], R60 ;  /* 0x0000a03c01007387 */ /* 0x000fe80000100800 */
[----:B------:R1:W-:Y:S04]  /*6cc90*/  STL [R1+0xac], R63 ;  /* 0x0000ac3f01007387 */ /* 0x0003e80000100800 */
        /* <DEDUP_REMOVED lines=21> */
[----:B------:R-:W-:Y:S02]  /*6cdf0*/  IMAD.MOV.U32 R112, RZ, RZ, R62 ;  /* 0x000000ffff707224 */ /* 0x000fe400078e003e */
[C---:B-1----:R-:W-:Y:S11]  /*6ce00*/  HMMA.1688.F32.TF32 R60, R4.reuse, R50, R80 ;  /* 0x00000032043c723c */ /* 0x042ff60000081050 */
[----:B------:R-:W-:Y:S11]  /*6ce10*/  @!UPT UIADD3 URZ, URZ, URZ, URZ ;  /* 0x0000003f3f3ff290 */ /* 0x000ff6000fffe03f */
[----:B------:R-:W-:Y:S01]  /*6ce20*/  @!UPT UIADD3 URZ, URZ, URZ, URZ ;  /* 0x0000003f3f3ff290 */ /* 0x000fe2000fffe03f */
[----:B------:R1:W-:Y:S01]  /*6ce30*/  STL.64 [R1+0xd0], R60 ;  /* 0x0000d03c01007387 */ /* 0x0003e20000100a00 */
[----:B------:R-:W-:Y:S01]  /*6ce40*/  MOV R125, R62 ;  /* 0x0000003e007d7202 */ /* 0x000fe20000000f00 */
[----:B------:R-:W-:Y:S02]  /*6ce50*/  IMAD.MOV.U32 R120, RZ, RZ, R63 ;  /* 0x000000ffff787224 */ /* 0x000fe400078e003f */
[C---:B-1----:R-:W-:Y:S08]  /*6ce60*/  HMMA.1688.F32.TF32 R60, R4.reuse, R54, R100 ;  /* 0x00000036043c723c */ /* 0x042ff00000081064 */
        /* <DEDUP_REMOVED lines=8> */
[----:B------:R1:W-:Y:S04]  /*6cef0*/  STL.64 [R1+0x6c8], R70 ;  /* 0x0006c84601007387 */ /* 0x0003e80000100a00 */
[----:B------:R-:W-:Y:S04]  /*6cf00*/  STL.64 [R1+0x6b0], R64 ;  /* 0x0006b04001007387 */ /* 0x000fe80000100a00 */
[----:B------:R1:W-:Y:S02]  /*6cf10*/  STL.64 [R1+0x6b8], R66 ;  /* 0x0006b84201007387 */ /* 0x0003e40000100a00 */
[C---:B-1----:R-:W-:Y:S08]  /*6cf20*/  HMMA.1688.F32.TF32 R68, R4.reuse, R118, R236 ;  /* 0x000000760444723c */ /* 0x042ff000000810ec */
[----:B------:R-:W-:Y:S01]  /*6cf30*/  STL.64 [R1+0x6a0], R60 ;  /* 0x0006a03c01007387 */ /* 0x000fe20000100a00 */
[C---:B------:R-:W-:Y:S03]  /*6cf40*/  HMMA.1688.F32.TF32 R64, R4.reuse, R122, R240 ;  /* 0x0000007a0440723c */ /* 0x040fe600000810f0 */
[----:B------:R1:W-:Y:S05]  /*6cf50*/  STL.64 [R1+0x6a8], R62 ;  /* 0x0006a83e01007387 */ /* 0x0003ea0000100a00 */
[----:B-1----:R-:W-:Y:S06]  /*6cf60*/  HMMA.1688.F32.TF32 R60, R4, R126, R244 ;  /* 0x0000007e043c723c */ /* 0x002fec00000810f4 */
[----:B------:R-:W-:Y:S04]  /*6cf70*/  STL.64 [R1+0x690], R68 ;  /* 0x0006904401007387 */ /* 0x000fe80000100a00 */
[----:B------:R-:W-:Y:S05]  /*6cf80*/  STL.64 [R1+0x698], R70 ;  /* 0x0006984601007387 */ /* 0x000fea0000100a00 */
[----:B------:R-:W-:Y:S04]  /*6cf90*/  STL.64 [R1+0x680], R64 ;  /* 0x0006804001007387 */ /* 0x000fe80000100a00 */
[----:B------:R-:W-:Y:S04]  /*6cfa0*/  STL.64 [R1+0x688], R66 ;  /* 0x0006884201007387 */ /* 0x000fe80000100a00 */
[----:B------:R-:W-:Y:S04]  /*6cfb0*/  LDS R4, [R2+0x4d180] ;  /* 0x04d1800002047984 */ /* 0x000fe80000000800 */
[----:B------:R-:W-:Y:S04]  /*6cfc0*/  LDS R6, [R2+0x4d980] ;  /* 0x04d9800002067984 */ /* 0x000fe80000000800 */
[----:B------:R1:W-:Y:S04]  /*6cfd0*/  STL.64 [R1+0x650], R60 ;  /* 0x0006503c01007387 */ /* 0x0003e80000100a00 */
[----:B------:R1:W-:Y:S04]  /*6cfe0*/  STL.64 [R1+0x658], R62 ;  /* 0x0006583e01007387 */ /* 0x0003e80000100a00 */
[----:B------:R-:W-:Y:S04]  /*6cff0*/  LDS R5, [R3+0x4d180] ;  /* 0x04d1800003057984 */ /* 0x000fe80000000800 */
[----:B------:R-:W1:Y:S01]  /*6d000*/  LDS R7, [R3+0x4d980] ;  /* 0x04d9800003077984 */ /* 0x000e620000000800 */
[C---:B---3--:R-:W-:Y:S08]  /*6d010*/  HMMA.1688.F32.TF32 R200, R8.reuse, R18, R152 ;  /* 0x0000001208c8723c */ /* 0x048ff00000081098 */
[C---:B----4-:R-:W-:Y:S11]  /*6d020*/  HMMA.1688.F32.TF32 R204, R8.reuse, R22, R88 ;  /* 0x0000001608cc723c */ /* 0x050ff60000081058 */
[----:B------:R-:W-:Y:S04]  /*6d030*/  @!UPT UIADD3 URZ, URZ, URZ, URZ ;  /* 0x0000003f3f3ff290 */ /* 0x000fe8000fffe03f */
        /* <DEDUP_REMOVED lines=131> */
[C---:B---3--:R-:W-:Y:S08]  /*6d870*/  HMMA.1688.F32.TF32 R64, R4.reuse, R106, R64 ;  /* 0x0000006a0440723c */ /* 0x048ff00000081040 */
[C---:B--2---:R-:W-:Y:S08]  /*6d880*/  HMMA.1688.F32.TF32 R184, R4.reuse, R34, R184 ;  /* 0x0000002204b8723c */ /* 0x044ff000000810b8 */
[C---:B----4-:R-:W-:Y:S08]  /*6d890*/  HMMA.1688.F32.TF32 R176, R4.reuse, R26, R176 ;  /* 0x0000001a04b0723c */ /* 0x050ff000000810b0 */
[C---:B------:R-:W-:Y:S08]  /*6d8a0*/  HMMA.1688.F32.TF32 R188, R4.reuse, R38, R188 ;  /* 0x0000002604bc723c */ /* 0x040ff000000810bc */
[----:B------:R-:W-:Y:S08]  /*6d8b0*/  HMMA.1688.F32.TF32 R208, R4, R22, R208 ;  /* 0x0000001604d0723c */ /* 0x000ff000000810d0 */
[C---:B------:R-:W-:Y:S08]  /*6d8c0*/  HMMA.1688.F32.TF32 R200, R8.reuse, R114, R80 ;  /* 0x0000007208c8723c */ /* 0x040ff00000081050 */
[C---:B------:R-:W-:Y:S08]  /*6d8d0*/  HMMA.1688.F32.TF32 R80, R8.reuse, R122, R128 ;  /* 0x0000007a0850723c */ /* 0x040ff00000081080 */
[C---:B------:R-:W-:Y:S08]  /*6d8e0*/  HMMA.1688.F32.TF32 R224, R8.reuse, R106, R224 ;  /* 0x0000006a08e0723c */ /* 0x040ff000000810e0 */
[C---:B------:R-:W-:Y:S08]  /*6d8f0*/  HMMA.1688.F32.TF32 R236, R8.reuse, R54, R228 ;  /* 0x0000003608ec723c */ /* 0x040ff000000810e4 */
[C---:B------:R-:W-:Y:S07]  /*6d900*/  HMMA.1688.F32.TF32 R76, R8.reuse, R50, R76 ;  /* 0x00000032084c723c */ /* 0x040fee000008104c */
[----:B------:R-:W-:Y:S01]  /*6d910*/  STL.64 [R1+0x610], R224 ;  /* 0x000610e001007387 */ /* 0x000fe20000100a00 */
[C---:B------:R-:W-:Y:S03]  /*6d920*/  HMMA.1688.F32.TF32 R136, R8.reuse, R42, R136 ;  /* 0x0000002a0888723c */ /* 0x040fe60000081088 */
[----:B------:R-:W-:Y:S05]  /*6d930*/  STL.64 [R1+0x618], R226 ;  /* 0x000618e201007387 */ /* 0x000fea0000100a00 */
[C---:B------:R-:W-:Y:S08]  /*6d940*/  HMMA.1688.F32.TF32 R172, R8.reuse, R38, R172 ;  /* 0x0000002608ac723c */ /* 0x040ff000000810ac */
[C---:B------:R-:W-:Y:S08]  /*6d950*/  HMMA.1688.F32.TF32 R72, R8.reuse, R46, R72 ;  /* 0x0000002e0848723c */ /* 0x040ff00000081048 */
        /* <DEDUP_REMOVED lines=18> */
[----:B------:R1:W-:Y:S01]  /*6da80*/  STL.64 [R1+0x598], R66 ;  /* 0x0005984201007387 */ /* 0x0003e20000100a00 */
[C---:B------:R-:W-:Y:S03]  /*6da90*/  HMMA.1688.F32.TF32 R80, R4.reuse, R50, R92 ;  /* 0x000000320450723c */ /* 0x040fe6000008105c */
[----:B------:R-:W-:Y:S04]  /*6daa0*/  LDS R101, [R3+0x4e000] ;  /* 0x04e0000003657984 */ /* 0x000fe80000000800 */
[----:B------:R-:W-:Y:S01]  /*6dab0*/  LDS R103, [R3+0x4e800] ;  /* 0x04e8000003677984 */ /* 0x000fe20000000800 */
[C---:B------:R-:W-:Y:S07]  /*6dac0*/  HMMA.1688.F32.TF32 R92, R4.reuse, R114, R248 ;  /* 0x00000072045c723c */ /* 0x040fee00000810f8 */
[----:B------:R-:W-:Y:S01]  /*6dad0*/  STL.64 [R1+0x580], R8 ;  /* 0x0005800801007387 */ /* 0x000fe20000100a00 */
[C---:B-1----:R-:W-:Y:S03]  /*6dae0*/  HMMA.1688.F32.TF32 R64, R4.reuse, R118, R68 ;  /* 0x000000760440723c */ /* 0x042fe60000081044 */
[----:B------:R1:W-:Y:S05]  /*6daf0*/  STL.64 [R1+0x588], R10 ;  /* 0x0005880a01007387 */ /* 0x0003ea0000100a00 */
[C---:B------:R-:W-:Y:S08]  /*6db00*/  HMMA.1688.F32.TF32 R180, R4.reuse, R30, R180 ;  /* 0x0000001e04b4723c */ /* 0x040ff000000810b4 */
[C---:B-1----:R-:W-:Y:S08]  /*6db10*/  HMMA.1688.F32.TF32 R8, R4.reuse, R122, R60 ;  /* 0x0000007a0408723c */ /* 0x042ff0000008103c */
[C---:B------:R-:W-:Y:S08]  /*6db20*/  HMMA.1688.F32.TF32 R148, R4.reuse, R42, R148 ;  /* 0x0000002a0494723c */ /* 0x040ff00000081094 */
[C---:B------:R-:W-:Y:S08]  /*6db30*/  HMMA.1688.F32.TF32 R84, R4.reuse, R46, R84 ;  /* 0x0000002e0454723c */ /* 0x040ff00000081054 */
[C---:B------:R-:W-:Y:S08]  /*6db40*/  HMMA.1688.F32.TF32 R232, R4.reuse, R54, R144 ;  /* 0x0000003604e8723c */ /* 0x040ff00000081090 */
[----:B------:R-:W-:Y:S01]  /*6db50*/  HMMA.1688.F32.TF32 R4, R4, R126, R196 ;  /* 0x0000007e0404723c */ /* 0x000fe200000810c4 */
[----:B------:R-:W-:Y:S04]  /*6db60*/  STL.64 [R1+0x570], R92 ;  /* 0x0005705c01007387 */ /* 0x000fe80000100a00 */
[----:B------:R1:W-:Y:S04]  /*6db70*/  STL.64 [R1+0x578], R94 ;  /* 0x0005785e01007387 */ /* 0x0003e80000100a00 */
[----:B------:R2:W-:Y:S04]  /*6db80*/  STL.64 [R1+0x170], R64 ;  /* 0x0001704001007387 */ /* 0x0005e80000100a00 */
[----:B------:R3:W-:Y:S01]  /*6db90*/  STL.64 [R1+0x178], R66 ;  /* 0x0001784201007387 */ /* 0x0007e20000100a00 */
[----:B------:R-:W-:-:S03]  /*6dba0*/  IMAD.MOV.U32 R248, RZ, RZ, R28 ;  /* 0x000000fffff87224 */ /* 0x000fc600078e001c */
[----:B------:R-:W-:Y:S01]  /*6dbb0*/  STL.64 [R1+0x160], R8 ;  /* 0x0001600801007387 */ /* 0x000fe20000100a00 */
[----:B------:R-:W-:-:S03]  /*6dbc0*/  MOV R249, R29 ;  /* 0x0000001d00f97202 */ /* 0x000fc60000000f00 */
[----:B------:R-:W-:Y:S01]  /*6dbd0*/  STL.64 [R1+0x168], R10 ;  /* 0x0001680a01007387 */ /* 0x000fe20000100a00 */
[----:B------:R-:W-:-:S03]  /*6dbe0*/  IMAD.MOV.U32 R250, RZ, RZ, R20 ;  /* 0x000000fffffa7224 */ /* 0x000fc600078e0014 */
[----:B------:R-:W-:Y:S01]  /*6dbf0*/  STL.64 [R1+0x550], R4 ;  /* 0x0005500401007387 */ /* 0x000fe20000100a00 */
[----:B------:R-:W-:-:S03]  /*6dc00*/  IMAD.MOV.U32 R251, RZ, RZ, R16 ;  /* 0x000000fffffb7224 */ /* 0x000fc600078e0010 */
[----:B------:R-:W-:Y:S04]  /*6dc10*/  STL.64 [R1+0x558], R6 ;  /* 0x0005580601007387 */ /* 0x000fe80000100a00 */
[----:B------:R-:W1:Y:S04]  /*6dc20*/  LDL.LU R28, [R1+0x321c] ;  /* 0x00321c00011c7983 */ /* 0x000e680000300800 */
[----:B------:R-:W4:Y:S01]  /*6dc30*/  LDL.LU R29, [R1+0x3218] ;  /* 0x00321800011d7983 */ /* 0x000f220000300800 */
[----:B------:R-:W-:-:S03]  /*6dc40*/  IMAD.MOV.U32 R144, RZ, RZ, R24 ;  /* 0x000000ffff907224 */ /* 0x000fc600078e0018 */
[----:B------:R-:W2:Y:S01]  /*6dc50*/  LDL.LU R20, [R1+0x3214] ;  /* 0x0032140001147983 */ /* 0x000ea20000300800 */
[----:B------:R-:W-:-:S03]  /*6dc60*/  IMAD.MOV.U32 R145, RZ, RZ, R25 ;  /* 0x000000ffff917224 */ /* 0x000fc600078e0019 */
[----:B------:R-:W3:Y:S01]  /*6dc70*/  LDL.LU R16, [R1+0x3210] ;  /* 0x0032100001107983 */ /* 0x000ee20000300800 */
[----:B------:R-:W-:Y:S01]  /*6dc80*/  MOV R146, R21 ;  /* 0x0000001500927202 */ /* 0x000fe20000000f00 */
[----:B------:R-:W-:Y:S02]  /*6dc90*/  IMAD.MOV.U32 R147, RZ, RZ, R17 ;  /* 0x000000ffff937224 */ /* 0x000fe400078e0011 */
[----:B------:R-:W3:Y:S04]  /*6dca0*/  LDL.LU R24, [R1+0x320c] ;  /* 0x00320c0001187983 */ /* 0x000ee80000300800 */
[----:B------:R-:W3:Y:S04]  /*6dcb0*/  LDL.LU R25, [R1+0x3208] ;  /* 0x0032080001197983 */ /* 0x000ee80000300800 */
[----:B------:R-:W3:Y:S04]  /*6dcc0*/  LDL.LU R21, [R1+0x3204] ;  /* 0x0032040001157983 */ /* 0x000ee80000300800 */
[----:B------:R-:W3:Y:S01]  /*6dcd0*/  LDL.LU R17, [R1+0x3200] ;  /* 0x0032000001117983 */ /* 0x000ee20000300800 */
[----:B-1----:R-:W-:-:S02]  /*6dce0*/  IMAD.MOV.U32 R95, RZ, RZ, R28 ;  /* 0x000000ffff5f7224 */ /* 0x002fc400078e001c */
[----:B----4-:R-:W-:Y:S01]  /*6dcf0*/  IMAD.MOV.U32 R94, RZ, RZ, R29 ;  /* 0x000000ffff5e7224 */ /* 0x010fe200078e001d */
[----:B--2---:R-:W-:Y:S01]  /*6dd00*/  MOV R93, R20 ;  /* 0x00000014005d7202 */ /* 0x004fe20000000f00 */
[----:B---3--:R-:W-:Y:S02]  /*6dd10*/  IMAD.MOV.U32 R92, RZ, RZ, R16 ;  /* 0x000000ffff5c7224 */ /* 0x008fe400078e0010 */
[----:B------:R-:W2:Y:S04]  /*6dd20*/  LDL.LU R16, [R1+0x31fc] ;  /* 0x0031fc0001107983 */ /* 0x000ea80000300800 */
[----:B------:R-:W3:Y:S04]  /*6dd30*/  LDL.LU R20, [R1+0x31f8] ;  /* 0x0031f80001147983 */ /* 0x000ee80000300800 */
[----:B------:R-:W4:Y:S01]  /*6dd40*/  LDL.LU R29, [R1+0x31f4] ;  /* 0x0031f400011d7983 */ /* 0x000f220000300800 */
[----:B------:R-:W-:-:S03]  /*6dd50*/  MOV R96, R21 ;  /* 0x0000001500607202 */ /* 0x000fc60000000f00 */
[----:B------:R-:W4:Y:S01]  /*6dd60*/  LDL.LU R28, [R1+0x31f0] ;  /* 0x0031f000011c7983 */ /* 0x000f220000300800 */
[----:B------:R-:W-:Y:S02]  /*6dd70*/  IMAD.MOV.U32 R98, RZ, RZ, R25 ;  /* 0x000000ffff627224 */ /* 0x000fe400078e0019 */
[----:B------:R-:W-:Y:S01]  /*6dd80*/  IMAD.MOV.U32 R97, RZ, RZ, R17 ;  /* 0x000000ffff617224 */ /* 0x000fe200078e0011 */
[----:B------:R-:W4:Y:S01]  /*6dd90*/  LDL.LU R21, [R1+0x31ec] ;  /* 0x0031ec0001157983 */ /* 0x000f220000300800 */
[----:B------:R-:W-:-:S03]  /*6dda0*/  MOV R99, R24 ;  /* 0x0000001800637202 */ /* 0x000fc60000000f00 */
[----:B------:R-:W4:Y:S04]  /*6ddb0*/  LDL.LU R17, [R1+0x31e8] ;  /* 0x0031e80001117983 */ /* 0x000f280000300800 */
[----:B------:R-:W4:Y:S04]  /*6ddc0*/  LDL.LU R25, [R1+0x31e4] ;  /* 0x0031e40001197983 */ /* 0x000f280000300800 */
[----:B------:R-:W4:Y:S01]  /*6ddd0*/  LDL.LU R24, [R1+0x31e0] ;  /* 0x0031e00001187983 */ /* 0x000f220000300800 */
[----:B--2---:R-:W-:Y:S01]  /*6dde0*/  IMAD.MOV.U32 R131, RZ, RZ, R16 ;  /* 0x000000ffff837224 */ /* 0x004fe200078e0010 */
[----:B---3--:R-:W-:Y:S01]  /*6ddf0*/  MOV R130, R20 ;  /* 0x0000001400827202 */ /* 0x008fe20000000f00 */
[----:B----4-:R-:W-:-:S02]  /*6de00*/  IMAD.MOV.U32 R128, RZ, RZ, R29 ;  /* 0x000000ffff807224 */ /* 0x010fc400078e001d */
[----:B------:R-:W2:Y:S01]  /*6de10*/  LDL.LU R29, [R1+0x31dc] ;  /* 0x0031dc00011d7983 */ /* 0x000ea20000300800 */
[----:B------:R-:W-:-:S03]  /*6de20*/  IMAD.MOV.U32 R129, RZ, RZ, R28 ;  /* 0x000000ffff817224 */ /* 0x000fc600078e001c */
[----:B------:R-:W3:Y:S04]  /*6de30*/  LDL.LU R28, [R1+0x31d8] ;  /* 0x0031d800011c7983 */ /* 0x000ee80000300800 */
[----:B------:R-:W4:Y:S04]  /*6de40*/  LDL.LU R20, [R1+0x31d4] ;  /* 0x0031d40001147983 */ /* 0x000f280000300800 */
[----:B------:R-:W4:Y:S01]  /*6de50*/  LDL.LU R16, [R1+0x31d0] ;  /* 0x0031d00001107983 */ /* 0x000f220000300800 */
[----:B------:R-:W-:-:S03]  /*6de60*/  IMAD.MOV.U32 R132, RZ, RZ, R25 ;  /* 0x000000ffff847224 */ /* 0x000fc600078e0019 */
[----:B------:R-:W4:Y:S01]  /*6de70*/  LDL.LU R25, [R1+0x31cc] ;  /* 0x0031cc0001197983 */ /* 0x000f220000300800 */
[----:B------:R-:W-:Y:S01]  /*6de80*/  IMAD.MOV.U32 R134, RZ, RZ, R17 ;  /* 0x000000ffff867224 */ /* 0x000fe200078e0011 */
[----:B------:R-:W-:Y:S01]  /*6de90*/  MOV R133, R24 ;  /* 0x0000001800857202 */ /* 0x000fe20000000f00 */
[----:B------:R-:W-:Y:S01]  /*6dea0*/  IMAD.MOV.U32 R135, RZ, RZ, R21 ;  /* 0x000000ffff877224 */ /* 0x000fe200078e0015 */
[----:B------:R-:W4:Y:S04]  /*6deb0*/  LDL.LU R24, [R1+0x31c8] ;  /* 0x0031c80001187983 */ /* 0x000f280000300800 */
[----:B------:R-:W4:Y:S04]  /*6dec0*/  LDL.LU R17, [R1+0x31c4] ;  /* 0x0031c40001117983 */ /* 0x000f280000300800 */
[----:B------:R-:W4:Y:S01]  /*6ded0*/  LDL.LU R21, [R1+0x31c0] ;  /* 0x0031c00001157983 */ /* 0x000f220000300800 */
[C---:B------:R-:W-:Y:S08]  /*6dee0*/  HMMA.1688.F32.TF32 R220, R212.reuse, R30, R88 ;  /* 0x0000001ed4dc723c */ /* 0x040ff00000081058 */
[C---:B------:R-:W-:Y:S08]  /*6def0*/  HMMA.1688.F32.TF32 R228, R212.reuse, R22, R156 ;  /* 0x00000016d4e4723c */ /* 0x040ff0000008109c */
[----:B------:R-:W-:Y:S01]  /*6df00*/  HMMA.1688.F32.TF32 R196, R212, R26, R152 ;  /* 0x0000001ad4c4723c */ /* 0x000fe20000081098 */
[----:B------:R-:W-:Y:S01]  /*6df10*/  IMAD.MOV.U32 R61, RZ, RZ, R58 ;  /* 0x000000ffff3d7224 */ /* 0x000fe200078e003a */
[----:B------:R-:W-:Y:S01]  /*6df20*/  MOV R63, R56 ;  /* 0x00000038003f7202 */ /* 0x000fe20000000f00 */
[----:B------:R-:W-:-:S05]  /*6df30*/  IMAD.MOV.U32 R65, RZ, RZ, R14 ;  /* 0x000000ffff417224 */ /* 0x000fca00078e000e */
[----:B------:R-:W-:Y:S01]  /*6df40*/  HMMA.1688.F32.TF32 R224, R212, R18, R192 ;  /* 0x00000012d4e0723c */ /* 0x000fe200000810c0 */
[----:B------:R-:W-:Y:S01]  /*6df50*/  MOV R67, R12 ;  /* 0x0000000c00437202 */ /* 0x000fe20000000f00 */
[----:B------:R-:W-:Y:S04]  /*6df60*/  LDS R56, [R2+0x4e080] ;  /* 0x04e0800002387984 */ /* 0x000fe80000000800 */
[----:B------:R-:W-:Y:S04]  /*6df70*/  LDS R58, [R2+0x4e880] ;  /* 0x04e88000023a7984 */ /* 0x000fe80000000800 */
[----:B------:R-:W-:Y:S04]  /*6df80*/  LDS R26, [R2+0x4e900] ;  /* 0x04e90000021a7984 */ /* 0x000fe80000000800 */
[----:B------:R-:W-:Y:S04]  /*6df90*/  LDS R12, [R2+0x4e180] ;  /* 0x04e18000020c7984 */ /* 0x000fe80000000800 */
[----:B------:R-:W-:Y:S01]  /*6dfa0*/  LDS R14, [R2+0x4e980] ;  /* 0x04e98000020e7984 */ /* 0x000fe20000000800 */
[----:B------:R-:W-:Y:S01]  /*6dfb0*/  IMAD.MOV.U32 R68, RZ, RZ, R143 ;  /* 0x000000ffff447224 */ /* 0x000fe200078e008f */
[----:B------:R-:W-:-:S02]  /*6dfc0*/  MOV R70, R141 ;  /* 0x0000008d00467202 */ /* 0x000fc40000000f00 */
[----:B------:R-:W-:Y:S04]  /*6dfd0*/  LDS R141, [R33+0x4e000] ;  /* 0x04e00000218d7984 */ /* 0x000fe80000000800 */
[----:B------:R-:W-:Y:S04]  /*6dfe0*/  LDS R143, [R33+0x4e800] ;  /* 0x04e80000218f7984 */ /* 0x000fe80000000800 */
[----:B------:R-:W-:Y:S04]  /*6dff0*/  LDS R31, [R33+0x4e880] ;  /* 0x04e88000211f7984 */ /* 0x000fe80000000800 */
[----:B------:R-:W-:Y:S04]  /*6e000*/  LDS R23, [R33+0x4e900] ;  /* 0x04e9000021177984 */ /* 0x000fe80000000800 */
[----:B------:R-:W-:Y:S01]  /*6e010*/  LDS R19, [R33+0x4e980] ;  /* 0x04e9800021137984 */ /* 0x000fe20000000800 */
[----:B------:R-:W-:-:S02]  /*6e020*/  IMAD.MOV.U32 R69, RZ, RZ, R142 ;  /* 0x000000ffff457224 */ /* 0x000fc400078e008e */
[----:B------:R-:W-:Y:S01]  /*6e030*/  IMAD.MOV.U32 R71, RZ, RZ, R140 ;  /* 0x000000ffff477224 */ /* 0x000fe200078e008c */
[----:B------:R-:W-:Y:S01]  /*6e040*/  LDS R142, [R252+0x4e800] ;  /* 0x04e80000fc8e7984 */ /* 0x000fe20000000800 */
[----:B------:R-:W-:-:S03]  /*6e050*/  MOV R60, R59 ;  /* 0x0000003b003c7202 */ /* 0x000fc60000000f00 */
[----:B------:R-:W-:Y:S01]  /*6e060*/  LDS R140, [R252+0x4e000] ;  /* 0x04e00000fc8c7984 */ /* 0x000fe20000000800 */
[----:B------:R-:W-:-:S03]  /*6e070*/  IMAD.MOV.U32 R62, RZ, RZ, R57 ;  /* 0x000000ffff3e7224 */ /* 0x000fc600078e0039 */
[----:B------:R-:W-:Y:S04]  /*6e080*/  LDS R57, [R3+0x4e080] ;  /* 0x04e0800003397984 */ /* 0x000fe80000000800 */
[----:B------:R-:W-:Y:S01]  /*6e090*/  LDS R59, [R3+0x4e880] ;  /* 0x04e88000033b7984 */ /* 0x000fe20000000800 */
[C---:B------:R-:W-:Y:S01]  /*6e0a0*/  HMMA.1688.F32.TF32 R132, R212.reuse, R106, R132 ;  /* 0x0000006ad484723c */ /* 0x040fe20000081084 */
[----:B------:R-:W-:Y:S01]  /*6e0b0*/  MOV R64, R15 ;  /* 0x0000000f00407202 */ /* 0x000fe20000000f00 */
[----:B------:R-:W-:Y:S02]  /*6e0c0*/  IMAD.MOV.U32 R66, RZ, RZ, R13 ;  /* 0x000000ffff427224 */ /* 0x000fe400078e000d */
[----:B------:R-:W-:Y:S01]  /*6e0d0*/  IMAD.MOV.U32 R243, RZ, RZ, R0 ;  /* 0x000000fffff37224 */ /* 0x000fe200078e0000 */
[----:B------:R-:W-:Y:S01]  /*6e0e0*/  MOV R245, R36 ;  /* 0x0000002400f57202 */ /* 0x000fe20000000f00 */
[----:B------:R-:W-:Y:S01]  /*6e0f0*/  IMAD.MOV.U32 R247, RZ, RZ, R32 ;  /* 0x000000fffff77224 */ /* 0x000fe200078e0020 */
[----:B------:R-:W-:Y:S01]  /*6e100*/  LDS R30, [R252+0x4e880] ;  /* 0x04e88000fc1e7984 */ /* 0x000fe20000000800 */
[----:B------:R-:W-:Y:S01]  /*6e110*/  HMMA.1688.F32.TF32 R128, R212, R110, R128 ;  /* 0x0000006ed480723c */ /* 0x000fe20000081080 */
[----:B------:R-:W-:-:S02]  /*6e120*/  IMAD.MOV.U32 R244, RZ, RZ, R37 ;  /* 0x000000fffff47224 */ /* 0x000fc400078e0025 */
[----:B------:R-:W-:Y:S04]  /*6e130*/  LDS R27, [R3+0x4e900] ;  /* 0x04e90000031b7984 */ /* 0x000fe80000000800 */
[----:B------:R-:W-:Y:S01]  /*6e140*/  LDS R22, [R252+0x4e900] ;  /* 0x04e90000fc167984 */ /* 0x000fe20000000800 */
[C---:B------:R-:W-:Y:S03]  /*6e150*/  HMMA.1688.F32.TF32 R96, R212.reuse, R114, R96 ;  /* 0x00000072d460723c */ /* 0x040fe60000081060 */
[----:B------:R-:W-:Y:S04]  /*6e160*/  LDS R18, [R252+0x4e980] ;  /* 0x04e98000fc127984 */ /* 0x000fe80000000800 */
[----:B------:R-:W-:Y:S01]  /*6e170*/  LDS R13, [R3+0x4e180] ;  /* 0x04e18000030d7984 */ /* 0x000fe20000000800 */
[----:B------:R-:W-:Y:S03]  /*6e180*/  HMMA.1688.F32.TF32 R92, R212, R118, R92 ;  /* 0x00000076d45c723c */ /* 0x000fe6000008105c */
[----:B------:R-:W-:Y:S01]  /*6e190*/  LDS R15, [R3+0x4e980] ;  /* 0x04e98000030f7984 */ /* 0x000fe20000000800 */
[----:B--2---:R-:W-:Y:S01]  /*6e1a0*/  MOV R91, R29 ;  /* 0x0000001d005b7202 */ /* 0x004fe20000000f00 */
[----:B---3--:R-:W-:Y:S01]  /*6e1b0*/  IMAD.MOV.U32 R90, RZ, RZ, R28 ;  /* 0x000000ffff5a7224 */ /* 0x008fe200078e001c */
[----:B----4-:R-:W-:-:S02]  /*6e1c0*/  MOV R88, R20 ;  /* 0x0000001400587202 */ /* 0x010fc40000000f00 */
[----:B------:R-:W2:Y:S01]  /*6e1d0*/  LDL.LU R20, [R1+0x31bc] ;  /* 0x0031bc0001147983 */ /* 0x000ea20000300800 */
[----:B------:R-:W-:-:S03]  /*6e1e0*/  IMAD.MOV.U32 R89, RZ, RZ, R16 ;  /* 0x000000ffff597224 */ /* 0x000fc600078e0010 */
[----:B------:R-:W3:Y:S04]  /*6e1f0*/  LDL.LU R16, [R1+0x31b8] ;  /* 0x0031b80001107983 */ /* 0x000ee80000300800 */
        /* <DEDUP_REMOVED lines=9> */
[----:B------:R-:W4:Y:S01]  /*6e290*/  LDL.LU R25, [R1+0x31a0] ;  /* 0x0031a00001197983 */ /* 0x000f220000300800 */
[----:B--2---:R-:W-:Y:S02]  /*6e2a0*/  IMAD.MOV.U32 R155, RZ, RZ, R20 ;  /* 0x000000ffff9b7224 */ /* 0x004fe400078e0014 */
[----:B---3--:R-:W-:Y:S02]  /*6e2b0*/  IMAD.MOV.U32 R154, RZ, RZ, R16 ;  /* 0x000000ffff9a7224 */ /* 0x008fe400078e0010 */
[----:B----4-:R-:W-:Y:S02]  /*6e2c0*/  IMAD.MOV.U32 R152, RZ, RZ, R28 ;  /* 0x000000ffff987224 */ /* 0x010fe400078e001c */
[----:B------:R-:W2:Y:S01]  /*6e2d0*/  LDL.LU R28, [R1+0x319c] ;  /* 0x00319c00011c7983 */ /* 0x000ea20000300800 */
[----:B------:R-:W-:-:S03]  /*6e2e0*/  MOV R153, R29 ;  /* 0x0000001d00997202 */ /* 0x000fc60000000f00 */
[----:B------:R-:W3:Y:S01]  /*6e2f0*/  LDL.LU R29, [R1+0x3198] ;  /* 0x00319800011d7983 */ /* 0x000ee20000300800 */
[----:B------:R-:W-:-:S03]  /*6e300*/  IMAD.MOV.U32 R193, RZ, RZ, R17 ;  /* 0x000000ffffc17224 */ /* 0x000fc600078e0011 */
[----:B------:R-:W4:Y:S01]  /*6e310*/  LDL.LU R16, [R1+0x3194] ;  /* 0x0031940001107983 */ /* 0x000f220000300800 */
[----:B------:R-:W-:-:S03]  /*6e320*/  MOV R192, R21 ;  /* 0x0000001500c07202 */ /* 0x000fc60000000f00 */
[----:B------:R-:W2:Y:S04]  /*6e330*/  LDL.LU R20, [R1+0x3190] ;  /* 0x0031900001147983 */ /* 0x000ea80000300800 */
[----:B------:R-:W2:Y:S01]  /*6e340*/  LDL.LU R21, [R1+0x318c] ;  /* 0x00318c0001157983 */ /* 0x000ea20000300800 */
[----:B------:R-:W-:-:S03]  /*6e350*/  IMAD.MOV.U32 R203, RZ, RZ, R24 ;  /* 0x000000ffffcb7224 */ /* 0x000fc600078e0018 */
[----:B------:R-:W2:Y:S04]  /*6e360*/  LDL.LU R17, [R1+0x3188] ;  /* 0x0031880001117983 */ /* 0x000ea80000300800 */
[----:B------:R-:W2:Y:S04]  /*6e370*/  LDL.LU R194, [R1+0x4f8] ;  /* 0x0004f80001c27983 */ /* 0x000ea80000300800 */
[----:B------:R-:W2:Y:S04]  /*6e380*/  LDL.LU R195, [R1+0x4fc] ;  /* 0x0004fc0001c37983 */ /* 0x000ea80000300800 */
[----:B------:R-:W-:Y:S04]  /*6e390*/  LDS R24, [R2+0x4e100] ;  /* 0x04e1000002187984 */ /* 0x000fe80000000800 */
[----:B------:R1:W-:Y:S04]  /*6e3a0*/  STL [R1+0x3058], R2 ;  /* 0x0030580201007387 */ /* 0x0003e80000100800 */
[----:B-1----:R-:W2:Y:S04]  /*6e3b0*/  LDL.LU R2, [R1+0x518] ;  /* 0x0005180001027983 */ /* 0x002ea80000300800 */
[----:B------:R-:W-:Y:S01]  /*6e3c0*/  STL [R1+0x3028], R252 ;  /* 0x003028fc01007387 */ /* 0x000fe20000100800 */
[----:B---3--:R-:W-:-:S03]  /*6e3d0*/  IMAD.MOV.U32 R200, RZ, RZ, R29 ;  /* 0x000000ffffc87224 */ /* 0x008fc600078e001d */
[----:B------:R-:W-:Y:S04]  /*6e3e0*/  LDS R29, [R33+0x4e080] ;  /* 0x04e08000211d7984 */ /* 0x000fe80000000800 */
[----:B--2---:R-:W1:Y:S01]  /*6e3f0*/  LDSM.16.M88.4 R8, [R2+0x180] ;  /* 0x000180000208783b */ /* 0x004e620000000200 */
[----:B------:R-:W-:Y:S01]  /*6e400*/  MOV R204, R21 ;  /* 0x0000001500cc7202 */ /* 0x000fe20000000f00 */
[----:B------:R-:W-:Y:S02]  /*6e410*/  IMAD.MOV.U32 R206, RZ, RZ, R17 ;  /* 0x000000ffffce7224 */ /* 0x000fe400078e0011 */
[----:B------:R-:W-:Y:S04]  /*6e420*/  LDS R21, [R33+0x4e100] ;  /* 0x04e1000021157984 */ /* 0x000fe80000000800 */
[----:B------:R2:W-:Y:S04]  /*6e430*/  LDS R17, [R33+0x4e180] ;  /* 0x04e1800021117984 */ /* 0x0005e80000000800 */
[----:B------:R-:W3:Y:S04]  /*6e440*/  LDSM.16.M88.4 R4, [R2+0x2180] ;  /* 0x002180000204783b */ /* 0x000ee80000000200 */
[----:B-1----:R-:W-:Y:S04]  /*6e450*/  STL [R1+0x302c], R10 ;  /* 0x00302c0a01007387 */ /* 0x002fe80000100800 */
[----:B------:R-:W-:Y:S04]  /*6e460*/  STL [R1+0x2ffc], R11 ;  /* 0x002ffc0b01007387 */ /* 0x000fe80000100800 */
[----:B--2---:R-:W2:Y:S01]  /*6e470*/  LDL.LU R33, [R1+0x3184] ;  /* 0x0031840001217983 */ /* 0x004ea20000300800 */
[----:B------:R-:W-:Y:S01]  /*6e480*/  IMAD.MOV.U32 R205, RZ, RZ, R20 ;  /* 0x000000ffffcd7224 */ /* 0x000fe200078e0014 */
[----:B----4-:R-:W-:Y:S01]  /*6e490*/  MOV R207, R16 ;  /* 0x0000001000cf7202 */ /* 0x010fe20000000f00 */
[----:B------:R-:W-:Y:S01]  /*6e4a0*/  IMAD.MOV.U32 R202, RZ, RZ, R25 ;  /* 0x000000ffffca7224 */ /* 0x000fe200078e0019 */
[----:B------:R-:W-:Y:S01]  /*6e4b0*/  MOV R201, R28 ;  /* 0x0000001c00c97202 */ /* 0x000fe20000000f00 */
[----:B------:R-:W4:Y:S01]  /*6e4c0*/  LDL.LU R240, [R1+0xb0] ;  /* 0x0000b00001f07983 */ /* 0x000f220000300800 */
[C---:B------:R-:W-:Y:S03]  /*6e4d0*/  HMMA.1688.F32.TF32 R144, R212.reuse, R122, R144 ;  /* 0x0000007ad490723c */ /* 0x040fe60000081090 */
[----:B------:R-:W4:Y:S04]  /*6e4e0*/  LDL.LU R241, [R1+0xb4] ;  /* 0x0000b40001f17983 */ /* 0x000f280000300800 */
[----:B------:R-:W4:Y:S04]  /*6e4f0*/  LDL.LU R242, [R1+0xb8] ;  /* 0x0000b80001f27983 */ /* 0x000f280000300800 */
[----:B------:R-:W4:Y:S01]  /*6e500*/  LDL.LU R0, [R1+0x3180] ;  /* 0x0031800001007983 */ /* 0x000f220000300800 */
[C---:B------:R-:W-:Y:S03]  /*6e510*/  HMMA.1688.F32.TF32 R36, R212.reuse, R38, R200 ;  /* 0x00000026d424723c */ /* 0x040fe600000810c8 */
[----:B---3--:R-:W-:Y:S04]  /*6e520*/  STL [R1+0x2ff8], R6 ;  /* 0x002ff80601007387 */ /* 0x008fe80000100800 */
[----:B------:R-:W-:Y:S01]  /*6e530*/  STL [R1+0x2ff4], R7 ;  /* 0x002ff40701007387 */ /* 0x000fe20000100800 */
[C---:B------:R-:W-:Y:S03]  /*6e540*/  HMMA.1688.F32.TF32 R192, R212.reuse, R42, R192 ;  /* 0x0000002ad4c0723c */ /* 0x040fe600000810c0 */
[----:B------:R-:W-:Y:S04]  /*6e550*/  LDS R28, [R252+0x4e080] ;  /* 0x04e08000fc1c7984 */ /* 0x000fe80000000800 */
[----:B------:R-:W-:Y:S01]  /*6e560*/  LDS R25, [R3+0x4e100] ;  /* 0x04e1000003197984 */ /* 0x000fe20000000800 */
[C---:B------:R-:W-:Y:S03]  /*6e570*/  HMMA.1688.F32.TF32 R152, R212.reuse, R46, R152 ;  /* 0x0000002ed498723c */ /* 0x040fe60000081098 */
[----:B------:R-:W3:Y:S04]  /*6e580*/  LDS R20, [R252+0x4e100] ;  /* 0x04e10000fc147984 */ /* 0x000ee80000000800 */
[----:B------:R-:W3:Y:S01]  /*6e590*/  LDS R16, [R252+0x4e180] ;  /* 0x04e18000fc107984 */ /* 0x000ee20000000800 */
[C---:B------:R-:W-:Y:S08]  /*6e5a0*/  HMMA.1688.F32.TF32 R156, R212.reuse, R50, R156 ;  /* 0x00000032d49c723c */ /* 0x040ff0000008109c */
[----:B------:R-:W-:Y:S08]  /*6e5b0*/  HMMA.1688.F32.TF32 R88, R212, R54, R88 ;  /* 0x00000036d458723c */ /* 0x000ff00000081058 */
[-C--:B------:R-:W-:Y:S08]  /*6e5c0*/  HMMA.1688.F32.TF32 R248, R100, R8.reuse, R248 ;  /* 0x0000000864f8723c */ /* 0x080ff000000810f8 */
[-C--:B------:R-:W-:Y:S08]  /*6e5d0*/  HMMA.1688.F32.TF32 R68, R140, R8.reuse, R68 ;  /* 0x000000088c44723c */ /* 0x080ff00000081044 */
[----:B------:R-:W-:Y:S01]  /*6e5e0*/  HMMA.1688.F32.TF32 R60, R56, R8, R60 ;  /* 0x00000008383c723c */ /* 0x000fe2000008103c */
[----:B--2---:R-:W-:-:S07]  /*6e5f0*/  IMAD.MOV.U32 R246, RZ, RZ, R33 ;  /* 0x000000fffff67224 */ /* 0x004fce00078e0021 */
[C---:B------:R-:W-:Y:S01]  /*6e600*/  HMMA.1688.F32.TF32 R32, R212.reuse, R34, R204 ;  /* 0x00000022d420723c */ /* 0x040fe200000810cc */
[----:B------:R-:W3:Y:S04]  /*6e610*/  LDL.LU.64 R206, [R1+0x3178] ;  /* 0x0031780001ce7983 */ /* 0x000ee80000300a00 */
[----:B------:R-:W3:Y:S03]  /*6e620*/  LDL.LU.64 R204, [R1+0x3170] ;  /* 0x0031700001cc7983 */ /* 0x000ee60000300a00 */
[----:B------:R-:W-:Y:S01]  /*6e630*/  HMMA.1688.F32.TF32 R212, R212, R126, R64 ;  /* 0x0000007ed4d4723c */ /* 0x000fe20000081040 */
[----:B------:R-:W3:Y:S04]  /*6e640*/  LDL.LU.64 R202, [R1+0x3168] ;  /* 0x0031680001ca7983 */ /* 0x000ee80000300a00 */
[----:B------:R-:W3:Y:S04]  /*6e650*/  LDL.LU.64 R200, [R1+0x3160] ;  /* 0x0031600001c87983 */ /* 0x000ee80000300a00 */
[----:B------:R-:W-:Y:S04]  /*6e660*/  STL.64 [R1+0x2b0], R132 ;  /* 0x0002b08401007387 */ /* 0x000fe80000100a00 */
[----:B------:R3:W-:Y:S04]  /*6e670*/  STL.64 [R1+0x2b8], R134 ;  /* 0x0002b88601007387 */ /* 0x0007e80000100a00 */
[----:B---3--:R-:W3:Y:S04]  /*6e680*/  LDL.LU.64 R134, [R1+0x3158] ;  /* 0x0031580001867983 */ /* 0x008ee80000300a00 */
[----:B------:R-:W3:Y:S04]  /*6e690*/  LDL.LU.64 R132, [R1+0x3150] ;  /* 0x0031500001847983 */ /* 0x000ee80000300a00 */
[----:B------:R-:W-:Y:S04]  /*6e6a0*/  STL.64 [R1+0x2a0], R128 ;  /* 0x0002a08001007387 */ /* 0x000fe80000100a00 */
[----:B------:R4:W-:Y:S04]  /*6e6b0*/  STL.64 [R1+0x2a8], R130 ;  /* 0x0002a88201007387 */ /* 0x0009e80000100a00 */
[----:B----4-:R-:W4:Y:S04]  /*6e6c0*/  LDL.LU.64 R130, [R1+0x3148] ;  /* 0x0031480001827983 */ /* 0x010f280000300a00 */
[----:B------:R-:W4:Y:S04]  /*6e6d0*/  LDL.LU.64 R128, [R1+0x3140] ;  /* 0x0031400001807983 */ /* 0x000f280000300a00 */
[----:B------:R-:W-:Y:S04]  /*6e6e0*/  STL.64 [R1+0x290], R96 ;  /* 0x0002906001007387 */ /* 0x000fe80000100a00 */
[----:B------:R2:W-:Y:S04]  /*6e6f0*/  STL.64 [R1+0x298], R98 ;  /* 0x0002986201007387 */ /* 0x0005e80000100a00 */
[----:B--2---:R-:W2:Y:S04]  /*6e700*/  LDL.LU.64 R98, [R1+0x3138] ;  /* 0x0031380001627983 */ /* 0x004ea80000300a00 */
        /* <DEDUP_REMOVED lines=13> */
[----:B-1----:R-:W2:Y:S04]  /*6e7e0*/  LDL.LU R212, [R1+0x2c0] ;  /* 0x0002c00001d47983 */ /* 0x002ea80000300800 */
        /* <DEDUP_REMOVED lines=14> */
[----:B------:R-:W-:Y:S01]  /*6e8d0*/  MOV R215, R0 ;  /* 0x0000000000d77202 */ /* 0x000fe20000000f00 */
[-C--:B---3--:R-:W-:Y:S08]  /*6e8e0*/  HMMA.1688.F32.TF32 R200, R20, R8.reuse, R200 ;  /* 0x0000000814c8723c */ /* 0x088ff000000810c8 */
[-C--:B--2---:R-:W-:Y:S11]  /*6e8f0*/  HMMA.1688.F32.TF32 R60, R28, R8.reuse, R60 ;  /* 0x000000081c3c723c */ /* 0x084ff6000008103c */
[----:B------:R-:W-:Y:S11]  /*6e900*/  @!UPT UIADD3 URZ, URZ, URZ, URZ ;  /* 0x0000003f3f3ff290 */ /* 0x000ff6000fffe03f */
[----:B------:R-:W-:Y:S01]  /*6e910*/  @!UPT UIADD3 URZ, URZ, URZ, URZ ;  /* 0x0000003f3f3ff290 */ /* 0x000fe2000fffe03f */
[----:B------:R-:W-:Y:S04]  /*6e920*/  STL.64 [R1+0x4a0], R60 ;  /* 0x0004a03c01007387 */ /* 0x000fe80000100a00 */
[----:B------:R1:W-:Y:S02]  /*6e930*/  STL.64 [R1+0x4a8], R62 ;  /* 0x0004a83e01007387 */ /* 0x0003e40000100a00 */
[-C--:B-1----:R-:W-:Y:S08]  /*6e940*/  HMMA.1688.F32.TF32 R60, R24, R8.reuse, R64 ;  /* 0x00000008183c723c */ /* 0x082ff00000081040 */
        /* <DEDUP_REMOVED lines=13> */
[-C--:B-1----:R-:W-:Y:S02]  /*6ea20*/  HMMA.1688.F32.TF32 R60, R100, R4.reuse, R212 ;  /* 0x00000004643c723c */ /* 0x082fe400000810d4 */
[----:B------:R-:W-:Y:S11]  /*6ea30*/  STL [R1+0x2eac], R0 ;  /* 0x002eac0001007387 */ /* 0x000ff60000100800 */
[----:B------:R-:W-:Y:S11]  /*6ea40*/  @!UPT UIADD3 URZ, URZ, URZ, URZ ;  /* 0x0000003f3f3ff290 */ /* 0x000ff6000fffe03f */
[----:B------:R-:W-:Y:S01]  /*6ea50*/  MOV R252, R63 ;  /* 0x0000003f00fc7202 */ /* 0x000fe20000000f00 */
[----:B------:R-:W-:Y:S01]  /*6ea60*/  IMAD.MOV.U32 R10, RZ, RZ, R62 ;  /* 0x000000ffff0a7224 */ /* 0x000fe200078e003e */
[----:B------:R-:W-:Y:S04]  /*6ea70*/  STL.64 [R1+0x380], R60 ;  /* 0x0003803c01007387 */ /* 0x000fe80000100a00 */
[----:B------:R-:W-:Y:S04]  /*6ea80*/  STL [R1+0x3034], R252 ;  /* 0x003034fc01007387 */ /* 0x000fe80000100800 */
[----:B------:R1:W-:Y:S02]  /*6ea90*/  STL [R1+0x3030], R10 ;  /* 0x0030300a01007387 */ /* 0x0003e40000100800 */
[-C--:B-1----:R-:W-:Y:S08]  /*6eaa0*/  HMMA.1688.F32.TF32 R8, R140, R4.reuse, R244 ;  /* 0x000000048c08723c */ /* 0x082ff000000810f4 */
[-C--:B------:R-:W-:Y:S08]  /*6eab0*/  HMMA.1688.F32.TF32 R64, R56, R4.reuse, R240 ;  /* 0x000000043840723c */ /* 0x080ff000000810f0 */
[-C--:B------:R-:W-:Y:S07]  /*6eac0*/  HMMA.1688.F32.TF32 R60, R28, R4.reuse, R68 ;  /* 0x000000041c3c723c */ /* 0x080fee0000081044 */
        /* <DEDUP_REMOVED lines=8> */
[----:B------:R-:W-:Y:S01]  /*6eb50*/  STL.64 [R1+0x460], R8 ;  /* 0x0004600801007387 */ /* 0x000fe20000100a00 */
[-C--:B--2---:R-:W-:Y:S03]  /*6eb60*/  HMMA.1688.F32.TF32 R60, R12, R4.reuse, R208 ;  /* 0x000000040c3c723c */ /* 0x084fe600000810d0 */
[----:B------:R1:W-:Y:S05]  /*6eb70*/  STL.64 [R1+0x468], R10 ;  /* 0x0004680a01007387 */ /* 0x0003ea0000100a00 */
[----:B-1----:R-:W-:Y:S06]  /*6eb80*/  HMMA.1688.F32.TF32 R8, R16, R4, R228 ;  /* 0x000000041008723c */ /* 0x002fec00000810e4 */
[----:B------:R-:W-:Y:S04]  /*6eb90*/  STL.64 [R1+0x4f0], R64 ;  /* 0x0004f04001007387 */ /* 0x000fe80000100a00 */
[----:B------:R-:W-:Y:S01]  /*6eba0*/  STL.64 [R1+0x4f8], R66 ;  /* 0x0004f84201007387 */ /* 0x000fe20000100a00 */
[----:B------:R-:W-:Y:S01]  /*6ebb0*/  IMAD.MOV.U32 R240, RZ, RZ, R49 ;  /* 0x000000fffff07224 */ /* 0x000fe200078e0031 */
[----:B------:R-:W-:Y:S01]  /*6ebc0*/  MOV R241, R53 ;  /* 0x0000003500f17202 */ /* 0x000fe20000000f00 */
[----:B------:R-:W-:Y:S01]  /*6ebd0*/  IMAD.MOV.U32 R242, RZ, RZ, R52 ;  /* 0x000000fffff27224 */ /* 0x000fe200078e0034 */
[----:B------:R-:W1:Y:S01]  /*6ebe0*/  LDSM.16.M88.4 R64, [R2+0x4180] ;  /* 0x004180000240783b */ /* 0x000e620000000200 */
[----:B------:R-:W-:-:S08]  /*6ebf0*/  IMAD.MOV.U32 R243, RZ, RZ, R48 ;  /* 0x000000fffff37224 */ /* 0x000fd000078e0030 */
[----:B------:R2:W-:Y:S04]  /*6ec00*/  STL [R1+0x5c0], R8 ;  /* 0x0005c00801007387 */ /* 0x0005e80000100800 */
[----:B------:R-:W-:Y:S04]  /*6ec10*/  STL.64 [R1+0x540], R60 ;  /* 0x0005403c01007387 */ /* 0x000fe80000100a00 */
        /* <DEDUP_REMOVED lines=11> */
[----:B--2---:R-:W1:Y:S04]  /*6ecd0*/  LDL.LU R8, [R1+0x490] ;  /* 0x0004900001087983 */ /* 0x004e680000300800 */
[----:B------:R-:W1:Y:S04]  /*6ece0*/  LDL.LU R9, [R1+0x494] ;  /* 0x0004940001097983 */ /* 0x000e680000300800 */
[----:B---3--:R-:W1:Y:S04]  /*6ecf0*/  LDL.LU R10, [R1+0x498] ;  /* 0x00049800010a7983 */ /* 0x008e680000300800 */
        /* <DEDUP_REMOVED lines=9> */
[----:B------:R-:W1:Y:S01]  /*6ed90*/  LDSM.16.M88.4 R60, [R2+0x6180] ;  /* 0x00618000023c783b */ /* 0x000e620000000200 */
[----:B----4-:R-:W-:Y:S01]  /*6eda0*/  MOV R219, R49 ;  /* 0x0000003100db7202 */ /* 0x010fe20000000f00 */
[----:B------:R-:W-:-:S02]  /*6edb0*/  IMAD.MOV.U32 R218, RZ, RZ, R53 ;  /* 0x000000ffffda7224 */ /* 0x000fc400078e0035 */
[----:B------:R-:W-:Y:S01]  /*6edc0*/  IMAD.MOV.U32 R217, RZ, RZ, R52 ;  /* 0x000000ffffd97224 */ /* 0x000fe200078e0034 */
[----:B------:R-:W-:Y:S02]  /*6edd0*/  MOV R216, R48 ;  /* 0x0000003000d87202 */ /* 0x000fe40000000f00 */
[----:B------:R-:W4:Y:S04]  /*6ede0*/  LDL.LU R48, [R1+0x30bc] ;  /* 0x0030bc0001307983 */ /* 0x000f280000300800 */
[----:B------:R-:W4:Y:S04]  /*6edf0*/  LDL.LU R52, [R1+0x30b8] ;  /* 0x0030b80001347983 */ /* 0x000f280000300800 */
[----:B------:R-:W4:Y:S04]  /*6ee00*/  LDL.LU R53, [R1+0x30b4] ;  /* 0x0030b40001357983 */ /* 0x000f280000300800 */
[----:B------:R-:W4:Y:S04]  /*6ee10*/  LDL.LU R49, [R1+0x30b0] ;  /* 0x0030b00001317983 */ /* 0x000f280000300800 */
[----:B------:R-:W4:Y:S04]  /*6ee20*/  LDL.LU R224, [R1+0x270] ;  /* 0x0002700001e07983 */ /* 0x000f280000300800 */
[----:B------:R-:W4:Y:S01]  /*6ee30*/  LDL.LU R225, [R1+0x274] ;  /* 0x0002740001e17983 */ /* 0x000f220000300800 */
[-C--:B-1----:R-:W-:Y:S03]  /*6ee40*/  HMMA.1688.F32.TF32 R4, R100, R64.reuse, R8 ;  /* 0x000000406404723c */ /* 0x082fe60000081008 */
[----:B------:R-:W4:Y:S04]  /*6ee50*/  LDL.LU R226, [R1+0x278] ;  /* 0x0002780001e27983 */ /* 0x000f280000300800 */
[----:B------:R-:W4:Y:S04]  /*6ee60*/  LDL.LU R227, [R1+0x27c] ;  /* 0x00027c0001e37983 */ /* 0x000f280000300800 */
[----:B------:R-:W-:Y:S04]  /*6ee70*/  STL [R1+0x2ec0], R0 ;  /* 0x002ec00001007387 */ /* 0x000fe80000100800 */
[----:B------:R-:W-:Y:S01]  /*6ee80*/  STL [R1+0x3038], R66 ;  /* 0x0030384201007387 */ /* 0x000fe20000100800 */
[-C--:B--2---:R-:W-:Y:S03]  /*6ee90*/  HMMA.1688.F32.TF32 R204, R140, R64.reuse, R212 ;  /* 0x000000408ccc723c */ /* 0x084fe600000810d4 */
[----:B------:R-:W-:Y:S04]  /*6eea0*/  STL [R1+0x2ff0], R67 ;  /* 0x002ff04301007387 */ /* 0x000fe80000100800 */
[----:B------:R-:W-:Y:S04]  /*6eeb0*/  STL [R1+0x3040], R62 ;  /* 0x0030403e01007387 */ /* 0x000fe80000100800 */
[----:B------:R-:W-:Y:S01]  /*6eec0*/  STL [R1+0x303c], R63 ;  /* 0x00303c3f01007387 */ /* 0x000fe20000100800 */
[----:B---3--:R-:W-:Y:S01]  /*6eed0*/  HMMA.1688.F32.TF32 R144, R56, R64, R244 ;  /* 0x000000403890723c */ /* 0x008fe200000810f4 */
[----:B------:R-:W-:Y:S01]  /*6eee0*/  IMAD.MOV.U32 R252, RZ, RZ, R6 ;  /* 0x000000fffffc7224 */ /* 0x000fe200078e0006 */
[----:B------:R-:W-:Y:S01]  /*6eef0*/  MOV R10, R7 ;  /* 0x00000007000a7202 */ /* 0x000fe20000000f00 */
[----:B----4-:R-:W-:-:S02]  /*6ef00*/  IMAD.MOV.U32 R71, RZ, RZ, R48 ;  /* 0x000000ffff477224 */ /* 0x010fc400078e0030 */
[----:B------:R-:W-:Y:S02]  /*6ef10*/  IMAD.MOV.U32 R69, RZ, RZ, R52 ;  /* 0x000000ffff457224 */ /* 0x000fe400078e0034 */
[----:B------:R-:W-:Y:S02]  /*6ef20*/  IMAD.MOV.U32 R68, RZ, RZ, R53 ;  /* 0x000000ffff447224 */ /* 0x000fe400078e0035 */
[----:B------:R-:W1:Y:S01]  /*6ef30*/  LDSM.16.M88.4 R52, [R2+0x8180] ;  /* 0x008180000234783b */ /* 0x000e620000000200 */
[----:B------:R-:W-:-:S03]  /*6ef40*/  MOV R70, R49 ;  /* 0x0000003100467202 */ /* 0x000fc60000000f00 */
[----:B------:R-:W2:Y:S04]  /*6ef50*/  LDSM.16.M88.4 R48, [R2+0xa180] ;  /* 0x00a180000230783b */ /* 0x000ea80000000200 */
[----:B-1----:R-:W-:Y:S04]  /*6ef60*/  STL [R1+0x3048], R54 ;  /* 0x0030483601007387 */ /* 0x002fe80000100800 */
[----:B------:R-:W-:Y:S04]  /*6ef70*/  STL [R1+0x3044], R55 ;  /* 0x0030443701007387 */ /* 0x000fe80000100800 */
[----:B--2---:R-:W-:Y:S04]  /*6ef80*/  STL [R1+0x3050], R50 ;  /* 0x0030503201007387 */ /* 0x004fe80000100800 */
[----:B------:R-:W-:Y:S04]  /*6ef90*/  STL [R1+0x304c], R51 ;  /* 0x00304c3301007387 */ /* 0x000fe80000100800 */
[----:B------:R1:W-:Y:S02]  /*6efa0*/  STL.64 [R1+0x250], R4 ;  /* 0x0002500401007387 */ /* 0x0003e40000100a00 */
[-C--:B-1----:R-:W-:Y:S02]  /*6efb0*/  HMMA.1688.F32.TF32 R4, R28, R64.reuse, R240 ;  /* 0x000000401c04723c */ /* 0x082fe400000810f0 */
[----:B------:R-:W-:Y:S04]  /*6efc0*/  STL [R1+0x3054], R252 ;  /* 0x003054fc01007387 */ /* 0x000fe80000100800 */
[----:B------:R-:W-:Y:S04]  /*6efd0*/  STL.64 [R1+0x300], R204 ;  /* 0x000300cc01007387 */ /* 0x000fe80000100a00 */
[----:B------:R-:W-:Y:S04]  /*6efe0*/  STL.64 [R1+0x308], R206 ;  /* 0x000308ce01007387 */ /* 0x000fe80000100a00 */
[----:B------:R-:W2:Y:S04]  /*6eff0*/  LDL.LU R212, [R1+0x4e0] ;  /* 0x0004e00001d47983 */ /* 0x000ea80000300800 */
[----:B------:R-:W-:Y:S04]  /*6f000*/  STL.64 [R1+0x330], R144 ;  /* 0x0003309001007387 */ /* 0x000fe80000100a00 */
[----:B------:R1:W-:Y:S04]  /*6f010*/  STL.64 [R1+0x338], R146 ;  /* 0x0003389201007387 */ /* 0x0003e80000100a00 */
[----:B------:R-:W-:Y:S04]  /*6f020*/  STL.64 [R1+0x360], R4 ;  /* 0x0003600401007387 */ /* 0x000fe80000100a00 */
[----:B------:R3:W-:Y:S04]  /*6f030*/  STL.64 [R1+0x368], R6 ;  /* 0x0003680601007387 */ /* 0x0007e80000100a00 */
        /* <DEDUP_REMOVED lines=11> */
[-C--:B-1----:R-:W-:Y:S08]  /*6f0f0*/  HMMA.1688.F32.TF32 R144, R24, R64.reuse, R92 ;  /* 0x000000401890723c */ /* 0x082ff0000008105c */
[-C--:B---3--:R-:W-:Y:S08]  /*6f100*/  HMMA.1688.F32.TF32 R4, R20, R64.reuse, R160 ;  /* 0x000000401404723c */ /* 0x088ff000000810a0 */
[-C--:B------:R-:W-:Y:S07]  /*6f110*/  HMMA.1688.F32.TF32 R92, R12, R64.reuse, R176 ;  /* 0x000000400c5c723c */ /* 0x080fee00000810b0 */
[----:B------:R-:W-:Y:S01]  /*6f120*/  STL.64 [R1+0x3c0], R144 ;  /* 0x0003c09001007387 */ /* 0x000fe20000100a00 */
[----:B------:R-:W-:Y:S03]  /*6f130*/  HMMA.1688.F32.TF32 R64, R16, R64, R196 ;  /* 0x000000401040723c */ /* 0x000fe600000810c4 */
[----:B------:R-:W-:Y:S04]  /*6f140*/  STL.64 [R1+0x3c8], R146 ;  /* 0x0003c89201007387 */ /* 0x000fe80000100a00 */
[----:B------:R-:W-:Y:S04]  /*6f150*/  STL.64 [R1+0x490], R4 ;  /* 0x0004900401007387 */ /* 0x000fe80000100a00 */
[----:B------:R1:W-:Y:S01]  /*6f160*/  STL.64 [R1+0x498], R6 ;  /* 0x0004980601007387 */ /* 0x0003e20000100a00 */
[----:B------:R-:W-:-:S02]  /*6f170*/  IMAD.MOV.U32 R42, RZ, RZ, R45 ;  /* 0x000000ffff2a7224 */ /* 0x000fc400078e002d */
[----:B------:R-:W-:Y:S01]  /*6f180*/  IMAD.MOV.U32 R43, RZ, RZ, R44 ;  /* 0x000000ffff2b7224 */ /* 0x000fe200078e002c */
[----:B------:R-:W-:Y:S01]  /*6f190*/  HMMA.1688.F32.TF32 R32, R16, R52, R32 ;  /* 0x000000341020723c */ /* 0x000fe20000081020 */
[----:B------:R-:W-:Y:S07]  /*6f1a0*/  LDSM.16.M88.4 R196, [R2+0x1c180] ;  /* 0x01c1800002c4783b */ /* 0x000fee0000000200 */
[-C--:B-1----:R-:W-:Y:S01]  /*6f1b0*/  HMMA.1688.F32.TF32 R4, R100, R60.reuse, R68 ;  /* 0x0000003c6404723c */ /* 0x082fe20000081044 */
[----:B------:R-:W-:Y:S04]  /*6f1c0*/  STL.64 [R1+0x500], R92 ;  /* 0x0005005c01007387 */ /* 0x000fe80000100a00 */
[----:B------:R-:W-:Y:S04]  /*6f1d0*/  STL.64 [R1+0x508], R94 ;  /* 0x0005085e01007387 */ /* 0x000fe80000100a00 */
[----:B------:R-:W-:Y:S04]  /*6f1e0*/  STL.64 [R1+0x5a0], R64 ;  /* 0x0005a04001007387 */ /* 0x000fe80000100a00 */
[----:B------:R1:W-:Y:S01]  /*6f1f0*/  STL.64 [R1+0x5a8], R66 ;  /* 0x0005a84201007387 */ /* 0x0003e20000100a00 */
[----:B------:R-:W-:Y:S10]  /*6f200*/  HMMA.1688.F32.TF32 R68, R28, R60, R200 ;  /* 0x0000003c1c44723c */ /* 0x000ff400000810c8 */
[----:B------:R-:W-:Y:S01]  /*6f210*/  IMAD.MOV.U32 R55, RZ, RZ, R4 ;  /* 0x000000ffff377224 */ /* 0x000fe200078e0004 */
[----:B------:R-:W-:Y:S01]  /*6f220*/  MOV R63, R6 ;  /* 0x00000006003f7202 */ /* 0x000fe20000000f00 */
[----:B------:R-:W-:-:S02]  /*6f230*/  IMAD.MOV.U32 R62, RZ, RZ, R5 ;  /* 0x000000ffff3e7224 */ /* 0x000fc400078e0005 */
[----:B-1----:R-:W-:Y:S02]  /*6f240*/  IMAD.MOV.U32 R66, RZ, RZ, R7 ;  /* 0x000000ffff427224 */ /* 0x002fe400078e0007 */
[-C--:B------:R-:W-:Y:S08]  /*6f250*/  HMMA.1688.F32.TF32 R4, R140, R60.reuse, R224 ;  /* 0x0000003c8c04723c */ /* 0x080ff000000810e0 */
[-C--:B------:R-:W-:Y:S11]  /*6f260*/  HMMA.1688.F32.TF32 R92, R56, R60.reuse, R216 ;  /* 0x0000003c385c723c */ /* 0x080ff600000810d8 */
[----:B------:R-:W-:Y:S04]  /*6f270*/  @!UPT UIADD3 URZ, URZ, URZ, URZ ;  /* 0x0000003f3f3ff290 */ /* 0x000fe8000fffe03f */
[----:B------:R-:W-:Y:S04]  /*6f280*/  STL.64 [R1+0x200], R4 ;  /* 0x0002000401007387 */ /* 0x000fe80000100a00 */
[----:B------:R1:W-:Y:S04]  /*6f290*/  STL.64 [R1+0x208], R6 ;  /* 0x0002080601007387 */ /* 0x0003e80000100a00 */
[----:B------:R-:W-:Y:S04]  /*6f2a0*/  STL.64 [R1+0x240], R92 ;  /* 0x0002405c01007387 */ /* 0x000fe80000100a00 */
[----:B------:R3:W-:Y:S01]  /*6f2b0*/  STL.64 [R1+0x248], R94 ;  /* 0x0002485e01007387 */ /* 0x0007e20000100a00 */
[-C--:B-1----:R-:W-:Y:S03]  /*6f2c0*/  HMMA.1688.F32.TF32 R4, R24, R60.reuse, R96 ;  /* 0x0000003c1804723c */ /* 0x082fe60000081060 */
[----:B------:R-:W-:Y:S04]  /*6f2d0*/  STL.64 [R1+0x2f0], R68 ;  /* 0x0002f04401007387 */ /* 0x000fe80000100a00 */
[----:B------:R1:W-:Y:S01]  /*6f2e0*/  STL.64 [R1+0x2f8], R70 ;  /* 0x0002f84601007387 */ /* 0x0003e20000100a00 */
[-C--:B---3--:R-:W-:Y:S08]  /*6f2f0*/  HMMA.1688.F32.TF32 R92, R20, R60.reuse, R164 ;  /* 0x0000003c145c723c */ /* 0x088ff000000810a4 */
[-C--:B-1----:R-:W-:Y:S07]  /*6f300*/  HMMA.1688.F32.TF32 R68, R12, R60.reuse, R180 ;  /* 0x0000003c0c44723c */ /* 0x082fee00000810b4 */
[----:B------:R-:W-:Y:S04]  /*6f310*/  STL.64 [R1+0x340], R4 ;  /* 0x0003400401007387 */ /* 0x000fe80000100a00 */
[----:B------:R1:W-:Y:S04]  /*6f320*/  STL.64 [R1+0x348], R6 ;  /* 0x0003480601007387 */ /* 0x0003e80000100a00 */
[----:B------:R-:W-:Y:S04]  /*6f330*/  STL.64 [R1+0x410], R92 ;  /* 0x0004105c01007387 */ /* 0x000fe80000100a00 */
[----:B------:R-:W-:Y:S01]  /*6f340*/  STL.64 [R1+0x418], R94 ;  /* 0x0004185e01007387 */ /* 0x000fe20000100a00 */
[----:B-1----:R-:W-:Y:S03]  /*6f350*/  HMMA.1688.F32.TF32 R4, R16, R60, R220 ;  /* 0x0000003c1004723c */ /* 0x002fe600000810dc */
[----:B------:R-:W-:Y:S04]  /*6f360*/  STL.64 [R1+0x4c0], R68 ;  /* 0x0004c04401007387 */ /* 0x000fe80000100a00 */
[----:B------:R2:W-:Y:S11]  /*6f370*/  STL.64 [R1+0x4c8], R70 ;  /* 0x0004c84601007387 */ /* 0x0005f60000100a00 */
[----:B------:R-:W-:Y:S06]  /*6f380*/  @!UPT UIADD3 URZ, URZ, URZ, URZ ;  /* 0x0000003f3f3ff290 */ /* 0x000fec000fffe03f */
[----:B------:R-:W-:Y:S02]  /*6f390*/  IMAD.MOV.U32 R61, RZ, RZ, R6 ;  /* 0x000000ffff3d7224 */ /* 0x000fe400078e0006 */
[----:B------:R-:W-:Y:S01]  /*6f3a0*/  IMAD.MOV.U32 R60, RZ, RZ, R7 ;  /* 0x000000ffff3c7224 */ /* 0x000fe200078e0007 */
[----:B------:R-:W-:Y:S01]  /*6f3b0*/  MOV R64, R5 ;  /* 0x0000000500407202 */ /* 0x000fe20000000f00 */
[----:B------:R-:W-:-:S03]  /*6f3c0*/  IMAD.MOV.U32 R65, RZ, RZ, R4 ;  /* 0x000000ffff417224 */ /* 0x000fc600078e0004 */
[----:B------:R-:W-:Y:S04]  /*6f3d0*/  STL [R1+0x2ebc], R60 ;  /* 0x002ebc3c01007387 */ /* 0x000fe80000100800 */
[----:B------:R-:W-:Y:S04]  /*6f3e0*/  STL [R1+0x2eb8], R61 ;  /* 0x002eb83d01007387 */ /* 0x000fe80000100800 */
[----:B------:R-:W-:Y:S04]  /*6f3f0*/  STL [R1+0x2eb4], R64 ;  /* 0x002eb44001007387 */ /* 0x000fe80000100800 */
[----:B------:R-:W-:Y:S01]  /*6f400*/  STL [R1+0x2eb0], R65 ;  /* 0x002eb04101007387 */ /* 0x000fe20000100800 */
[-C--:B--2---:R-:W-:Y:S08]  /*6f410*/  HMMA.1688.F32.TF32 R68, R100, R52.reuse, R212 ;  /* 0x000000346444723c */ /* 0x084ff000000810d4 */
[-C--:B----4-:R-:W-:Y:S11]  /*6f420*/  HMMA.1688.F32.TF32 R96, R140, R52.reuse, R244 ;  /* 0x000000348c60723c */ /* 0x090ff600000810f4 */
[----:B------:R-:W-:Y:S05]  /*6f430*/  @!UPT UIADD3 URZ, URZ, URZ, URZ ;  /* 0x0000003f3f3ff290 */ /* 0x000fea000fffe03f */
[----:B------:R-:W-:Y:S01]  /*6f440*/  MOV R11, R68 ;  /* 0x00000044000b7202 */ /* 0x000fe20000000f00 */
[----:B------:R-:W-:Y:S01]  /*6f450*/  IMAD.MOV.U32 R6, RZ, RZ, R69 ;  /* 0x000000ffff067224 */ /* 0x000fe200078e0045 */
[----:B------:R-:W-:Y:S01]  /*6f460*/  MOV R67, R71 ;  /* 0x0000004700437202 */ /* 0x000fe20000000f00 */
[----:B------:R-:W-:Y:S02]  /*6f470*/  IMAD.MOV.U32 R7, RZ, RZ, R70 ;  /* 0x000000ffff077224 */ /* 0x000fe400078e0046 */
[-C--:B------:R-:W-:Y:S08]  /*6f480*/  HMMA.1688.F32.TF32 R68, R28, R52.reuse, R248 ;  /* 0x000000341c44723c */ /* 0x080ff000000810f8 */
[----:B------:R-:W-:Y:S01]  /*6f490*/  HMMA.1688.F32.TF32 R92, R56, R52, R240 ;  /* 0x00000034385c723c */ /* 0x000fe200000810f0 */
[----:B------:R-:W-:Y:S04]  /*6f4a0*/  STL.64 [R1+0x70], R96 ;  /* 0x0000706001007387 */ /* 0x000fe80000100a00 */
[----:B------:R1:W-:Y:S11]  /*6f4b0*/  STL.64 [R1+0x78], R98 ;  /* 0x0000786201007387 */ /* 0x0003f60000100a00 */
[----:B------:R-:W-:Y:S07]  /*6f4c0*/  @!UPT UIADD3 URZ, URZ, URZ, URZ ;  /* 0x0000003f3f3ff290 */ /* 0x000fee000fffe03f */
[----:B------:R-:W-:Y:S04]  /*6f4d0*/  STL.64 [R1+0x1d0], R92 ;  /* 0x0001d05c01007387 */ /* 0x000fe80000100a00 */
[----:B------:R-:W-:Y:S04]  /*6f4e0*/  STL.64 [R1+0x1d8], R94 ;  /* 0x0001d85e01007387 */ /* 0x000fe80000100a00 */
[----:B------:R-:W-:Y:S04]  /*6f4f0*/  STL.64 [R1+0x220], R68 ;  /* 0x0002204401007387 */ /* 0x000fe80000100a00 */
[----:B------:R2:W-:Y:S04]  /*6f500*/  STL.64 [R1+0x228], R70 ;  /* 0x0002284601007387 */ /* 0x0005e80000100a00 */
        /* <DEDUP_REMOVED lines=10> */
[----:B------:R-:W4:Y:S04]  /*6f5b0*/  LDL.LU R46, [R1+0x158] ;  /* 0x00015800012e7983 */ /* 0x000f280000300800 */
[----:B------:R-:W4:Y:S01]  /*6f5c0*/  LDL.LU R47, [R1+0x15c] ;  /* 0x00015c00012f7983 */ /* 0x000f220000300800 */
[----:B------:R-:W-:Y:S01]  /*6f5d0*/  MOV R245, R105 ;  /* 0x0000006900f57202 */ /* 0x000fe20000000f00 */
[----:B------:R-:W-:-:S02]  /*6f5e0*/  IMAD.MOV.U32 R246, RZ, RZ, R104 ;  /* 0x000000fffff67224 */ /* 0x000fc400078e0068 */
        /* <DEDUP_REMOVED lines=15> */
[----:B------:R-:W4:Y:S01]  /*6f6e0*/  LDL.LU R241, [R1+0x4] ;  /* 0x0000040001f17983 */ /* 0x000f220000300800 */
[-C--:B-1----:R-:W-:Y:S08]  /*6f6f0*/  HMMA.1688.F32.TF32 R96, R24, R52.reuse, R128 ;  /* 0x000000341860723c */ /* 0x082ff00000081080 */
[-C--:B--2---:R-:W-:Y:S08]  /*6f700*/  HMMA.1688.F32.TF32 R68, R20, R52.reuse, R168 ;  /* 0x000000341444723c */ /* 0x084ff000000810a8 */
[----:B------:R-:W-:Y:S01]  /*6f710*/  HMMA.1688.F32.TF32 R92, R12, R52, R184 ;  /* 0x000000340c5c723c */ /* 0x000fe200000810b8 */
[----:B------:R-:W-:Y:S01]  /*6f720*/  IMAD.MOV.U32 R242, RZ, RZ, R109 ;  /* 0x000000fffff27224 */ /* 0x000fe200078e006d */
[----:B------:R-:W-:Y:S01]  /*6f730*/  MOV R243, R108 ;  /* 0x0000006c00f37202 */ /* 0x000fe20000000f00 */
[----:B------:R-:W2:Y:S04]  /*6f740*/  LDL.LU R109, [R1+0x309c] ;  /* 0x00309c00016d7983 */ /* 0x000ea80000300800 */
[----:B------:R-:W2:Y:S04]  /*6f750*/  LDL.LU R108, [R1+0x3098] ;  /* 0x00309800016c7983 */ /* 0x000ea80000300800 */
        /* <DEDUP_REMOVED lines=8> */
[-C--:B------:R-:W-:Y:S08]  /*6f7e0*/  HMMA.1688.F32.TF32 R40, R28, R48.reuse, R40 ;  /* 0x000000301c28723c */ /* 0x080ff00000081028 */
[-C--:B---3--:R-:W-:Y:S08]  /*6f7f0*/  HMMA.1688.F32.TF32 R32, R140, R48.reuse, R216 ;  /* 0x000000308c20723c */ /* 0x088ff000000810d8 */
[-C--:B----4-:R-:W-:Y:S11]  /*6f800*/  HMMA.1688.F32.TF32 R44, R56, R48.reuse, R44 ;  /* 0x00000030382c723c */ /* 0x090ff6000008102c */
[----:B------:R-:W-:Y:S04]  /*6f810*/  @!UPT UIADD3 URZ, URZ, URZ, URZ ;  /* 0x0000003f3f3ff290 */ /* 0x000fe8000fffe03f */
[----:B------:R-:W-:Y:S04]  /*6f820*/  STL.64 [R1+0x20], R32 ;  /* 0x0000202001007387 */ /* 0x000fe80000100a00 */
[----:B------:R1:W-:Y:S04]  /*6f830*/  STL.64 [R1+0x28], R34 ;  /* 0x0000282201007387 */ /* 0x0003e80000100a00 */
[----:B------:R-:W-:Y:S04]  /*6f840*/  STL.64 [R1+0x100], R44 ;  /* 0x0001002c01007387 */ /* 0x000fe80000100a00 */
[----:B------:R3:W-:Y:S01]  /*6f850*/  STL.64 [R1+0x108], R46 ;  /* 0x0001082e01007387 */ /* 0x0007e20000100a00 */
[-C--:B-1----:R-:W-:Y:S08]  /*6f860*/  HMMA.1688.F32.TF32 R32, R24, R48.reuse, R132 ;  /* 0x000000301820723c */ /* 0x082ff00000081084 */
[-C--:B---3--:R-:W-:Y:S01]  /*6f870*/  HMMA.1688.F32.TF32 R44, R20, R48.reuse, R172 ;  /* 0x00000030142c723c */ /* 0x088fe200000810ac */
[----:B------:R-:W-:Y:S04]  /*6f880*/  STL.64 [R1+0x130], R40 ;  /* 0x0001302801007387 */ /* 0x000fe80000100a00 */
[----:B------:R1:W-:Y:S10]  /*6f890*/  STL.64 [R1+0x138], R42 ;  /* 0x0001382a01007387 */ /* 0x0003f40000100a00 */
[----:B------:R-:W-:Y:S04]  /*6f8a0*/  STL.64 [R1+0x1f0], R32 ;  /* 0x0001f02001007387 */ /* 0x000fe80000100a00 */
[----:B------:R3:W-:Y:S04]  /*6f8b0*/  STL.64 [R1+0x1f8], R34 ;  /* 0x0001f82201007387 */ /* 0x0007e80000100a00 */
[----:B------:R-:W-:Y:S04]  /*6f8c0*/  STL.64 [R1+0x320], R44 ;  /* 0x0003202c01007387 */ /* 0x000fe80000100a00 */
[----:B------:R-:W-:Y:S04]  /*6f8d0*/  STL.64 [R1+0x328], R46 ;  /* 0x0003282e01007387 */ /* 0x000fe80000100a00 */
[----:B------:R-:W4:Y:S01]  /*6f8e0*/  LDSM.16.M88.4 R44, [R2+0xc180] ;  /* 0x00c18000022c783b */ /* 0x000f220000000200 */
[-C--:B------:R-:W-:Y:S08]  /*6f8f0*/  HMMA.1688.F32.TF32 R68, R100, R48.reuse, R224 ;  /* 0x000000306444723c */ /* 0x080ff000000810e0 */
[-C--:B-1----:R-:W-:Y:S08]  /*6f900*/  HMMA.1688.F32.TF32 R40, R12, R48.reuse, R188 ;  /* 0x000000300c28723c */ /* 0x082ff000000810bc */
[----:B---3--:R-:W-:Y:S01]  /*6f910*/  HMMA.1688.F32.TF32 R32, R16, R48, R36 ;  /* 0x000000301020723c */ /* 0x008fe20000081024 */
[----:B------:R-:W-:Y:S01]  /*6f920*/  IMAD.MOV.U32 R217, RZ, RZ, R113 ;  /* 0x000000ffffd97224 */ /* 0x000fe200078e0071 */
[----:B------:R-:W-:Y:S01]  /*6f930*/  MOV R218, R112 ;  /* 0x0000007000da7202 */ /* 0x000fe20000000f00 */
[----:B------:R-:W-:Y:S05]  /*6f940*/  LDSM.16.M88.4 R36, [R2+0x10180] ;  /* 0x010180000224783b */ /* 0x000fea0000000200 */
[----:B------:R-:W-:Y:S01]  /*6f950*/  IMAD.MOV.U32 R252, RZ, RZ, R68 ;  /* 0x000000fffffc7224 */ /* 0x000fe200078e0044 */
[----:B------:R-:W-:Y:S01]  /*6f960*/  MOV R51, R70 ;  /* 0x0000004600337202 */ /* 0x000fe20000000f00 */
[----:B------:R-:W-:-:S02]  /*6f970*/  IMAD.MOV.U32 R50, RZ, RZ, R69 ;  /* 0x000000ffff327224 */ /* 0x000fc400078e0045 */
[----:B------:R-:W-:Y:S01]  /*6f980*/  IMAD.MOV.U32 R54, RZ, RZ, R71 ;  /* 0x000000ffff367224 */ /* 0x000fe200078e0047 */
[-C--:B----4-:R-:W-:Y:S08]  /*6f990*/  HMMA.1688.F32.TF32 R248, R100, R44.reuse, R200 ;  /* 0x0000002c64f8723c */ /* 0x090ff000000810c8 */
[-C--:B------:R-:W-:Y:S08]  /*6f9a0*/  HMMA.1688.F32.TF32 R104, R140, R44.reuse, R104 ;  /* 0x0000002c8c68723c */ /* 0x080ff00000081068 */
[-C--:B------:R-:W-:Y:S08]  /*6f9b0*/  HMMA.1688.F32.TF32 R144, R56, R44.reuse, R212 ;  /* 0x0000002c3890723c */ /* 0x080ff000000810d4 */
[-C--:B------:R-:W-:Y:S01]  /*6f9c0*/  HMMA.1688.F32.TF32 R68, R28, R44.reuse, R244 ;  /* 0x0000002c1c44723c */ /* 0x080fe200000810f4 */
[----:B------:R-:W-:Y:S04]  /*6f9d0*/  STL.64 [R1+0x3e0], R40 ;  /* 0x0003e02801007387 */ /* 0x000fe80000100a00 */
[----:B------:R-:W-:Y:S04]  /*6f9e0*/  STL.64 [R1+0x3e8], R42 ;  /* 0x0003e82a01007387 */ /* 0x000fe80000100a00 */
[----:B------:R-:W-:Y:S04]  /*6f9f0*/  STL.64 [R1+0x4b0], R32 ;  /* 0x0004b02001007387 */ /* 0x000fe80000100a00 */
[----:B------:R-:W-:Y:S01]  /*6fa00*/  STL.64 [R1+0x4b8], R34 ;  /* 0x0004b82201007387 */ /* 0x000fe20000100a00 */
[-C--:B------:R-:W-:Y:S03]  /*6fa10*/  HMMA.1688.F32.TF32 R96, R24, R44.reuse, R240 ;  /* 0x0000002c1860723c */ /* 0x080fe600000810f0 */
[----:B------:R-:W-:Y:S04]  /*6fa20*/  STL.64 [R1+0x2fb8], R250 ;  /* 0x002fb8fa01007387 */ /* 0x000fe80000100a00 */
[----:B------:R-:W-:Y:S04]  /*6fa30*/  STL.64 [R1+0x2fb0], R248 ;  /* 0x002fb0f801007387 */ /* 0x000fe80000100a00 */
[----:B------:R-:W-:Y:S01]  /*6fa40*/  STL.64 [R1+0x2fa8], R106 ;  /* 0x002fa86a01007387 */ /* 0x000fe20000100a00 */
[-C--:B------:R-:W-:Y:S03]  /*6fa50*/  HMMA.1688.F32.TF32 R92, R20, R44.reuse, R136 ;  /* 0x0000002c145c723c */ /* 0x080fe60000081088 */
[----:B------:R-:W-:Y:S04]  /*6fa60*/  STL.64 [R1+0x2fa0], R104 ;  /* 0x002fa06801007387 */ /* 0x000fe80000100a00 */
[----:B------:R-:W-:Y:S04]  /*6fa70*/  STL.64 [R1+0x2fc8], R146 ;  /* 0x002fc89201007387 */ /* 0x000fe80000100a00 */
[----:B------:R-:W-:Y:S04]  /*6fa80*/  STL.64 [R1+0x2fc0], R144 ;  /* 0x002fc09001007387 */ /* 0x000fe80000100a00 */
[----:B------:R-:W-:Y:S04]  /*6fa90*/  STL.64 [R1+0xf0], R68 ;  /* 0x0000f04401007387 */ /* 0x000fe80000100a00 */
[----:B------:R1:W-:Y:S04]  /*6faa0*/  STL.64 [R1+0xf8], R70 ;  /* 0x0000f84601007387 */ /* 0x0003e80000100a00 */
[----:B------:R-:W3:Y:S04]  /*6fab0*/  LDSM.16.M88.4 R40, [R2+0xe180] ;  /* 0x00e180000228783b */ /* 0x000ee80000000200 */
[----:B------:R-:W4:Y:S01]  /*6fac0*/  LDSM.16.M88.4 R32, [R2+0x12180] ;  /* 0x012180000220783b */ /* 0x000f220000000200 */
[-C--:B-1----:R-:W-:Y:S03]  /*6fad0*/  HMMA.1688.F32.TF32 R68, R12, R44.reuse, R148 ;  /* 0x0000002c0c44723c */ /* 0x082fe60000081094 */
        /* <DEDUP_REMOVED lines=10> */
[----:B------:R-:W2:Y:S04]  /*6fb80*/  LDL.LU R110, [R1+0x6d8] ;  /* 0x0006d800016e7983 */ /* 0x000ea80000300800 */
[----:B------:R-:W2:Y:S04]  /*6fb90*/  LDL.LU R111, [R1+0x6dc] ;  /* 0x0006dc00016f7983 */ /* 0x000ea80000300800 */
        /* <DEDUP_REMOVED lines=28> */
[----:B------:R-:W-:Y:S01]  /*6fd60*/  HMMA.1688.F32.TF32 R92, R16, R44, R192 ;  /* 0x0000002c105c723c */ /* 0x000fe200000810c0 */
[----:B------:R-:W-:-:S02]  /*6fd70*/  IMAD.MOV.U32 R242, RZ, RZ, R125 ;  /* 0x000000fffff27224 */ /* 0x000fc400078e007d */
[----:B------:R-:W4:Y:S01]  /*6fd80*/  LDL.LU R125, [R1+0x308c] ;  /* 0x00308c00017d7983 */ /* 0x000f220000300800 */
[----:B------:R-:W-:-:S03]  /*6fd90*/  IMAD.MOV.U32 R243, RZ, RZ, R120 ;  /* 0x000000fffff37224 */ /* 0x000fc600078e0078 */
[----:B------:R-:W4:Y:S04]  /*6fda0*/  LDL.LU R120, [R1+0x3088] ;  /* 0x0030880001787983 */ /* 0x000f280000300800 */
[----:B------:R1:W-:Y:S01]  /*6fdb0*/  STL.64 [R1+0x3010], R46 ;  /* 0x0030102e01007387 */ /* 0x0003e20000100a00 */
[-C--:B---3--:R-:W-:Y:S03]  /*6fdc0*/  HMMA.1688.F32.TF32 R72, R20, R40.reuse, R72 ;  /* 0x000000281448723c */ /* 0x088fe60000081048 */
[----:B------:R-:W-:Y:S08]  /*6fdd0*/  LDSM.16.M88.4 R192, [R2+0x1e180] ;  /* 0x01e1800002c0783b */ /* 0x000ff00000000200 */
[----:B------:R-:W-:Y:S04]  /*6fde0*/  STL.64 [R1+0x440], R92 ;  /* 0x0004405c01007387 */ /* 0x000fe80000100a00 */
[----:B------:R-:W-:Y:S01]  /*6fdf0*/  STL.64 [R1+0x448], R94 ;  /* 0x0004485e01007387 */ /* 0x000fe20000100a00 */
[-C--:B--2---:R-:W-:Y:S08]  /*6fe00*/  HMMA.1688.F32.TF32 R108, R140, R40.reuse, R108 ;  /* 0x000000288c6c723c */ /* 0x084ff0000008106c */
[-C--:B----4-:R-:W-:Y:S08]  /*6fe10*/  HMMA.1688.F32.TF32 R68, R100, R40.reuse, R68 ;  /* 0x000000286444723c */ /* 0x090ff00000081044 */
[-C--:B------:R-:W-:Y:S08]  /*6fe20*/  HMMA.1688.F32.TF32 R148, R56, R40.reuse, R204 ;  /* 0x000000283894723c */ /* 0x080ff000000810cc */
[-C--:B------:R-:W-:Y:S07]  /*6fe30*/  HMMA.1688.F32.TF32 R180, R28, R40.reuse, R224 ;  /* 0x000000281cb4723c */ /* 0x080fee00000810e0 */
[----:B------:R-:W-:Y:S01]  /*6fe40*/  STL.64 [R1+0x2fd8], R70 ;  /* 0x002fd84601007387 */ /* 0x000fe20000100a00 */
[-C--:B-1----:R-:W-:Y:S03]  /*6fe50*/  HMMA.1688.F32.TF32 R44, R24, R40.reuse, R216 ;  /* 0x00000028182c723c */ /* 0x082fe600000810d8 */
        /* <DEDUP_REMOVED lines=9> */
[-C--:B-1----:R-:W-:Y:S08]  /*6fef0*/  HMMA.1688.F32.TF32 R68, R12, R40.reuse, R84 ;  /* 0x000000280c44723c */ /* 0x082ff00000081054 */
[----:B--2---:R-:W-:Y:S01]  /*6ff00*/  HMMA.1688.F32.TF32 R44, R16, R40, R152 ;  /* 0x00000028102c723c */ /* 0x004fe20000081098 */
[----:B------:R-:W-:Y:S04]  /*6ff10*/  STL.64 [R1+0x210], R72 ;  /* 0x0002104801007387 */ /* 0x000fe80000100a00 */
[----:B------:R-:W-:Y:S03]  /*6ff20*/  STL.64 [R1+0x218], R74 ;  /* 0x0002184a01007387 */ /* 0x000fe60000100a00 */
[----:B------:R-:W-:Y:S07]  /*6ff30*/  HMMA.1688.F32.TF32 R84, R24, R36, R240 ;  /* 0x000000241854723c */ /* 0x000fee00000810f0 */
[----:B------:R-:W-:Y:S04]  /*6ff40*/  STL.64 [R1+0x310], R68 ;  /* 0x0003104401007387 */ /* 0x000fe80000100a00 */
[----:B------:R1:W-:Y:S05]  /*6ff50*/  STL.64 [R1+0x318], R70 ;  /* 0x0003184601007387 */ /* 0x0003ea0000100a00 */
[----:B------:R-:W-:Y:S01]  /*6ff60*/  MOV R53, R44 ;  /* 0x0000002c00357202 */ /* 0x000fe20000000f00 */
[----:B------:R-:W-:Y:S01]  /*6ff70*/  IMAD.MOV.U32 R52, RZ, RZ, R45 ;  /* 0x000000ffff347224 */ /* 0x000fe200078e002d */
[----:B------:R-:W-:Y:S01]  /*6ff80*/  MOV R48, R47 ;  /* 0x0000002f00307202 */ /* 0x000fe20000000f00 */
[----:B------:R-:W-:-:S02]  /*6ff90*/  IMAD.MOV.U32 R49, RZ, RZ, R46 ;  /* 0x000000ffff317224 */ /* 0x000fc400078e002e */
[-C--:B------:R-:W-:Y:S08]  /*6ffa0*/  HMMA.1688.F32.TF32 R44, R12, R36.reuse, R80 ;  /* 0x000000240c2c723c */ /* 0x080ff00000081050 */
[----:B-1----:R-:W-:Y:S01]  /*6ffb0*/  HMMA.1688.F32.TF32 R68, R20, R36, R76 ;  /* 0x000000241444723c */ /* 0x002fe2000008104c */
[----:B------:R-:W-:Y:S04]  /*6ffc0*/  STL [R1+0x2ed0], R48 ;  /* 0x002ed03001007387 */ /* 0x000fe80000100800 */
[----:B------:R1:W-:Y:S04]  /*6ffd0*/  STL [R1+0x2ecc], R49 ;  /* 0x002ecc3101007387 */ /* 0x0003e80000100800 */
[----:B------:R2:W-:Y:S04]  /*6ffe0*/  STL [R1+0x2ec8], R52 ;  /* 0x002ec83401007387 */ /* 0x0005e80000100800 */
[----:B------:R3:W-:Y:S03]  /*6fff0*/  STL [R1+0x2ec4], R53 ;  /* 0x002ec43501007387 */ /* 0x0007e60000100800 */
[----:B------:R-:W-:Y:S01]  /*70000*/  IMAD.MOV.U32 R0, RZ, RZ, R47 ;  /* 0x000000ffff007224 */ /* 0x000fe200078e002f */
[----:B------:R-:W-:Y:S01]  /*70010*/  STL.64 [R1+0x90], R84 ;  /* 0x0000905401007387 */ /* 0x000fe20000100a00 */
[----:B-1----:R-:W-:-:S02]  /*70020*/  IMAD.MOV.U32 R49, RZ, RZ, R44 ;  /* 0x000000ffff317224 */ /* 0x002fc400078e002c */
[----:B--2---:R-:W-:Y:S01]  /*70030*/  IMAD.MOV.U32 R52, RZ, RZ, R45 ;  /* 0x000000ffff347224 */ /* 0x004fe200078e002d */
[----:B------:R-:W-:Y:S01]  /*70040*/  STL.64 [R1+0x98], R86 ;  /* 0x0000985601007387 */ /* 0x000fe20000100a00 */
[----:B---3--:R-:W-:-:S03]  /*70050*/  MOV R53, R46 ;  /* 0x0000002e00357202 */ /* 0x008fc60000000f00 */
[----:B------:R-:W-:Y:S04]  /*70060*/  STL.64 [R1+0x1c0], R68 ;  /* 0x0001c04401007387 */ /* 0x000fe80000100a00 */
[----:B------:R1:W-:Y:S04]  /*70070*/  STL.64 [R1+0x1c8], R70 ;  /* 0x0001c84601007387 */ /* 0x0003e80000100a00 */
[----:B------:R-:W-:Y:S04]  /*70080*/  STL [R1+0x2ee0], R0 ;  /* 0x002ee00001007387 */ /* 0x000fe80000100800 */
[----:B------:R2:W-:Y:S04]  /*70090*/  STL [R1+0x2edc], R53 ;  /* 0x002edc3501007387 */ /* 0x0005e80000100800 */
[----:B------:R3:W-:Y:S04]  /*700a0*/  STL [R1+0x2ed8], R52 ;  /* 0x002ed83401007387 */ /* 0x0007e80000100800 */
[----:B------:R4:W-:Y:S01]  /*700b0*/  STL [R1+0x2ed4], R49 ;  /* 0x002ed43101007387 */ /* 0x0009e20000100800 */
[-C--:B------:R-:W-:Y:S03]  /*700c0*/  HMMA.1688.F32.TF32 R184, R28, R36.reuse, R244 ;  /* 0x000000241cb8723c */ /* 0x080fe600000810f4 */
[----:B------:R-:W2:Y:S04]  /*700d0*/  LDL.LU R240, [R1+0x840] ;  /* 0x0008400001f07983 */ /* 0x000ea80000300800 */
[----:B------:R-:W2:Y:S04]  /*700e0*/  LDL.LU R241, [R1+0x844] ;  /* 0x0008440001f17983 */ /* 0x000ea80000300800 */
[----:B------:R-:W2:Y:S01]  /*700f0*/  LDL.LU R242, [R1+0x848] ;  /* 0x0008480001f27983 */ /* 0x000ea20000300800 */
[----:B------:R-:W-:Y:S03]  /*70100*/  HMMA.1688.F32.TF32 R152, R56, R36, R212 ;  /* 0x000000243898723c */ /* 0x000fe600000810d4 */
[----:B------:R-:W2:Y:S04]  /*70110*/  LDL.LU R243, [R1+0x84c] ;  /* 0x00084c0001f37983 */ /* 0x000ea80000300800 */
[----:B------:R-:W2:Y:S01]  /*70120*/  LDL.LU R244, [R1+0x850] ;  /* 0x0008500001f47983 */ /* 0x000ea20000300800 */
[----:B------:R-:W-:-:S03]  /*70130*/  MOV R212, R124 ;  /* 0x0000007c00d47202 */ /* 0x000fc60000000f00 */
[----:B------:R-:W2:Y:S04]  /*70140*/  LDL.LU R245, [R1+0x854] ;  /* 0x0008540001f57983 */ /* 0x000ea80000300800 */
[----:B------:R-:W2:Y:S04]  /*70150*/  LDL.LU R246, [R1+0x858] ;  /* 0x0008580001f67983 */ /* 0x000ea80000300800 */
[----:B------:R-:W2:Y:S04]  /*70160*/  LDL.LU R247, [R1+0x85c] ;  /* 0x00085c0001f77983 */ /* 0x000ea80000300800 */
[----:B------:R-:W2:Y:S01]  /*70170*/  LDL.LU R124, [R1+0x3084] ;  /* 0x00308400017c7983 */ /* 0x000ea20000300800 */
[----:B------:R-:W-:Y:S01]  /*70180*/  IMAD.MOV.U32 R213, RZ, RZ, R117 ;  /* 0x000000ffffd57224 */ /* 0x000fe200078e0075 */
[----:B------:R-:W-:Y:S01]  /*70190*/  HMMA.1688.F32.TF32 R72, R100, R36, R200 ;  /* 0x000000246448723c */ /* 0x000fe200000810c8 */
[----:B------:R-:W-:Y:S01]  /*701a0*/  IMAD.MOV.U32 R214, RZ, RZ, R116 ;  /* 0x000000ffffd67224 */ /* 0x000fe200078e0074 */
[----:B------:R-:W3:Y:S01]  /*701b0*/  LDL.LU R117, [R1+0x3080] ;  /* 0x0030800001757983 */ /* 0x000ee20000300800 */
[----:B------:R-:W-:-:S03]  /*701c0*/  MOV R215, R121 ;  /* 0x0000007900d77202 */ /* 0x000fc60000000f00 */
[----:B------:R-:W3:Y:S01]  /*701d0*/  LDL.LU R116, [R1+0x307c] ;  /* 0x00307c0001747983 */ /* 0x000ee20000300800 */
[----:B------:R-:W-:-:S03]  /*701e0*/  IMAD.MOV.U32 R200, RZ, RZ, R120 ;  /* 0x000000ffffc87224 */ /* 0x000fc600078e0078 */
[----:B------:R-:W3:Y:S04]  /*701f0*/  LDL.LU R121, [R1+0x3078] ;  /* 0x0030780001797983 */ /* 0x000ee80000300800 */
[----:B------:R-:W4:Y:S01]  /*70200*/  LDL.LU R120, [R1+0x3074] ;  /* 0x0030740001787983 */ /* 0x000f220000300800 */
[----:B------:R-:W-:-:S03]  /*70210*/  MOV R203, R125 ;  /* 0x0000007d00cb7202 */ /* 0x000fc60000000f00 */
[----:B------:R-:W4:Y:S01]  /*70220*/  LDL.LU R201, [R1+0x564] ;  /* 0x0005640001c97983 */ /* 0x000f220000300800 */
[----:B--2---:R-:W-:-:S03]  /*70230*/  IMAD.MOV.U32 R202, RZ, RZ, R124 ;  /* 0x000000ffffca7224 */ /* 0x004fc600078e007c */
[----:B------:R-:W2:Y:S04]  /*70240*/  LDL.LU R124, [R1+0x3070] ;  /* 0x00307000017c7983 */ /* 0x000ea80000300800 */
[----:B------:R-:W2:Y:S01]  /*70250*/  LDL.LU R125, [R1+0x306c] ;  /* 0x00306c00017d7983 */ /* 0x000ea20000300800 */
[----:B---3--:R-:W-:-:S03]  /*70260*/  IMAD.MOV.U32 R118, RZ, RZ, R121 ;  /* 0x000000ffff767224 */ /* 0x008fc600078e0079 */
[----:B------:R-:W3:Y:S01]  /*70270*/  LDL.LU R121, [R1+0x3068] ;  /* 0x0030680001797983 */ /* 0x000ee20000300800 */
[----:B----4-:R-:W-:-:S03]  /*70280*/  IMAD.MOV.U32 R119, RZ, RZ, R120 ;  /* 0x000000ffff777224 */ /* 0x010fc600078e0078 */
[----:B------:R-:W3:Y:S04]  /*70290*/  LDL.LU R120, [R1+0x3064] ;  /* 0x0030640001787983 */ /* 0x000ee80000300800 */
[----:B------:R-:W4:Y:S04]  /*702a0*/  LDL.LU R208, [R1+0x7f0] ;  /* 0x0007f00001d07983 */ /* 0x000f280000300800 */
[----:B------:R-:W4:Y:S04]  /*702b0*/  LDL.LU R209, [R1+0x7f4] ;  /* 0x0007f40001d17983 */ /* 0x000f280000300800 */
[----:B------:R-:W4:Y:S04]  /*702c0*/  LDL.LU R210, [R1+0x7f8] ;  /* 0x0007f80001d27983 */ /* 0x000f280000300800 */
[----:B------:R-:W4:Y:S04]  /*702d0*/  LDL.LU R211, [R1+0x7fc] ;  /* 0x0007fc0001d37983 */ /* 0x000f280000300800 */
[----:B------:R-:W3:Y:S04]  /*702e0*/  LDL.LU R204, [R1+0x660] ;  /* 0x0006600001cc7983 */ /* 0x000ee80000300800 */
[----:B------:R-:W3:Y:S01]  /*702f0*/  LDL.LU R205, [R1+0x664] ;  /* 0x0006640001cd7983 */ /* 0x000ee20000300800 */
[----:B------:R-:W-:Y:S01]  /*70300*/  HMMA.1688.F32.TF32 R44, R16, R36, R156 ;  /* 0x00000024102c723c */ /* 0x000fe2000008109c */
[----:B--2---:R-:W-:Y:S01]  /*70310*/  IMAD.MOV.U32 R207, RZ, RZ, R124 ;  /* 0x000000ffffcf7224 */ /* 0x004fe200078e007c */
[----:B------:R-:W-:-:S02]  /*70320*/  MOV R206, R125 ;  /* 0x0000007d00ce7202 */ /* 0x000fc40000000f00 */
        /* <DEDUP_REMOVED lines=22> */
[----:B------:R-:W-:Y:S01]  /*70490*/  IMAD.MOV.U32 R9, RZ, RZ, R44 ;  /* 0x000000ffff097224 */ /* 0x000fe200078e002c */
[----:B------:R-:W-:Y:S01]  /*704a0*/  MOV R8, R45 ;  /* 0x0000002d00087202 */ /* 0x000fe20000000f00 */
[----:B------:R-:W-:-:S02]  /*704b0*/  IMAD.MOV.U32 R5, RZ, RZ, R46 ;  /* 0x000000ffff057224 */ /* 0x000fc400078e002e */
[----:B------:R-:W-:Y:S02]  /*704c0*/  IMAD.MOV.U32 R4, RZ, RZ, R47 ;  /* 0x000000ffff047224 */ /* 0x000fe400078e002f */
[-C--:B------:R-:W-:Y:S08]  /*704d0*/  HMMA.1688.F32.TF32 R44, R12, R32.reuse, R232 ;  /* 0x000000200c2c723c */ /* 0x080ff000000810e8 */
[-C--:B------:R-:W-:Y:S01]  /*704e0*/  HMMA.1688.F32.TF32 R80, R24, R32.reuse, R212 ;  /* 0x000000201850723c */ /* 0x080fe200000810d4 */
[----:B------:R-:W-:Y:S07]  /*704f0*/  LDSM.16.M88.4 R212, [R2+0x14180] ;  /* 0x0141800002d4783b */ /* 0x000fee0000000200 */
[-C--:B-1----:R-:W-:Y:S08]  /*70500*/  HMMA.1688.F32.TF32 R68, R20, R32.reuse, R236 ;  /* 0x000000201444723c */ /* 0x082ff000000810ec */
[----:B----4-:R-:W-:Y:S01]  /*70510*/  HMMA.1688.F32.TF32 R76, R100, R32, R208 ;  /* 0x00000020644c723c */ /* 0x010fe200000810d0 */
[----:B------:R-:W-:Y:S01]  /*70520*/  LDSM.16.M88.4 R208, [R2+0x16180] ;  /* 0x0161800002d0783b */ /* 0x000fe20000000200 */
[----:B------:R-:W-:Y:S01]  /*70530*/  IMAD.MOV.U32 R53, RZ, RZ, R44 ;  /* 0x000000ffff357224 */ /* 0x000fe200078e002c */
[----:B------:R-:W-:Y:S01]  /*70540*/  MOV R52, R45 ;  /* 0x0000002d00347202 */ /* 0x000fe20000000f00 */
[----:B------:R-:W-:-:S02]  /*70550*/  IMAD.MOV.U32 R49, RZ, RZ, R46 ;  /* 0x000000ffff317224 */ /* 0x000fc400078e002e */
[----:B------:R-:W-:Y:S02]  /*70560*/  IMAD.MOV.U32 R48, RZ, RZ, R47 ;  /* 0x000000ffff307224 */ /* 0x000fe400078e002f */
[-C--:B---3--:R-:W-:Y:S01]  /*70570*/  HMMA.1688.F32.TF32 R156, R56, R32.reuse, R204 ;  /* 0x00000020389c723c */ /* 0x088fe200000810cc */
[----:B------:R-:W2:Y:S07]  /*70580*/  LDSM.16.M88.4 R204, [R2+0x18180] ;  /* 0x0181800002cc783b */ /* 0x000eae0000000200 */
[-C--:B------:R-:W-:Y:S01]  /*70590*/  HMMA.1688.F32.TF32 R188, R28, R32.reuse, R200 ;  /* 0x000000201cbc723c */ /* 0x080fe200000810c8 */
[----:B------:R1:W3:Y:S07]  /*705a0*/  LDSM.16.M88.4 R200, [R2+0x1a180] ;  /* 0x01a1800002c8783b */ /* 0x0002ee0000000200 */
[----:B------:R-:W-:Y:S01]  /*705b0*/  HMMA.1688.F32.TF32 R44, R16, R32, R88 ;  /* 0x00000020102c723c */ /* 0x000fe20000081058 */
[----:B------:R-:W-:Y:S04]  /*705c0*/  STL [R1+0x2ef0], R4 ;  /* 0x002ef00401007387 */ /* 0x000fe80000100800 */
[----:B------:R-:W-:Y:S04]  /*705d0*/  STL [R1+0x2eec], R5 ;  /* 0x002eec0501007387 */ /* 0x000fe80000100800 */
[----:B------:R-:W-:Y:S04]  /*705e0*/  STL [R1+0x2ee8], R8 ;  /* 0x002ee80801007387 */ /* 0x000fe80000100800 */
[----:B------:R-:W-:Y:S04]  /*705f0*/  STL [R1+0x2ee4], R9 ;  /* 0x002ee40901007387 */ /* 0x000fe80000100800 */
[----:B------:R-:W-:Y:S04]  /*70600*/  STL.64 [R1+0x60], R80 ;  /* 0x0000605001007387 */ /* 0x000fe80000100a00 */
[----:B------:R-:W-:Y:S04]  /*70610*/  STL.64 [R1+0x68], R82 ;  /* 0x0000685201007387 */ /* 0x000fe80000100a00 */
[----:B------:R-:W-:Y:S04]  /*70620*/  STL.64 [R1+0x140], R68 ;  /* 0x0001404401007387 */ /* 0x000fe80000100a00 */
[----:B------:R-:W-:Y:S04]  /*70630*/  STL.64 [R1+0x148], R70 ;  /* 0x0001484601007387 */ /* 0x000fe80000100a00 */
[----:B------:R-:W-:Y:S04]  /*70640*/  STL [R1+0x2f00], R48 ;  /* 0x002f003001007387 */ /* 0x000fe80000100800 */
[----:B------:R-:W-:Y:S04]  /*70650*/  STL [R1+0x2efc], R49 ;  /* 0x002efc3101007387 */ /* 0x000fe80000100800 */
[----:B------:R-:W-:Y:S04]  /*70660*/  STL [R1+0x2ef8], R52 ;  /* 0x002ef83401007387 */ /* 0x000fe80000100800 */
[----:B------:R-:W-:Y:S04]  /*70670*/  STL [R1+0x2ef4], R53 ;  /* 0x002ef43501007387 */ /* 0x000fe80000100800 */
[----:B------:R4:W-:Y:S04]  /*70680*/  STL.64 [R1+0x350], R44 ;  /* 0x0003502c01007387 */ /* 0x0009e80000100a00 */
[----:B------:R3:W-:Y:S04]  /*70690*/  STL.64 [R1+0x358], R46 ;  /* 0x0003582e01007387 */ /* 0x0007e80000100a00 */
[----:B-1----:R-:W2:Y:S04]  /*706a0*/  LDL.LU R2, [R1+0x3058] ;  /* 0x0030580001027983 */ /* 0x002ea80000300800 */
[----:B------:R-:W2:Y:S04]  /*706b0*/  LDL.LU R144, [R1+0x6b0] ;  /* 0x0006b00001907983 */ /* 0x000ea80000300800 */
[----:B------:R-:W2:Y:S04]  /*706c0*/  LDL.LU R145, [R1+0x6b4] ;  /* 0x0006b40001917983 */ /* 0x000ea80000300800 */
[----:B------:R-:W2:Y:S04]  /*706d0*/  LDL.LU R146, [R1+0x6b8] ;  /* 0x0006b80001927983 */ /* 0x000ea80000300800 */
[----:B------:R-:W2:Y:S04]  /*706e0*/  LDL.LU R147, [R1+0x6bc] ;  /* 0x0006bc0001937983 */ /* 0x000ea80000300800 */
[----:B----4-:R-:W4:Y:S04]  /*706f0*/  LDL.LU R44, [R1+0x6c0] ;  /* 0x0006c000012c7983 */ /* 0x010f280000300800 */
[----:B------:R-:W4:Y:S04]  /*70700*/  LDL.LU R45, [R1+0x6c4] ;  /* 0x0006c400012d7983 */ /* 0x000f280000300800 */
[----:B---3--:R-:W4:Y:S04]  /*70710*/  LDL.LU R46, [R1+0x6c8] ;  /* 0x0006c800012e7983 */ /* 0x008f280000300800 */
[----:B------:R-:W4:Y:S04]  /*70720*/  LDL.LU R47, [R1+0x6cc] ;  /* 0x0006cc00012f7983 */ /* 0x000f280000300800 */
[----:B------:R-:W3:Y:S04]  /*70730*/  LDL.LU R68, [R1+0x6f0] ;  /* 0x0006f00001447983 */ /* 0x000ee80000300800 */
[----:B------:R-:W3:Y:S04]  /*70740*/  LDL.LU R69, [R1+0x6f4] ;  /* 0x0006f40001457983 */ /* 0x000ee80000300800 */
[----:B------:R-:W3:Y:S04]  /*70750*/  LDL.LU R70, [R1+0x6f8] ;  /* 0x0006f80001467983 */ /* 0x000ee80000300800 */
[----:B------:R-:W3:Y:S01]  /*70760*/  LDL.LU R71, [R1+0x6fc] ;  /* 0x0006fc0001477983 */ /* 0x000ee20000300800 */
[C---:B--2---:R-:W-:Y:S08]  /*70770*/  HMMA.1688.F32.TF32 R88, R100.reuse, R204, R224 ;  /* 0x000000cc6458723c */ /* 0x044ff000000810e0 */
[C---:B------:R-:W-:Y:S01]  /*70780*/  HMMA.1688.F32.TF32 R84, R100.reuse, R208, R228 ;  /* 0x000000d06454723c */ /* 0x040fe200000810e4 */
[----:B------:R-:W2:Y:S04]  /*70790*/  LDL.LU R228, [R1+0x720] ;  /* 0x0007200001e47983 */ /* 0x000ea80000300800 */
[----:B------:R-:W2:Y:S04]  /*707a0*/  LDL.LU R229, [R1+0x724] ;  /* 0x0007240001e57983 */ /* 0x000ea80000300800 */
[----:B------:R-:W2:Y:S04]  /*707b0*/  LDL.LU R230, [R1+0x728] ;  /* 0x0007280001e67983 */ /* 0x000ea80000300800 */
[----:B------:R-:W2:Y:S01]  /*707c0*/  LDL.LU R231, [R1+0x72c] ;  /* 0x00072c0001e77983 */ /* 0x000ea20000300800 */
[C---:B------:R-:W-:Y:S08]  /*707d0*/  HMMA.1688.F32.TF32 R80, R100.reuse, R212, R92 ;  /* 0x000000d46450723c */ /* 0x040ff0000008105c */
[C---:B------:R-:W-:Y:S08]  /*707e0*/  HMMA.1688.F32.TF32 R92, R100.reuse, R200, R216 ;  /* 0x000000c8645c723c */ /* 0x040ff000000810d8 */
[C---:B------:R-:W-:Y:S08]  /*707f0*/  HMMA.1688.F32.TF32 R96, R100.reuse, R196, R124 ;  /* 0x000000c46460723c */ /* 0x040ff0000008107c */
[----:B------:R-:W-:Y:S08]  /*70800*/  HMMA.1688.F32.TF32 R100, R100, R192, R120 ;  /* 0x000000c06464723c */ /* 0x000ff00000081078 */
[C---:B------:R-:W-:Y:S01]  /*70810*/  HMMA.1688.F32.TF32 R120, R140.reuse, R212, R244 ;  /* 0x000000d48c78723c */ /* 0x040fe200000810f4 */
        /* <DEDUP_REMOVED lines=62> */
[----:B------:R-:W-:Y:S08]  /*70c00*/  HMMA.1688.F32.TF32 R116, R140, R32, R116 ;  /* 0x000000208c74723c */ /* 0x000ff00000081074 */
[----:B--2---:R-:W-:Y:S08]  /*70c10*/  HMMA.1688.F32.TF32 R228, R28, R200, R228 ;  /* 0x000000c81ce4723c */ /* 0x004ff000000810e4 */
[C---:B---3--:R-:W-:Y:S08]  /*70c20*/  HMMA.1688.F32.TF32 R176, R56.reuse, R196, R176 ;  /* 0x000000c438b0723c */ /* 0x048ff000000810b0 */
[-C--:B----4-:R-:W-:Y:S08]  /*70c30*/  HMMA.1688.F32.TF32 R172, R56, R200.reuse, R172 ;  /* 0x000000c838ac723c */ /* 0x090ff000000810ac */
[C---:B------:R-:W-:Y:S08]  /*70c40*/  HMMA.1688.F32.TF32 R132, R140.reuse, R200, R132 ;  /* 0x000000c88c84723c */ /* 0x040ff00000081084 */
[C---:B------:R-:W-:Y:S08]  /*70c50*/  HMMA.1688.F32.TF32 R128, R140.reuse, R204, R128 ;  /* 0x000000cc8c80723c */ /* 0x040ff00000081080 */
[C---:B------:R-:W-:Y:S08]  /*70c60*/  HMMA.1688.F32.TF32 R136, R140.reuse, R196, R104 ;  /* 0x000000c48c88723c */ /* 0x040ff00000081068 */
[----:B------:R-:W-:Y:S08]  /*70c70*/  HMMA.1688.F32.TF32 R140, R140, R192, R160 ;  /* 0x000000c08c8c723c */ /* 0x000ff000000810a0 */
[C---:B------:R-:W-:Y:S01]  /*70c80*/  HMMA.1688.F32.TF32 R160, R56.reuse, R212, R240 ;  /* 0x000000d438a0723c */ /* 0x040fe200000810f0 */
[----:B------:R-:W2:Y:S04]  /*70c90*/  LDL.LU R240, [R1+0x690] ;  /* 0x0006900001f07983 */ /* 0x000ea80000300800 */
[----:B------:R-:W2:Y:S03]  /*70ca0*/  LDL.LU R241, [R1+0x694] ;  /* 0x0006940001f17983 */ /* 0x000ea60000300800 */
[C---:B------:R-:W-:Y:S01]  /*70cb0*/  HMMA.1688.F32.TF32 R164, R56.reuse, R208, R164 ;  /* 0x000000d038a4723c */ /* 0x040fe200000810a4 */
[----:B------:R-:W2:Y:S04]  /*70cc0*/  LDL.LU R242, [R1+0x698] ;  /* 0x0006980001f27983 */ /* 0x000ea80000300800 */
[----:B------:R-:W2:Y:S03]  /*70cd0*/  LDL.LU R243, [R1+0x69c] ;  /* 0x00069c0001f37983 */ /* 0x000ea60000300800 */
[C---:B------:R-:W-:Y:S08]  /*70ce0*/  HMMA.1688.F32.TF32 R168, R56.reuse, R204, R168 ;  /* 0x000000cc38a8723c */ /* 0x040ff000000810a8 */
[----:B------:R-:W-:Y:S01]  /*70cf0*/  HMMA.1688.F32.TF32 R56, R56, R192, R244 ;  /* 0x000000c03838723c */ /* 0x000fe200000810f4 */
[----:B------:R-:W3:Y:S04]  /*70d00*/  LDL.LU R244, [R1+0x680] ;  /* 0x0006800001f47983 */ /* 0x000ee80000300800 */
[----:B------:R-:W3:Y:S04]  /*70d10*/  LDL.LU R245, [R1+0x684] ;  /* 0x0006840001f57983 */ /* 0x000ee80000300800 */
[----:B------:R-:W3:Y:S04]  /*70d20*/  LDL.LU R246, [R1+0x688] ;  /* 0x0006880001f67983 */ /* 0x000ee80000300800 */
[----:B------:R-:W3:Y:S01]  /*70d30*/  LDL.LU R247, [R1+0x68c] ;  /* 0x00068c0001f77983 */ /* 0x000ee20000300800 */
[C---:B------:R-:W-:Y:S03]  /*70d40*/  HMMA.1688.F32.TF32 R224, R28.reuse, R204, R224 ;  /* 0x000000cc1ce0723c */ /* 0x040fe600000810e0 */
[----:B------:R-:W4:Y:S04]  /*70d50*/  LDL.LU R104, [R1+0x650] ;  /* 0x0006500001687983 */ /* 0x000f280000300800 */
[----:B------:R-:W4:Y:S01]  /*70d60*/  LDL.LU R105, [R1+0x654] ;  /* 0x0006540001697983 */ /* 0x000f220000300800 */
[C---:B------:R-:W-:Y:S03]  /*70d70*/  HMMA.1688.F32.TF32 R216, R28.reuse, R212, R216 ;  /* 0x000000d41cd8723c */ /* 0x040fe600000810d8 */
[----:B------:R-:W4:Y:S04]  /*70d80*/  LDL.LU R106, [R1+0x658] ;  /* 0x00065800016a7983 */ /* 0x000f280000300800 */
[----:B------:R-:W4:Y:S01]  /*70d90*/  LDL.LU R107, [R1+0x65c] ;  /* 0x00065c00016b7983 */ /* 0x000f220000300800 */
[C---:B------:R-:W-:Y:S08]  /*70da0*/  HMMA.1688.F32.TF32 R220, R28.reuse, R208, R220 ;  /* 0x000000d01cdc723c */ /* 0x040ff000000810dc */
[C---:B------:R-:W-:Y:S08]  /*70db0*/  HMMA.1688.F32.TF32 R232, R28.reuse, R196, R108 ;  /* 0x000000c41ce8723c */ /* 0x040ff0000008106c */
[----:B------:R-:W-:Y:S08]  /*70dc0*/  HMMA.1688.F32.TF32 R28, R28, R192, R68 ;  /* 0x000000c01c1c723c */ /* 0x000ff00000081044 */
[C---:B------:R-:W-:Y:S08]  /*70dd0*/  HMMA.1688.F32.TF32 R68, R24.reuse, R212, R44 ;  /* 0x000000d41844723c */ /* 0x040ff0000008102c */
[C---:B------:R-:W-:Y:S08]  /*70de0*/  HMMA.1688.F32.TF32 R44, R24.reuse, R208, R144 ;  /* 0x000000d0182c723c */ /* 0x040ff00000081090 */
[C---:B------:R-:W-:Y:S07]  /*70df0*/  HMMA.1688.F32.TF32 R236, R24.reuse, R204, R248 ;  /* 0x000000cc18ec723c */ /* 0x040fee00000810f8 */
[----:B------:R1:W-:Y:S04]  /*70e00*/  STL.64 [R1+0x30], R68 ;  /* 0x0000304401007387 */ /* 0x0003e80000100a00 */
[----:B------:R1:W-:Y:S04]  /*70e10*/  STL.64 [R1+0x38], R70 ;  /* 0x0000384601007387 */ /* 0x0003e80000100a00 */
[----:B------:R-:W4:Y:S04]  /*70e20*/  LDL.LU R248, [R1+0x610] ;  /* 0x0006100001f87983 */ /* 0x000f280000300800 */
[----:B------:R1:W-:Y:S04]  /*70e30*/  STL.64 [R1+0x10], R44 ;  /* 0x0000102c01007387 */ /* 0x0003e80000100a00 */
[----:B------:R-:W-:Y:S04]  /*70e40*/  STL.64 [R1+0x18], R46 ;  /* 0x0000182e01007387 */ /* 0x000fe80000100a00 */
[----:B------:R-:W4:Y:S04]  /*70e50*/  LDL.LU R249, [R1+0x614] ;  /* 0x0006140001f97983 */ /* 0x000f280000300800 */
[----:B------:R-:W4:Y:S04]  /*70e60*/  LDL.LU R250, [R1+0x618] ;  /* 0x0006180001fa7983 */ /* 0x000f280000300800 */
[----:B------:R-:W4:Y:S04]  /*70e70*/  LDL.LU R251, [R1+0x61c] ;  /* 0x00061c0001fb7983 */ /* 0x000f280000300800 */
        /* <DEDUP_REMOVED lines=8> */
[C---:B--2---:R-:W-:Y:S08]  /*70f00*/  HMMA.1688.F32.TF32 R240, R24.reuse, R200, R240 ;  /* 0x000000c818f0723c */ /* 0x044ff000000810f0 */
[C---:B---3--:R-:W-:Y:S11]  /*70f10*/  HMMA.1688.F32.TF32 R244, R24.reuse, R196, R244 ;  /* 0x000000c418f4723c */ /* 0x048ff600000810f4 */
        /* <DEDUP_REMOVED lines=9> */
[----:B-1----:R-:W2:Y:S04]  /*70fb0*/  LDL.LU R68, [R1+0x5f0] ;  /* 0x0005f00001447983 */ /* 0x002ea80000300800 */
[----:B------:R-:W2:Y:S04]  /*70fc0*/  LDL.LU R69, [R1+0x5f4] ;  /* 0x0005f40001457983 */ /* 0x000ea80000300800 */
[----:B------:R-:W2:Y:S04]  /*70fd0*/  LDL.LU R70, [R1+0x5f8] ;  /* 0x0005f80001467983 */ /* 0x000ea80000300800 */
[----:B------:R-:W2:Y:S01]  /*70fe0*/  LDL.LU R71, [R1+0x5fc] ;  /* 0x0005fc0001477983 */ /* 0x000ea20000300800 */
[----:B----4-:R-:W-:Y:S03]  /*70ff0*/  HMMA.1688.F32.TF32 R24, R24, R192, R104 ;  /* 0x000000c01818723c */ /* 0x010fe60000081068 */
[----:B------:R-:W3:Y:S04]  /*71000*/  LDL.LU R104, [R1+0x5e0] ;  /* 0x0005e00001687983 */ /* 0x000ee80000300800 */
[----:B------:R-:W3:Y:S04]  /*71010*/  LDL.LU R105, [R1+0x5e4] ;  /* 0x0005e40001697983 */ /* 0x000ee80000300800 */
[----:B------:R-:W3:Y:S04]  /*71020*/  LDL.LU R106, [R1+0x5e8] ;  /* 0x0005e800016a7983 */ /* 0x000ee80000300800 */
[----:B------:R-:W3:Y:S08]  /*71030*/  LDL.LU R107, [R1+0x5ec] ;  /* 0x0005ec00016b7983 */ /* 0x000ef00000300800 */
[----:B------:R-:W-:Y:S04]  /*71040*/  STL [R1+0x2f8c], R24 ;  /* 0x002f8c1801007387 */ /* 0x000fe80000100800 */
[----:B------:R-:W-:Y:S04]  /*71050*/  STL [R1+0x2f88], R25 ;  /* 0x002f881901007387 */ /* 0x000fe80000100800 */
[----:B------:R-:W-:Y:S04]  /*71060*/  STL [R1+0x2f84], R26 ;  /* 0x002f841a01007387 */ /* 0x000fe80000100800 */
[----:B------:R1:W-:Y:S04]  /*71070*/  STL [R1+0x2f80], R27 ;  /* 0x002f801b01007387 */ /* 0x0003e80000100800 */
[----:B------:R-:W4:Y:S01]  /*71080*/  LDL.LU R44, [R1+0x5d0] ;  /* 0x0005d000012c7983 */ /* 0x000f220000300800 */
[C---:B-1----:R-:W-:Y:S11]  /*71090*/  HMMA.1688.F32.TF32 R24, R20.reuse, R212, R248 ;  /* 0x000000d41418723c */ /* 0x042ff600000810f8 */
        /* <DEDUP_REMOVED lines=20> */
[----:B------:R-:W-:Y:S04]  /*711e0*/  STL [R1+0x2f9c], R243 ;  /* 0x002f9cf301007387 */ /* 0x000fe80000100800 */
[----:B------:R-:W-:Y:S04]  /*711f0*/  STL [R1+0x2f98], R242 ;  /* 0x002f98f201007387 */ /* 0x000fe80000100800 */
[----:B------:R-:W-:Y:S04]  /*71200*/  STL [R1+0x2f94], R241 ;  /* 0x002f94f101007387 */ /* 0x000fe80000100800 */
[----:B------:R-:W-:Y:S01]  /*71210*/  STL [R1+0x2f90], R240 ;  /* 0x002f90f001007387 */ /* 0x000fe20000100800 */
[C---:B--2---:R-:W-:Y:S11]  /*71220*/  HMMA.1688.F32.TF32 R24, R20.reuse, R204, R68 ;  /* 0x000000cc1418723c */ /* 0x044ff60000081044 */
[----:B------:R-:W-:Y:S11]  /*71230*/  @!UPT UIADD3 URZ, URZ, URZ, URZ ;  /* 0x0000003f3f3ff290 */ /* 0x000ff6000fffe03f */
[----:B------:R-:W-:Y:S02]  /*71240*/  @!UPT UIADD3 URZ, URZ, URZ, URZ ;  /* 0x0000003f3f3ff290 */ /* 0x000fe4000fffe03f */
[----:B------:R-:W-:Y:S01]  /*71250*/  IMAD.MOV.U32 R244, RZ, RZ, R24 ;  /* 0x000000fffff47224 */ /* 0x000fe200078e0018 */
[----:B------:R-:W-:Y:S01]  /*71260*/  MOV R246, R26 ;  /* 0x0000001a00f67202 */ /* 0x000fe20000000f00 */
[----:B------:R-:W-:Y:S02]  /*71270*/  IMAD.MOV.U32 R245, RZ, RZ, R25 ;  /* 0x000000fffff57224 */ /* 0x000fe400078e0019 */
[----:B------:R-:W-:Y:S02]  /*71280*/  IMAD.MOV.U32 R247, RZ, RZ, R27 ;  /* 0x000000fffff77224 */ /* 0x000fe400078e001b */
[C---:B---3--:R-:W-:Y:S01]  /*71290*/  HMMA.1688.F32.TF32 R24, R20.reuse, R200, R104 ;  /* 0x000000c81418723c */ /* 0x048fe20000081068 */
[----:B------:R-:W2:Y:S04]  /*712a0*/  LDL.LU R104, [R1+0x580] ;  /* 0x0005800001687983 */ /* 0x000ea80000300800 */
[----:B------:R-:W2:Y:S04]  /*712b0*/  LDL.LU R105, [R1+0x584] ;  /* 0x0005840001697983 */ /* 0x000ea80000300800 */
[----:B------:R-:W2:Y:S04]  /*712c0*/  LDL.LU R106, [R1+0x588] ;  /* 0x00058800016a7983 */ /* 0x000ea80000300800 */
[----:B------:R-:W2:Y:S01]  /*712d0*/  LDL.LU R107, [R1+0x58c] ;  /* 0x00058c00016b7983 */ /* 0x000ea20000300800 */
[C---:B----4-:R-:W-:Y:S08]  /*712e0*/  HMMA.1688.F32.TF32 R44, R20.reuse, R196, R44 ;  /* 0x000000c4142c723c */ /* 0x050ff0000008102c */
[----:B------:R-:W-:Y:S01]  /*712f0*/  HMMA.1688.F32.TF32 R20, R20, R192, R248 ;  /* 0x000000c01414723c */ /* 0x000fe200000810f8 */
[----:B------:R-:W3:Y:S04]  /*71300*/  LDL.LU R248, [R1+0x570] ;  /* 0x0005700001f87983 */ /* 0x000ee80000300800 */
[----:B------:R-:W3:Y:S04]  /*71310*/  LDL.LU R249, [R1+0x574] ;  /* 0x0005740001f97983 */ /* 0x000ee80000300800 */
[----:B------:R-:W3:Y:S04]  /*71320*/  LDL.LU R250, [R1+0x578] ;  /* 0x0005780001fa7983 */ /* 0x000ee80000300800 */
[----:B------:R-:W3:Y:S01]  /*71330*/  LDL.LU R251, [R1+0x57c] ;  /* 0x00057c0001fb7983 */ /* 0x000ee20000300800 */
[----:B------:R-:W-:Y:S01]  /*71340*/  IMAD.MOV.U32 R236, RZ, RZ, R24 ;  /* 0x000000ffffec7224 */ /* 0x000fe200078e0018 */
[----:B------:R-:W-:Y:S01]  /*71350*/  MOV R237, R25 ;  /* 0x0000001900ed7202 */ /* 0x000fe20000000f00 */
[----:B------:R-:W-:Y:S01]  /*71360*/  IMAD.MOV.U32 R238, RZ, RZ, R26 ;  /* 0x000000ffffee7224 */ /* 0x000fe200078e001a */
[----:B------:R-:W-:Y:S01]  /*71370*/  MOV R24, R44 ;  /* 0x0000002c00187202 */ /* 0x000fe20000000f00 */
[----:B------:R-:W-:Y:S01]  /*71380*/  IMAD.MOV.U32 R239, RZ, RZ, R27 ;  /* 0x000000ffffef7224 */ /* 0x000fe200078e001b */
[----:B------:R-:W-:Y:S01]  /*71390*/  MOV R27, R47 ;  /* 0x0000002f001b7202 */ /* 0x000fe20000000f00 */
[----:B------:R-:W-:Y:S01]  /*713a0*/  IMAD.MOV.U32 R25, RZ, RZ, R45 ;  /* 0x000000ffff197224 */ /* 0x000fe200078e002d */
[----:B------:R-:W4:Y:S01]  /*713b0*/  LDL.LU R68, [R1+0x170] ;  /* 0x0001700001447983 */ /* 0x000f220000300800 */
[----:B------:R-:W-:-:S02]  /*713c0*/  IMAD.MOV.U32 R26, RZ, RZ, R46 ;  /* 0x000000ffff1a7224 */ /* 0x000fc400078e002e */
[----:B------:R-:W-:Y:S01]  /*713d0*/  HMMA.1688.F32.TF32 R44, R12, R212, R144 ;  /* 0x000000d40c2c723c */ /* 0x000fe20000081090 */
[----:B------:R-:W4:Y:S04]  /*713e0*/  LDL.LU R69, [R1+0x174] ;  /* 0x0001740001457983 */ /* 0x000f280000300800 */
[----:B------:R-:W4:Y:S04]  /*713f0*/  LDL.LU R70, [R1+0x178] ;  /* 0x0001780001467983 */ /* 0x000f280000300800 */
[----:B------:R-:W4:Y:S11]  /*71400*/  LDL.LU R71, [R1+0x17c] ;  /* 0x00017c0001477983 */ /* 0x000f360000300800 */
[----:B------:R-:W-:Y:S04]  /*71410*/  @!UPT UIADD3 URZ, URZ, URZ, URZ ;  /* 0x0000003f3f3ff290 */ /* 0x000fe8000fffe03f */
[----:B------:R-:W-:Y:S01]  /*71420*/  IMAD.MOV.U32 R5, RZ, RZ, R44 ;  /* 0x000000ffff057224 */ /* 0x000fe200078e002c */
[----:B------:R-:W-:Y:S01]  /*71430*/  MOV R8, R45 ;  /* 0x0000002d00087202 */ /* 0x000fe20000000f00 */
[----:B------:R-:W-:Y:S02]  /*71440*/  IMAD.MOV.U32 R9, RZ, RZ, R46 ;  /* 0x000000ffff097224 */ /* 0x000fe400078e002e */
[----:B------:R-:W-:-:S05]  /*71450*/  IMAD.MOV.U32 R0, RZ, RZ, R47 ;  /* 0x000000ffff007224 */ /* 0x000fca00078e002f */
        /* <DEDUP_REMOVED lines=8> */
[C---:B--2---:R-:W-:Y:S11]  /*714e0*/  HMMA.1688.F32.TF32 R44, R12.reuse, R208, R104 ;  /* 0x000000d00c2c723c */ /* 0x044ff60000081068 */
[----:B------:R-:W-:Y:S11]  /*714f0*/  @!UPT UIADD3 URZ, URZ, URZ, URZ ;  /* 0x0000003f3f3ff290 */ /* 0x000ff6000fffe03f */
[----:B------:R-:W-:Y:S02]  /*71500*/  @!UPT UIADD3 URZ, URZ, URZ, URZ ;  /* 0x0000003f3f3ff290 */ /* 0x000fe4000fffe03f */
[----:B------:R-:W-:Y:S01]  /*71510*/  MOV R49, R44 ;  /* 0x0000002c00317202 */ /* 0x000fe20000000f00 */
[----:B------:R-:W-:Y:S01]  /*71520*/  IMAD.MOV.U32 R52, RZ, RZ, R45 ;  /* 0x000000ffff347224 */ /* 0x000fe200078e002d */
[----:B------:R-:W2:Y:S01]  /*71530*/  LDL.LU R44, [R1+0x160] ;  /* 0x00016000012c7983 */ /* 0x000ea20000300800 */
[----:B------:R-:W-:Y:S01]  /*71540*/  IMAD.MOV.U32 R53, RZ, RZ, R46 ;  /* 0x000000ffff357224 */ /* 0x000fe200078e002e */
[----:B------:R-:W-:Y:S02]  /*71550*/  MOV R4, R47 ;  /* 0x0000002f00047202 */ /* 0x000fe40000000f00 */
[----:B------:R-:W2:Y:S04]  /*71560*/  LDL.LU R45, [R1+0x164] ;  /* 0x00016400012d7983 */ /* 0x000ea80000300800 */
[----:B------:R-:W2:Y:S04]  /*71570*/  LDL.LU R46, [R1+0x168] ;  /* 0x00016800012e7983 */ /* 0x000ea80000300800 */
[----:B------:R-:W2:Y:S04]  /*71580*/  LDL.LU R47, [R1+0x16c] ;  /* 0x00016c00012f7983 */ /* 0x000ea80000300800 */
[----:B------:R-:W-:Y:S04]  /*71590*/  STL [R1+0x2f20], R4 ;  /* 0x002f200401007387 */ /* 0x000fe80000100800 */
[----:B------:R-:W-:Y:S04]  /*715a0*/  STL [R1+0x2f1c], R53 ;  /* 0x002f1c3501007387 */ /* 0x000fe80000100800 */
[----:B------:R-:W-:Y:S04]  /*715b0*/  STL [R1+0x2f18], R52 ;  /* 0x002f183401007387 */ /* 0x000fe80000100800 */
[----:B------:R1:W-:Y:S01]  /*715c0*/  STL [R1+0x2f14], R49 ;  /* 0x002f143101007387 */ /* 0x0003e20000100800 */
[----:B---3--:R-:W-:Y:S11]  /*715d0*/  HMMA.1688.F32.TF32 R104, R12, R204, R248 ;  /* 0x000000cc0c68723c */ /* 0x008ff600000810f8 */
[----:B------:R-:W-:Y:S11]  /*715e0*/  @!UPT UIADD3 URZ, URZ, URZ, URZ ;  /* 0x0000003f3f3ff290 */ /* 0x000ff6000fffe03f */
[----:B------:R-:W-:Y:S02]  /*715f0*/  @!UPT UIADD3 URZ, URZ, URZ, URZ ;  /* 0x0000003f3f3ff290 */ /* 0x000fe4000fffe03f */
[----:B------:R-:W-:Y:S01]  /*71600*/  IMAD.MOV.U32 R60, RZ, RZ, R104 ;  /* 0x000000ffff3c7224 */ /* 0x000fe200078e0068 */
[----:B------:R-:W-:Y:S01]  /*71610*/  MOV R64, R106 ;  /* 0x0000006a00407202 */ /* 0x000fe20000000f00 */
[----:B------:R-:W-:Y:S01]  /*71620*/  IMAD.MOV.U32 R61, RZ, RZ, R105 ;  /* 0x000000ffff3d7224 */ /* 0x000fe200078e0069 */
[----:B------:R-:W3:Y:S01]  /*71630*/  LDL.LU R104, [R1+0x2b0] ;  /* 0x0002b00001687983 */ /* 0x000ee20000300800 */
[----:B------:R-:W-:-:S03]  /*71640*/  IMAD.MOV.U32 R65, RZ, RZ, R107 ;  /* 0x000000ffff417224 */ /* 0x000fc600078e006b */
[----:B------:R-:W3:Y:S04]  /*71650*/  LDL.LU R105, [R1+0x2b4] ;  /* 0x0002b40001697983 */ /* 0x000ee80000300800 */
[----:B------:R-:W3:Y:S04]  /*71660*/  LDL.LU R106, [R1+0x2b8] ;  /* 0x0002b800016a7983 */ /* 0x000ee80000300800 */
[----:B------:R-:W3:Y:S01]  /*71670*/  LDL.LU R107, [R1+0x2bc] ;  /* 0x0002bc00016b7983 */ /* 0x000ee20000300800 */
[C---:B----4-:R-:W-:Y:S03]  /*71680*/  HMMA.1688.F32.TF32 R68, R12.reuse, R200, R68 ;  /* 0x000000c80c44723c */ /* 0x050fe60000081044 */
[----:B------:R-:W4:Y:S04]  /*71690*/  LDL.LU R248, [R1+0x2a0] ;  /* 0x0002a00001f87983 */ /* 0x000f280000300800 */
[----:B------:R-:W4:Y:S04]  /*716a0*/  LDL.LU R249, [R1+0x2a4] ;  /* 0x0002a40001f97983 */ /* 0x000f280000300800 */
[----:B------:R-:W4:Y:S04]  /*716b0*/  LDL.LU R250, [R1+0x2a8] ;  /* 0x0002a80001fa7983 */ /* 0x000f280000300800 */
[----:B------:R-:W4:Y:S04]  /*716c0*/  LDL.LU R251, [R1+0x2ac] ;  /* 0x0002ac0001fb7983 */ /* 0x000f280000300800 */
[----:B------:R-:W-:Y:S05]  /*716d0*/  STL [R1+0x2f30], R65 ;  /* 0x002f304101007387 */ /* 0x000fea0000100800 */
[----:B------:R-:W-:Y:S01]  /*716e0*/  IMAD.MOV.U32 R48, RZ, RZ, R71 ;  /* 0x000000ffff307224 */ /* 0x000fe200078e0047 */
[----:B------:R2:W-:Y:S01]  /*716f0*/  STL [R1+0x2f2c], R64 ;  /* 0x002f2c4001007387 */ /* 0x0005e20000100800 */
[----:B-1----:R-:W-:Y:S01]  /*71700*/  IMAD.MOV.U32 R5, RZ, RZ, R70 ;  /* 0x000000ffff057224 */ /* 0x002fe200078e0046 */
[----:B------:R-:W-:Y:S01]  /*71710*/  MOV R8, R69 ;  /* 0x0000004500087202 */ /* 0x000fe20000000f00 */
[----:B------:R-:W-:Y:S01]  /*71720*/  IMAD.MOV.U32 R9, RZ, RZ, R68 ;  /* 0x000000ffff097224 */ /* 0x000fe200078e0044 */
[----:B------:R1:W-:Y:S04]  /*71730*/  STL [R1+0x2f28], R61 ;  /* 0x002f283d01007387 */ /* 0x0003e80000100800 */
[----:B------:R1:W-:Y:S04]  /*71740*/  STL [R1+0x2f24], R60 ;  /* 0x002f243c01007387 */ /* 0x0003e80000100800 */
[----:B------:R-:W-:Y:S04]  /*71750*/  STL [R1+0x2f40], R48 ;  /* 0x002f403001007387 */ /* 0x000fe80000100800 */
[----:B------:R1:W-:Y:S04]  /*71760*/  STL [R1+0x2f3c], R5 ;  /* 0x002f3c0501007387 */ /* 0x0003e80000100800 */
[----:B------:R1:W-:Y:S04]  /*71770*/  STL [R1+0x2f38], R8 ;  /* 0x002f380801007387 */ /* 0x0003e80000100800 */
[----:B------:R1:W-:Y:S01]  /*71780*/  STL [R1+0x2f34], R9 ;  /* 0x002f340901007387 */ /* 0x0003e20000100800 */
[C---:B--2---:R-:W-:Y:S08]  /*71790*/  HMMA.1688.F32.TF32 R44, R12.reuse, R196, R44 ;  /* 0x000000c40c2c723c */ /* 0x044ff0000008102c */
[----:B------:R-:W-:Y:S11]  /*717a0*/  HMMA.1688.F32.TF32 R12, R12, R192, R144 ;  /* 0x000000c00c0c723c */ /* 0x000ff60000081090 */
[----:B------:R-:W-:Y:S05]  /*717b0*/  @!UPT UIADD3 URZ, URZ, URZ, URZ ;  /* 0x0000003f3f3ff290 */ /* 0x000fea000fffe03f */
[----:B------:R-:W-:Y:S01]  /*717c0*/  IMAD.MOV.U32 R49, RZ, RZ, R46 ;  /* 0x000000ffff317224 */ /* 0x000fe200078e002e */
[----:B------:R-:W-:Y:S01]  /*717d0*/  MOV R53, R44 ;  /* 0x0000002c00357202 */ /* 0x000fe20000000f00 */
[----:B------:R-:W-:-:S03]  /*717e0*/  IMAD.MOV.U32 R52, RZ, RZ, R45 ;  /* 0x000000ffff347224 */ /* 0x000fc600078e002d */
[----:B------:R-:W-:Y:S04]  /*717f0*/  STL [R1+0x2f4c], R49 ;  /* 0x002f4c3101007387 */ /* 0x000fe80000100800 */
[----:B------:R-:W-:Y:S04]  /*71800*/  STL [R1+0x2f48], R52 ;  /* 0x002f483401007387 */ /* 0x000fe80000100800 */
[----:B------:R2:W-:Y:S04]  /*71810*/  STL [R1+0x2f44], R53 ;  /* 0x002f443501007387 */ /* 0x0005e80000100800 */
[----:B------:R-:W2:Y:S04]  /*71820*/  LDL.LU R180, [R1+0x290] ;  /* 0x0002900001b47983 */ /* 0x000ea80000300800 */
[----:B------:R-:W2:Y:S01]  /*71830*/  LDL.LU R181, [R1+0x294] ;  /* 0x0002940001b57983 */ /* 0x000ea20000300800 */
[----:B------:R-:W-:-:S03]  /*71840*/  IMAD.MOV.U32 R64, RZ, RZ, R12 ;  /* 0x000000ffff407224 */ /* 0x000fc600078e000c */
[----:B------:R-:W2:Y:S01]  /*71850*/  LDL.LU R182, [R1+0x298] ;  /* 0x0002980001b67983 */ /* 0x000ea20000300800 */
[----:B-1----:R-:W-:Y:S01]  /*71860*/  IMAD.MOV.U32 R61, RZ, RZ, R13 ;  /* 0x000000ffff3d7224 */ /* 0x002fe200078e000d */
[----:B------:R-:W-:Y:S02]  /*71870*/  MOV R60, R14 ;  /* 0x0000000e003c7202 */ /* 0x000fe40000000f00 */
[----:B------:R-:W2:Y:S01]  /*71880*/  LDL.LU R183, [R1+0x29c] ;  /* 0x00029c0001b77983 */ /* 0x000ea20000300800 */
[----:B------:R-:W-:Y:S01]  /*71890*/  IMAD.MOV.U32 R4, RZ, RZ, R15 ;  /* 0x000000ffff047224 */ /* 0x000fe200078e000f */
[----:B------:R-:W-:Y:S02]  /*718a0*/  MOV R0, R47 ;  /* 0x0000002f00007202 */ /* 0x000fe40000000f00 */
[----:B------:R-:W2:Y:S04]  /*718b0*/  LDL.LU R44, [R1+0x280] ;  /* 0x00028000012c7983 */ /* 0x000ea80000300800 */
[----:B------:R-:W2:Y:S04]  /*718c0*/  LDL.LU R45, [R1+0x284] ;  /* 0x00028400012d7983 */ /* 0x000ea80000300800 */
[----:B------:R-:W2:Y:S04]  /*718d0*/  LDL.LU R46, [R1+0x288] ;  /* 0x00028800012e7983 */ /* 0x000ea80000300800 */
[----:B------:R-:W2:Y:S01]  /*718e0*/  LDL.LU R47, [R1+0x28c] ;  /* 0x00028c00012f7983 */ /* 0x000ea20000300800 */
[----:B---3--:R-:W-:Y:S07]  /*718f0*/  HMMA.1688.F32.TF32 R12, R16, R212, R104 ;  /* 0x000000d4100c723c */ /* 0x008fee0000081068 */
[----:B------:R-:W-:-:S02]  /*71900*/  IMAD.MOV.U32 R104, RZ, RZ, R252 ;  /* 0x000000ffff687224 */ /* 0x000fc400078e00fc */
[----:B------:R-:W3:Y:S01]  /*71910*/  LDL.LU R252, [R1+0x3054] ;  /* 0x0030540001fc7983 */ /* 0x000ee20000300800 */
[----:B------:R-:W-:Y:S01]  /*71920*/  IMAD.MOV.U32 R105, RZ, RZ, R50 ;  /* 0x000000ffff697224 */ /* 0x000fe200078e0032 */
[----:B------:R-:W-:Y:S01]  /*71930*/  MOV R106, R51 ;  /* 0x00000033006a7202 */ /* 0x000fe20000000f00 */
[----:B------:R-:W-:Y:S01]  /*71940*/  IMAD.MOV.U32 R107, RZ, RZ, R54 ;  /* 0x000000ffff6b7224 */ /* 0x000fe200078e0036 */
[----:B------:R-:W2:Y:S04]  /*71950*/  LDL.LU R50, [R1+0x3050] ;  /* 0x0030500001327983 */ /* 0x000ea80000300800 */
[----:B------:R-:W2:Y:S04]  /*71960*/  LDL.LU R51, [R1+0x304c] ;  /* 0x00304c0001337983 */ /* 0x000ea80000300800 */
[----:B------:R-:W2:Y:S03]  /*71970*/  LDL.LU R54, [R1+0x3048] ;  /* 0x0030480001367983 */ /* 0x000ea60000300800 */
[----:B------:R-:W-:Y:S01]  /*71980*/  IMAD.MOV.U32 R5, RZ, RZ, R12 ;  /* 0x000000ffff057224 */ /* 0x000fe200078e000c */
[----:B------:R-:W-:Y:S01]  /*71990*/  MOV R8, R13 ;  /* 0x0000000d00087202 */ /* 0x000fe20000000f00 */
[----:B------:R-:W-:Y:S01]  /*719a0*/  IMAD.MOV.U32 R9, RZ, RZ, R14 ;  /* 0x000000ffff097224 */ /* 0x000fe200078e000e */
[----:B------:R-:W2:Y:S01]  /*719b0*/  LDL.LU R148, [R1+0x480] ;  /* 0x0004800001947983 */ /* 0x000ea20000300800 */
[----:B------:R-:W-:-:S02]  /*719c0*/  IMAD.MOV.U32 R65, RZ, RZ, R15 ;  /* 0x000000ffff417224 */ /* 0x000fc400078e000f */
[----:B----4-:R-:W-:Y:S01]  /*719d0*/  HMMA.1688.F32.TF32 R12, R16, R208, R248 ;  /* 0x000000d0100c723c */ /* 0x010fe200000810f8 */
[----:B------:R-:W4:Y:S04]  /*719e0*/  LDL.LU R149, [R1+0x484] ;  /* 0x0004840001957983 */ /* 0x000f280000300800 */
[----:B------:R-:W4:Y:S04]  /*719f0*/  LDL.LU R150, [R1+0x488] ;  /* 0x0004880001967983 */ /* 0x000f280000300800 */
[----:B------:R-:W4:Y:S01]  /*71a00*/  LDL.LU R151, [R1+0x48c] ;  /* 0x00048c0001977983 */ /* 0x000f220000300800 */
[----:B------:R-:W-:Y:S01]  /*71a10*/  IMAD.MOV.U32 R248, RZ, RZ, R55 ;  /* 0x000000fffff87224 */ /* 0x000fe200078e0037 */
[----:B------:R-:W-:Y:S01]  /*71a20*/  MOV R249, R62 ;  /* 0x0000003e00f97202 */ /* 0x000fe20000000f00 */
[----:B------:R-:W-:-:S02]  /*71a30*/  IMAD.MOV.U32 R250, RZ, RZ, R63 ;  /* 0x000000fffffa7224 */ /* 0x000fc400078e003f */
[----:B------:R-:W-:-:S10]  /*71a40*/  IMAD.MOV.U32 R251, RZ, RZ, R66 ;  /* 0x000000fffffb7224 */ /* 0x000fd400078e0042 */
[----:B------:R-:W-:Y:S01]  /*71a50*/  MOV R213, R12 ;  /* 0x0000000c00d57202 */ /* 0x000fe20000000f00 */
[----:B------:R-:W-:Y:S01]  /*71a60*/  IMAD.MOV.U32 R212, RZ, RZ, R13 ;  /* 0x000000ffffd47224 */ /* 0x000fe200078e000d */
        /* <DEDUP_REMOVED lines=12> */
[----:B------:R-:W4:Y:S01]  /*71b30*/  LDL.LU R145, [R1+0x254] ;  /* 0x0002540001917983 */ /* 0x000f220000300800 */
[----:B---3--:R-:W-:-:S03]  /*71b40*/  MOV R146, R252 ;  /* 0x000000fc00927202 */ /* 0x008fc60000000f00 */
[----:B------:R-:W3:Y:S04]  /*71b50*/  LDL.LU R252, [R1+0x3034] ;  /* 0x0030340001fc7983 */ /* 0x000ee80000300800 */
[----:B------:R-:W3:Y:S01]  /*71b60*/  LDL.LU R10, [R1+0x3030] ;  /* 0x00303000010a7983 */ /* 0x000ee20000300800 */
[C---:B--2---:R-:W-:Y:S03]  /*71b70*/  HMMA.1688.F32.TF32 R180, R16.reuse, R204, R180 ;  /* 0x000000cc10b4723c */ /* 0x044fe600000810b4 */
[----:B------:R-:W2:Y:S04]  /*71b80*/  LDL.LU R108, [R1+0x430] ;  /* 0x00043000016c7983 */ /* 0x000ea80000300800 */
[----:B------:R-:W2:Y:S01]  /*71b90*/  LDL.LU R109, [R1+0x434] ;  /* 0x00043400016d7983 */ /* 0x000ea20000300800 */
[C---:B------:R-:W-:Y:S03]  /*71ba0*/  HMMA.1688.F32.TF32 R44, R16.reuse, R200, R44 ;  /* 0x000000c8102c723c */ /* 0x040fe6000008102c */
[----:B------:R-:W2:Y:S04]  /*71bb0*/  LDL.LU R110, [R1+0x438] ;  /* 0x00043800016e7983 */ /* 0x000ea80000300800 */
[----:B------:R-:W2:Y:S04]  /*71bc0*/  LDL.LU R111, [R1+0x43c] ;  /* 0x00043c00016f7983 */ /* 0x000ea80000300800 */
[----:B------:R-:W2:Y:S01]  /*71bd0*/  LDL.LU R68, [R1+0x380] ;  /* 0x0003800001447983 */ /* 0x000ea20000300800 */
[----:B----4-:R-:W-:Y:S03]  /*71be0*/  HMMA.1688.F32.TF32 R148, R16, R196, R148 ;  /* 0x000000c41094723c */ /* 0x010fe60000081094 */
[----:B------:R-:W4:Y:S01]  /*71bf0*/  LDL.LU R69, [R1+0x384] ;  /* 0x0003840001457983 */ /* 0x000f220000300800 */
[----:B------:R-:W-:Y:S01]  /*71c00*/  MOV R205, R182 ;  /* 0x000000b600cd7202 */ /* 0x000fe20000000f00 */
[----:B------:R-:W-:-:S02]  /*71c10*/  IMAD.MOV.U32 R204, RZ, RZ, R183 ;  /* 0x000000ffffcc7224 */ /* 0x000fc400078e00b7 */
[----:B------:R-:W-:Y:S02]  /*71c20*/  IMAD.MOV.U32 R53, RZ, RZ, R180 ;  /* 0x000000ffff357224 */ /* 0x000fe400078e00b4 */
[----:B------:R-:W-:-:S03]  /*71c30*/  IMAD.MOV.U32 R48, RZ, RZ, R181 ;  /* 0x000000ffff307224 */ /* 0x000fc600078e00b5 */
[----:B------:R-:W-:Y:S01]  /*71c40*/  IMAD.MOV.U32 R201, RZ, RZ, R46 ;  /* 0x000000ffffc97224 */ /* 0x000fe200078e002e */
[----:B------:R-:W-:Y:S01]  /*71c50*/  MOV R52, R45 ;  /* 0x0000002d00347202 */ /* 0x000fe20000000f00 */
[----:B------:R-:W-:Y:S02]  /*71c60*/  IMAD.MOV.U32 R200, RZ, RZ, R47 ;  /* 0x000000ffffc87224 */ /* 0x000fe400078e002f */
[----:B------:R-:W-:-:S08]  /*71c70*/  IMAD.MOV.U32 R49, RZ, RZ, R44 ;  /* 0x000000ffff317224 */ /* 0x000fd000078e002c */
[----:B------:R-:W-:Y:S01]  /*71c80*/  IMAD.MOV.U32 R41, RZ, RZ, R150 ;  /* 0x000000ffff297224 */ /* 0x000fe200078e0096 */
[----:B------:R-:W-:Y:S01]  /*71c90*/  MOV R40, R151 ;  /* 0x0000009700287202 */ /* 0x000fe20000000f00 */
[----:B------:R-:W-:Y:S01]  /*71ca0*/  IMAD.MOV.U32 R44, RZ, RZ, R149 ;  /* 0x000000ffff2c7224 */ /* 0x000fe200078e0095 */
[----:B------:R-:W-:Y:S01]  /*71cb0*/  MOV R45, R148 ;  /* 0x00000094002d7202 */ /* 0x000fe20000000f00 */
[----:B------:R-:W-:Y:S07]  /*71cc0*/  HMMA.1688.F32.TF32 R12, R16, R192, R12 ;  /* 0x000000c0100c723c */ /* 0x000fee000008100c */
[----:B------:R-:W-:Y:S01]  /*71cd0*/  IMAD.MOV.U32 R16, RZ, RZ, R11 ;  /* 0x000000ffff107224 */ /* 0x000fe200078e000b */
[----:B------:R-:W-:Y:S01]  /*71ce0*/  MOV R17, R6 ;  /* 0x0000000600117202 */ /* 0x000fe20000000f00 */
[----:B------:R-:W-:-:S02]  /*71cf0*/  IMAD.MOV.U32 R18, RZ, RZ, R7 ;  /* 0x000000ffff127224 */ /* 0x000fc400078e0007 */
[----:B------:R-:W-:Y:S01]  /*71d00*/  IMAD.MOV.U32 R19, RZ, RZ, R67 ;  /* 0x000000ffff137224 */ /* 0x000fe200078e0043 */
[----:B---3--:R-:W-:Y:S01]  /*71d10*/  MOV R71, R252 ;  /* 0x000000fc00477202 */ /* 0x008fe20000000f00 */
[----:B------:R-:W-:Y:S02]  /*71d20*/  IMAD.MOV.U32 R70, RZ, RZ, R10 ;  /* 0x000000ffff467224 */ /* 0x000fe400078e000a */
[----:B------:R-:W2:Y:S04]  /*71d30*/  LDL.LU R10, [R1+0x302c] ;  /* 0x00302c00010a7983 */ /* 0x000ea80000300800 */
[----:B------:R-:W3:Y:S04]  /*71d40*/  LDL.LU R252, [R1+0x3028] ;  /* 0x0030280001fc7983 */ /* 0x000ee80000300800 */
[----:B------:R-:W2:Y:S04]  /*71d50*/  LDL.LU.64 R182, [R1+0x3020] ;  /* 0x0030200001b67983 */ /* 0x000ea80000300a00 */
[----:B------:R-:W2:Y:S04]  /*71d60*/  LDL.LU.64 R180, [R1+0x3018] ;  /* 0x0030180001b47983 */ /* 0x000ea80000300a00 */
[----:B------:R-:W2:Y:S04]  /*71d70*/  LDL.LU.64 R46, [R1+0x3010] ;  /* 0x00301000012e7983 */ /* 0x000ea80000300a00 */
[----:B------:R-:W2:Y:S04]  /*71d80*/  LDL.LU.64 R150, [R1+0x3008] ;  /* 0x0030080001967983 */ /* 0x000ea80000300a00 */
[----:B------:R-:W2:Y:S04]  /*71d90*/  LDL.LU.64 R148, [R1+0x3000] ;  /* 0x0030000001947983 */ /* 0x000ea80000300a00 */
[----:B------:R-:W2:Y:S04]  /*71da0*/  LDL.LU R197, [R1+0x510] ;  /* 0x0005100001c57983 */ /* 0x000ea80000300800 */
[----:B------:R-:W2:Y:S04]  /*71db0*/  LDL.LU R11, [R1+0x2ffc] ;  /* 0x002ffc00010b7983 */ /* 0x000ea80000300800 */
[----:B------:R-:W4:Y:S04]  /*71dc0*/  LDL.LU R6, [R1+0x2ff8] ;  /* 0x002ff80001067983 */ /* 0x000f280000300800 */
[----:B------:R-:W4:Y:S04]  /*71dd0*/  LDL.LU R7, [R1+0x2ff4] ;  /* 0x002ff40001077983 */ /* 0x000f280000300800 */
        /* <DEDUP_REMOVED lines=9> */
[C---:B-1----:R-:W-:Y:S08]  /*71e70*/  HMMA.1688.F32.TF32 R248, R20.reuse, R62, R248 ;  /* 0x0000003e14f8723c */ /* 0x042ff000000810f8 */
[C---:B--2---:R-:W-:Y:S08]  /*71e80*/  HMMA.1688.F32.TF32 R108, R20.reuse, R10, R108 ;  /* 0x0000000a146c723c */ /* 0x044ff0000008106c */
[C---:B----4-:R-:W-:Y:S08]  /*71e90*/  HMMA.1688.F32.TF32 R68, R20.reuse, R6, R68 ;  /* 0x000000061444723c */ /* 0x050ff00000081044 */
[C---:B---3--:R-:W-:Y:S07]  /*71ea0*/  HMMA.1688.F32.TF32 R144, R20.reuse, R66, R144 ;  /* 0x000000421490723c */ /* 0x048fee0000081090 */
        /* <DEDUP_REMOVED lines=15> */
[----:B------:R-:W2:Y:S01]  /*71fa0*/  LDL.LU.64 R248, [R1+0x2fb0] ;  /* 0x002fb00001f87983 */ /* 0x000ea20000300a00 */
[C---:B------:R-:W-:Y:S08]  /*71fb0*/  HMMA.1688.F32.TF32 R16, R20.reuse, R54, R16 ;  /* 0x000000361410723c */ /* 0x040ff00000081010 */
[C---:B------:R-:W-:Y:S11]  /*71fc0*/  HMMA.1688.F32.TF32 R104, R20.reuse, R50, R104 ;  /* 0x000000321468723c */ /* 0x040ff60000081068 */
[----:B------:R-:W-:Y:S04]  /*71fd0*/  @!UPT UIADD3 URZ, URZ, URZ, URZ ;  /* 0x0000003f3f3ff290 */ /* 0x000fe8000fffe03f */
[----:B------:R-:W-:Y:S04]  /*71fe0*/  STL.64 [R1+0x690], R16 ;  /* 0x0006901001007387 */ /* 0x000fe80000100a00 */
[----:B------:R-:W-:Y:S04]  /*71ff0*/  STL.64 [R1+0x698], R18 ;  /* 0x0006981201007387 */ /* 0x000fe80000100a00 */
[----:B------:R-:W-:Y:S04]  /*72000*/  STL.64 [R1+0x6d0], R104 ;  /* 0x0006d06801007387 */ /* 0x000fe80000100a00 */
[----:B------:R3:W-:Y:S02]  /*72010*/  STL.64 [R1+0x6d8], R106 ;  /* 0x0006d86a01007387 */ /* 0x0007e40000100a00 */
[C---:B---3--:R-:W-:Y:S08]  /*72020*/  HMMA.1688.F32.TF32 R104, R20.reuse, R42, R68 ;  /* 0x0000002a1468723c */ /* 0x048ff00000081044 */
[C---:B------:R-:W-:Y:S08]  /*72030*/  HMMA.1688.F32.TF32 R68, R20.reuse, R38, R72 ;  /* 0x000000261444723c */ /* 0x040ff00000081048 */
[C---:B--2---:R-:W-:Y:S11]  /*72040*/  HMMA.1688.F32.TF32 R16, R20.reuse, R46, R248 ;  /* 0x0000002e1410723c */ /* 0x044ff600000810f8 */
[----:B------:R-:W-:Y:S11]  /*72050*/  @!UPT UIADD3 URZ, URZ, URZ, URZ ;  /* 0x0000003f3f3ff290 */ /* 0x000ff6000fffe03f */
[----:B------:R-:W-:Y:S01]  /*72060*/  @!UPT UIADD3 URZ, URZ, URZ, URZ ;  /* 0x0000003f3f3ff290 */ /* 0x000fe2000fffe03f */
[----:B------:R-:W-:Y:S04]  /*72070*/  STL.64 [R1+0x760], R16 ;  /* 0x0007601001007387 */ /* 0x000fe80000100a00 */
[----:B------:R1:W-:Y:S02]  /*72080*/  STL.64 [R1+0x768], R18 ;  /* 0x0007681201007387 */ /* 0x0003e40000100a00 */
[C---:B-1----:R-:W-:Y:S02]  /*72090*/  HMMA.1688.F32.TF32 R16, R20.reuse, R34, R76 ;  /* 0x000000221410723c */ /* 0x042fe4000008104c */
[----:B------:R-:W-:Y:S04]  /*720a0*/  STL.64 [R1+0x7d0], R104 ;  /* 0x0007d06801007387 */ /* 0x000fe80000100a00 */
[----:B------:R-:W-:Y:S02]  /*720b0*/  STL.64 [R1+0x7d8], R106 ;  /* 0x0007d86a01007387 */ /* 0x000fe40000100a00 */
[C---:B------:R-:W-:Y:S02]  /*720c0*/  HMMA.1688.F32.TF32 R72, R20.reuse, R214, R80 ;  /* 0x000000d61448723c */ /* 0x040fe40000081050 */
[----:B------:R-:W-:Y:S04]  /*720d0*/  STL.64 [R1+0x840], R68 ;  /* 0x0008404401007387 */ /* 0x000fe80000100a00 */
[----:B------:R1:W-:Y:S09]  /*720e0*/  STL.64 [R1+0x848], R70 ;  /* 0x0008484601007387 */ /* 0x0003f20000100a00 */
[----:B------:R-:W-:Y:S01]  /*720f0*/  STL.64 [R1+0x850], R16 ;  /* 0x0008501001007387 */ /* 0x000fe20000100a00 */
[C---:B-1----:R-:W-:Y:S03]  /*72100*/  HMMA.1688.F32.TF32 R68, R20.reuse, R210, R84 ;  /* 0x000000d21444723c */ /* 0x042fe60000081054 */
[----:B------:R1:W-:Y:S05]  /*72110*/  STL.64 [R1+0x858], R18 ;  /* 0x0008581201007387 */ /* 0x0003ea0000100a00 */
[C---:B-1----:R-:W-:Y:S01]  /*72120*/  HMMA.1688.F32.TF32 R16, R20.reuse, R206, R88 ;  /* 0x000000ce1410723c */ /* 0x042fe20000081058 */
[----:B------:R-:W-:Y:S04]  /*72130*/  STL.64 [R1+0x910], R72 ;  /* 0x0009104801007387 */ /* 0x000fe80000100a00 */
[----:B------:R1:W-:Y:S10]  /*72140*/  STL.64 [R1+0x918], R74 ;  /* 0x0009184a01007387 */ /* 0x0003f40000100a00 */
[----:B------:R-:W-:Y:S04]  /*72150*/  STL.64 [R1+0x900], R68 ;  /* 0x0009004401007387 */ /* 0x000fe80000100a00 */
[----:B------:R2:W-:Y:S01]  /*72160*/  STL.64 [R1+0x908], R70 ;  /* 0x0009084601007387 */ /* 0x0005e20000100a00 */
[C---:B-1----:R-:W-:Y:S03]  /*72170*/  HMMA.1688.F32.TF32 R72, R20.reuse, R202, R92 ;  /* 0x000000ca1448723c */ /* 0x042fe6000008105c */
[----:B------:R-:W-:Y:S05]  /*72180*/  STL.64 [R1+0x8f0], R16 ;  /* 0x0008f01001007387 */ /* 0x000fea0000100a00 */
[C---:B--2---:R-:W-:Y:S01]  /*72190*/  HMMA.1688.F32.TF32 R68, R20.reuse, R198, R96 ;  /* 0x000000c61444723c */ /* 0x044fe20000081060 */
[----:B------:R1:W-:Y:S07]  /*721a0*/  STL.64 [R1+0x8f8], R18 ;  /* 0x0008f81201007387 */ /* 0x0003ee0000100a00 */
[----:B-1----:R-:W-:Y:S07]  /*721b0*/  HMMA.1688.F32.TF32 R16, R20, R194, R100 ;  /* 0x000000c21410723c */ /* 0x002fee0000081064 */
        /* <DEDUP_REMOVED lines=44> */
[----:B---3--:R-:W3:Y:S04]  /*72480*/  LDL.LU R70, [R1+0x1d8] ;  /* 0x0001d80001467983 */ /* 0x008ee80000300800 */
        /* <DEDUP_REMOVED lines=17> */
[----:B------:R-:W-:Y:S04]  /*725a0*/  LDS R16, [R2+0x4f080] ;  /* 0x04f0800002107984 */ /* 0x000fe80000000800 */
[----:B------:R-:W-:Y:S04]  /*725b0*/  LDS R18, [R2+0x4f880] ;  /* 0x04f8800002127984 */ /* 0x000fe80000000800 */
[----:B------:R-:W-:Y:S04]  /*725c0*/  LDS R17, [R3+0x4f080] ;  /* 0x04f0800003117984 */ /* 0x000fe80000000800 */
[----:B------:R-:W3:Y:S01]  /*725d0*/  LDS R19, [R3+0x4f880] ;  /* 0x04f8800003137984 */ /* 0x000ee20000000800 */
[C---:B--2---:R-:W-:Y:S11]  /*725e0*/  HMMA.1688.F32.TF32 R104, R12.reuse, R10, R104 ;  /* 0x0000000a0c68723c */ /* 0x044ff60000081068 */
[----:B------:R-:W-:Y:S11]  /*725f0*/  @!UPT UIADD3 URZ, URZ, URZ, URZ ;  /* 0x0000003f3f3ff290 */ /* 0x000ff6000fffe03f */
[----:B------:R-:W-:Y:S01]  /*72600*/  @!UPT UIADD3 URZ, URZ, URZ, URZ ;  /* 0x0000003f3f3ff290 */ /* 0x000fe2000fffe03f */
[----:B------:R-:W-:Y:S04]  /*72610*/  STL.64 [R1+0x110], R104 ;  /* 0x0001106801007387 */ /* 0x000fe80000100a00 */
[----:B------:R1:W-:Y:S04]  /*72620*/  STL.64 [R1+0x118], R106 ;  /* 0x0001186a01007387 */ /* 0x0003e80000100a00 */
[----:B-1----:R-:W2:Y:S04]  /*72630*/  LDL.LU.64 R106, [R1+0x2fa8] ;  /* 0x002fa800016a7983 */ /* 0x002ea80000300a00 */
[----:B------:R-:W2:Y:S01]  /*72640*/  LDL.LU.64 R104, [R1+0x2fa0] ;  /* 0x002fa00001687983 */ /* 0x000ea20000300a00 */
[C---:B------:R-:W-:Y:S08]  /*72650*/  HMMA.1688.F32.TF32 R20, R12.reuse, R6, R20 ;  /* 0x000000060c14723c */ /* 0x040ff00000081014 */
[C---:B----4-:R-:W-:Y:S08]  /*72660*/  HMMA.1688.F32.TF32 R100, R12.reuse, R66, R100 ;  /* 0x000000420c64723c */ /* 0x050ff00000081064 */
[C---:B------:R-:W-:Y:S07]  /*72670*/  HMMA.1688.F32.TF32 R96, R12.reuse, R62, R96 ;  /* 0x0000003e0c60723c */ /* 0x040fee0000081060 */
[----:B------:R-:W-:Y:S01]  /*72680*/  STL.64 [R1+0x1e0], R20 ;  /* 0x0001e01401007387 */ /* 0x000fe20000100a00 */
[C---:B------:R-:W-:Y:S03]  /*72690*/  HMMA.1688.F32.TF32 R88, R12.reuse, R50, R88 ;  /* 0x000000320c58723c */ /* 0x040fe60000081058 */
[----:B------:R1:W-:Y:S05]  /*726a0*/  STL.64 [R1+0x1e8], R22 ;  /* 0x0001e81601007387 */ /* 0x0003ea0000100a00 */
[C---:B-1----:R-:W-:Y:S01]  /*726b0*/  HMMA.1688.F32.TF32 R20, R12.reuse, R54, R92 ;  /* 0x000000360c14723c */ /* 0x042fe2000008105c */
[----:B------:R-:W-:Y:S04]  /*726c0*/  STL.64 [R1+0x380], R100 ;  /* 0x0003806401007387 */ /* 0x000fe80000100a00 */
[----:B------:R-:W-:Y:S04]  /*726d0*/  STL.64 [R1+0x388], R102 ;  /* 0x0003886601007387 */ /* 0x000fe80000100a00 */
[----:B------:R-:W-:Y:S04]  /*726e0*/  STL.64 [R1+0x550], R96 ;  /* 0x0005506001007387 */ /* 0x000fe80000100a00 */
[----:B------:R-:W-:Y:S10]  /*726f0*/  STL.64 [R1+0x558], R98 ;  /* 0x0005586201007387 */ /* 0x000ff40000100a00 */
[----:B------:R-:W-:Y:S04]  /*72700*/  STL.64 [R1+0x560], R20 ;  /* 0x0005601401007387 */ /* 0x000fe80000100a00 */
[----:B------:R1:W-:Y:S04]  /*72710*/  STL.64 [R1+0x568], R22 ;  /* 0x0005681601007387 */ /* 0x0003e80000100a00 */
[----:B------:R-:W-:Y:S04]  /*72720*/  STL.64 [R1+0x600], R88 ;  /* 0x0006005801007387 */ /* 0x000fe80000100a00 */
[----:B------:R4:W-:Y:S01]  /*72730*/  STL.64 [R1+0x608], R90 ;  /* 0x0006085a01007387 */ /* 0x0009e20000100a00 */
[C---:B-1----:R-:W-:Y:S08]  /*72740*/  HMMA.1688.F32.TF32 R20, R12.reuse, R42, R108 ;  /* 0x0000002a0c14723c */ /* 0x042ff0000008106c */
[----:B----4-:R-:W-:Y:S08]  /*72750*/  HMMA.1688.F32.TF32 R88, R12, R38, R112 ;  /* 0x000000260c58723c */ /* 0x010ff00000081070 */
[C---:B---3--:R-:W-:Y:S08]  /*72760*/  HMMA.1688.F32.TF32 R80, R16.reuse, R6, R80 ;  /* 0x000000061050723c */ /* 0x048ff00000081050 */
[C---:B------:R-:W-:Y:S08]  /*72770*/  HMMA.1688.F32.TF32 R72, R16.reuse, R62, R72 ;  /* 0x0000003e1048723c */ /* 0x040ff00000081048 */
[----:B------:R-:W-:Y:S08]  /*72780*/  HMMA.1688.F32.TF32 R68, R16, R54, R68 ;  /* 0x000000361044723c */ /* 0x000ff00000081044 */
[C---:B--2---:R-:W-:Y:S11]  /*72790*/  HMMA.1688.F32.TF32 R92, R12.reuse, R46, R104 ;  /* 0x0000002e0c5c723c */ /* 0x044ff60000081068 */
[----:B------:R-:W-:Y:S11]  /*727a0*/  @!UPT UIADD3 URZ, URZ, URZ, URZ ;  /* 0x0000003f3f3ff290 */ /* 0x000ff6000fffe03f */
[----:B------:R-:W-:Y:S01]  /*727b0*/  @!UPT UIADD3 URZ, URZ, URZ, URZ ;  /* 0x0000003f3f3ff290 */ /* 0x000fe2000fffe03f */
        /* <DEDUP_REMOVED lines=17> */
[C---:B-1----:R-:W-:Y:S08]  /*728d0*/  HMMA.1688.F32.TF32 R88, R12.reuse, R198, R136 ;  /* 0x000000c60c58723c */ /* 0x042ff00000081088 */
        /* <DEDUP_REMOVED lines=9> */
[----:B------:R-:W-:Y:S04]  /*72970*/  LDS R20, [R252+0x4f080] ;  /* 0x04f08000fc147984 */ /* 0x000fe80000000800 */
[----:B------:R-:W-:Y:S01]  /*72980*/  LDS R22, [R252+0x4f880] ;  /* 0x04f88000fc167984 */ /* 0x000fe20000000800 */
[C---:B-1----:R-:W-:Y:S03]  /*72990*/  HMMA.1688.F32.TF32 R12, R16.reuse, R10, R84 ;  /* 0x0000000a100c723c */ /* 0x042fe60000081054 */
[----:B------:R-:W-:Y:S04]  /*729a0*/  LDS R21, [R197+0x4f080] ;  /* 0x04f08000c5157984 */ /* 0x000fe80000000800 */
[----:B------:R-:W1:Y:S04]  /*729b0*/  LDS R23, [R197+0x4f880] ;  /* 0x04f88000c5177984 */ /* 0x000e680000000800 */
[----:B------:R-:W-:Y:S04]  /*729c0*/  LDS R84, [R2+0x4f100] ;  /* 0x04f1000002547984 */ /* 0x000fe80000000800 */
[----:B------:R-:W-:Y:S04]  /*729d0*/  LDS R86, [R2+0x4f900] ;  /* 0x04f9000002567984 */ /* 0x000fe80000000800 */
[----:B------:R-:W-:Y:S04]  /*729e0*/  LDS R85, [R3+0x4f100] ;  /* 0x04f1000003557984 */ /* 0x000fe80000000800 */
[----:B------:R-:W2:Y:S04]  /*729f0*/  LDS R87, [R3+0x4f900] ;  /* 0x04f9000003577984 */ /* 0x000ea80000000800 */
[----:B------:R-:W-:Y:S04]  /*72a00*/  STL.64 [R1+0x50], R12 ;  /* 0x0000500c01007387 */ /* 0x000fe80000100a00 */
[----:B------:R3:W-:Y:S02]  /*72a10*/  STL.64 [R1+0x58], R14 ;  /* 0x0000580e01007387 */ /* 0x0007e40000100a00 */
[C---:B---3--:R-:W-:Y:S02]  /*72a20*/  HMMA.1688.F32.TF32 R12, R16.reuse, R66, R76 ;  /* 0x00000042100c723c */ /* 0x048fe4000008104c */
[----:B------:R-:W-:Y:S04]  /*72a30*/  STL.64 [R1+0x40], R80 ;  /* 0x0000405001007387 */ /* 0x000fe80000100a00 */
[----:B------:R-:W-:Y:S11]  /*72a40*/  STL.64 [R1+0x48], R82 ;  /* 0x0000485201007387 */ /* 0x000ff60000100a00 */
[----:B------:R-:W-:Y:S06]  /*72a50*/  @!UPT UIADD3 URZ, URZ, URZ, URZ ;  /* 0x0000003f3f3ff290 */ /* 0x000fec000fffe03f */
[----:B------:R-:W-:Y:S04]  /*72a60*/  STL.64 [R1+0x70], R12 ;  /* 0x0000700c01007387 */ /* 0x000fe80000100a00 */
[----:B------:R3:W-:Y:S02]  /*72a70*/  STL.64 [R1+0x78], R14 ;  /* 0x0000780e01007387 */ /* 0x0007e40000100a00 */
[C---:B---3--:R-:W-:Y:S02]  /*72a80*/  HMMA.1688.F32.TF32 R12, R16.reuse, R50, R248 ;  /* 0x00000032100c723c */ /* 0x048fe400000810f8 */
[----:B------:R-:W-:Y:S04]  /*72a90*/  STL.64 [R1+0x300], R72 ;  /* 0x0003004801007387 */ /* 0x000fe80000100a00 */
[----:B------:R-:W-:Y:S04]  /*72aa0*/  STL.64 [R1+0x308], R74 ;  /* 0x0003084a01007387 */ /* 0x000fe80000100a00 */
[----:B------:R-:W3:Y:S04]  /*72ab0*/  LDL.LU R80, [R1+0x130] ;  /* 0x0001300001507983 */ /* 0x000ee80000300800 */
[----:B------:R-:W-:Y:S04]  /*72ac0*/  STL.64 [R1+0x3b0], R68 ;  /* 0x0003b04401007387 */ /* 0x000fe80000100a00 */
[----:B------:R4:W-:Y:S05]  /*72ad0*/  STL.64 [R1+0x3b8], R70 ;  /* 0x0003b84601007387 */ /* 0x0009ea0000100a00 */
        /* <DEDUP_REMOVED lines=29> */
[C---:B----4-:R-:W-:Y:S08]  /*72cb0*/  HMMA.1688.F32.TF32 R68, R16.reuse, R46, R144 ;  /* 0x0000002e1044723c */ /* 0x050ff00000081090 */
[C---:B------:R-:W-:Y:S08]  /*72cc0*/  HMMA.1688.F32.TF32 R72, R16.reuse, R42, R148 ;  /* 0x0000002a1048723c */ /* 0x040ff00000081094 */
        /* <DEDUP_REMOVED lines=8> */
[----:B----4-:R-:W-:Y:S08]  /*72d50*/  HMMA.1688.F32.TF32 R72, R16, R214, R160 ;  /* 0x000000d61048723c */ /* 0x010ff000000810a0 */
[----:B--2---:R-:W-:Y:S08]  /*72d60*/  HMMA.1688.F32.TF32 R248, R20, R54, R248 ;  /* 0x0000003614f8723c */ /* 0x004ff000000810f8 */
[C---:B-1----:R-:W-:Y:S01]  /*72d70*/  HMMA.1688.F32.TF32 R12, R16.reuse, R210, R164 ;  /* 0x000000d2100c723c */ /* 0x042fe200000810a4 */
[----:B------:R-:W-:Y:S04]  /*72d80*/  STL.64 [R1+0x6c0], R68 ;  /* 0x0006c04401007387 */ /* 0x000fe80000100a00 */
[----:B------:R1:W-:Y:S04]  /*72d90*/  STL.64 [R1+0x6c8], R70 ;  /* 0x0006c84601007387 */ /* 0x0003e80000100a00 */
[----:B------:R-:W-:Y:S04]  /*72da0*/  STL.64 [R1+0x830], R72 ;  /* 0x0008304801007387 */ /* 0x000fe80000100a00 */
[----:B------:R2:W-:Y:S01]  /*72db0*/  STL.64 [R1+0x838], R74 ;  /* 0x0008384a01007387 */ /* 0x0005e20000100a00 */
[----:B-1----:R-:W-:Y:S01]  /*72dc0*/  HMMA.1688.F32.TF32 R68, R16, R206, R168 ;  /* 0x000000ce1044723c */ /* 0x002fe200000810a8 */
[----:B------:R-:W-:Y:S01]  /*72dd0*/  MOV R144, R243 ;  /* 0x000000f300907202 */ /* 0x000fe20000000f00 */
[----:B------:R-:W-:Y:S01]  /*72de0*/  IMAD.MOV.U32 R145, RZ, RZ, R242 ;  /* 0x000000ffff917224 */ /* 0x000fe200078e00f2 */
[----:B------:R-:W-:Y:S01]  /*72df0*/  MOV R147, R240 ;  /* 0x000000f000937202 */ /* 0x000fe20000000f00 */
[----:B------:R-:W-:-:S02]  /*72e00*/  IMAD.MOV.U32 R146, RZ, RZ, R241 ;  /* 0x000000ffff927224 */ /* 0x000fc400078e00f1 */
[----:B------:R-:W-:-:S03]  /*72e10*/  IMAD.MOV.U32 R148, RZ, RZ, R24 ;  /* 0x000000ffff947224 */ /* 0x000fc600078e0018 */
[----:B------:R-:W-:Y:S01]  /*72e20*/  STL.64 [R1+0x820], R12 ;  /* 0x0008200c01007387 */ /* 0x000fe20000100a00 */
[C---:B--2---:R-:W-:Y:S03]  /*72e30*/  HMMA.1688.F32.TF32 R72, R16.reuse, R202, R172 ;  /* 0x000000ca1048723c */ /* 0x044fe600000810ac */
[----:B------:R1:W-:Y:S01]  /*72e40*/  STL.64 [R1+0x828], R14 ;  /* 0x0008280e01007387 */ /* 0x0003e20000100a00 */
[----:B------:R-:W-:Y:S01]  /*72e50*/  IMAD.MOV.U32 R149, RZ, RZ, R25 ;  /* 0x000000ffff957224 */ /* 0x000fe200078e0019 */
[----:B------:R-:W-:Y:S01]  /*72e60*/  MOV R150, R26 ;  /* 0x0000001a00967202 */ /* 0x000fe20000000f00 */
[----:B------:R-:W-:Y:S02]  /*72e70*/  IMAD.MOV.U32 R151, RZ, RZ, R27 ;  /* 0x000000ffff977224 */ /* 0x000fe400078e001b */
[----:B------:R-:W-:Y:S01]  /*72e80*/  IMAD.MOV.U32 R152, RZ, RZ, R236 ;  /* 0x000000ffff987224 */ /* 0x000fe200078e00ec */
[----:B------:R-:W-:Y:S01]  /*72e90*/  MOV R154, R238 ;  /* 0x000000ee009a7202 */ /* 0x000fe20000000f00 */
[----:B------:R-:W-:Y:S01]  /*72ea0*/  IMAD.MOV.U32 R153, RZ, RZ, R237 ;  /* 0x000000ffff997224 */ /* 0x000fe200078e00ed */
[----:B------:R-:W-:Y:S01]  /*72eb0*/  LDS R162, [R2+0x4f980] ;  /* 0x04f9800002a27984 */ /* 0x000fe20000000800 */
[----:B-1----:R-:W-:Y:S03]  /*72ec0*/  HMMA.1688.F32.TF32 R12, R16, R198, R176 ;  /* 0x000000c6100c723c */ /* 0x002fe600000810b0 */
[----:B------:R1:W-:Y:S04]  /*72ed0*/  STL.64 [R1+0x810], R68 ;  /* 0x0008104401007387 */ /* 0x0003e80000100a00 */
[----:B------:R2:W-:Y:S01]  /*72ee0*/  STL.64 [R1+0x818], R70 ;  /* 0x0008184601007387 */ /* 0x0005e20000100a00 */
[----:B------:R-:W-:-:S03]  /*72ef0*/  IMAD.MOV.U32 R155, RZ, RZ, R239 ;  /* 0x000000ffff9b7224 */ /* 0x000fc600078e00ef */
[----:B------:R-:W-:Y:S04]  /*72f00*/  LDS R160, [R2+0x4f180] ;  /* 0x04f1800002a07984 */ /* 0x000fe80000000800 */
[----:B-1----:R-:W4:Y:S04]  /*72f10*/  LDL.LU R68, [R1+0x4d0] ;  /* 0x0004d00001447983 */ /* 0x002f280000300800 */
[----:B------:R-:W-:Y:S04]  /*72f20*/  STL.64 [R1+0x800], R72 ;  /* 0x0008004801007387 */ /* 0x000fe80000100a00 */
[----:B------:R-:W-:Y:S04]  /*72f30*/  STL.64 [R1+0x808], R74 ;  /* 0x0008084a01007387 */ /* 0x000fe80000100a00 */
[----:B------:R-:W-:Y:S04]  /*72f40*/  STL.64 [R1+0x7f0], R12 ;  /* 0x0007f00c01007387 */ /* 0x000fe80000100a00 */
[----:B------:R1:W-:Y:S04]  /*72f50*/  STL.64 [R1+0x7f8], R14 ;  /* 0x0007f80e01007387 */ /* 0x0003e80000100a00 */
[----:B------:R-:W4:Y:S04]  /*72f60*/  LDL.LU R69, [R1+0x4d4] ;  /* 0x0004d40001457983 */ /* 0x000f280000300800 */
[----:B--2---:R-:W4:Y:S01]  /*72f70*/  LDL.LU R70, [R1+0x4d8] ;  /* 0x0004d80001467983 */ /* 0x004f220000300800 */
[----:B-1----:R-:W-:Y:S03]  /*72f80*/  HMMA.1688.F32.TF32 R12, R16, R194, R56 ;  /* 0x000000c2100c723c */ /* 0x002fe60000081038 */
[----:B------:R-:W4:Y:S04]  /*72f90*/  LDL.LU R71, [R1+0x4dc] ;  /* 0x0004dc0001477983 */ /* 0x000f280000300800 */
[----:B------:R-:W2:Y:S01]  /*72fa0*/  LDL.LU R72, [R1+0x460] ;  /* 0x0004600001487983 */ /* 0x000ea20000300800 */
[C---:B------:R-:W-:Y:S03]  /*72fb0*/  HMMA.1688.F32.TF32 R16, R20.reuse, R10, R100 ;  /* 0x0000000a1410723c */ /* 0x040fe60000081064 */
[----:B------:R-:W2:Y:S04]  /*72fc0*/  LDL.LU R73, [R1+0x464] ;  /* 0x0004640001497983 */ /* 0x000ea80000300800 */
[----:B------:R-:W2:Y:S04]  /*72fd0*/  LDL.LU R74, [R1+0x468] ;  /* 0x00046800014a7983 */ /* 0x000ea80000300800 */
[----:B------:R-:W2:Y:S04]  /*72fe0*/  LDL.LU R75, [R1+0x46c] ;  /* 0x00046c00014b7983 */ /* 0x000ea80000300800 */
[----:B------:R-:W-:Y:S04]  /*72ff0*/  LDS R163, [R3+0x4f980] ;  /* 0x04f9800003a37984 */ /* 0x000fe80000000800 */
[----:B------:R-:W-:Y:S04]  /*73000*/  LDS R161, [R3+0x4f180] ;  /* 0x04f1800003a17984 */ /* 0x000fe80000000800 */
[----:B------:R-:W-:Y:S04]  /*73010*/  STL.64 [R1+0x2de0], R18 ;  /* 0x002de01201007387 */ /* 0x000fe80000100a00 */
[----:B------:R-:W-:Y:S04]  /*73020*/  STL.64 [R1+0x7e0], R12 ;  /* 0x0007e00c01007387 */ /* 0x000fe80000100a00 */
[----:B------:R1:W-:Y:S02]  /*73030*/  STL.64 [R1+0x7e8], R14 ;  /* 0x0007e80e01007387 */ /* 0x0003e40000100a00 */
[C---:B-1----:R-:W-:Y:S02]  /*73040*/  HMMA.1688.F32.TF32 R12, R20.reuse, R6, R96 ;  /* 0x00000006140c723c */ /* 0x042fe40000081060 */
[----:B------:R1:W-:Y:S06]  /*73050*/  STL.64 [R1+0x2dd8], R16 ;  /* 0x002dd81001007387 */ /* 0x0003ec0000100a00 */
[C---:B-1----:R-:W-:Y:S11]  /*73060*/  HMMA.1688.F32.TF32 R16, R20.reuse, R66, R92 ;  /* 0x000000421410723c */ /* 0x042ff6000008105c */
[----:B------:R-:W-:Y:S04]  /*73070*/  @!UPT UIADD3 URZ, URZ, URZ, URZ ;  /* 0x0000003f3f3ff290 */ /* 0x000fe8000fffe03f */
[----:B------:R-:W-:Y:S04]  /*73080*/  STL.64 [R1+0x2df0], R14 ;  /* 0x002df00e01007387 */ /* 0x000fe80000100a00 */
[----:B------:R1:W-:Y:S02]  /*73090*/  STL.64 [R1+0x2de8], R12 ;  /* 0x002de80c01007387 */ /* 0x0003e40000100a00 */
[C---:B-1----:R-:W-:Y:S02]  /*730a0*/  HMMA.1688.F32.TF32 R12, R20.reuse, R62, R88 ;  /* 0x0000003e140c723c */ /* 0x042fe40000081058 */
[----:B------:R-:W-:Y:S04]  /*730b0*/  STL.64 [R1+0x20], R16 ;  /* 0x0000201001007387 */ /* 0x000fe80000100a00 */
[----:B------:R3:W-:Y:S04]  /*730c0*/  STL.64 [R1+0x28], R18 ;  /* 0x0000281201007387 */ /* 0x0007e80000100a00 */
[----:B------:R-:W-:Y:S01]  /*730d0*/  STL.64 [R1+0x2e00], R250 ;  /* 0x002e00fa01007387 */ /* 0x000fe20000100a00 */
[C---:B---3--:R-:W-:Y:S11]  /*730e0*/  HMMA.1688.F32.TF32 R16, R20.reuse, R50, R80 ;  /* 0x000000321410723c */ /* 0x048ff60000081050 */
[----:B------:R-:W-:Y:S01]  /*730f0*/  @!UPT UIADD3 URZ, URZ, URZ, URZ ;  /* 0x0000003f3f3ff290 */ /* 0x000fe2000fffe03f */
[----:B------:R-:W-:Y:S04]  /*73100*/  STL.64 [R1], R12 ;  /* 0x0000000c01007387 */ /* 0x000fe80000100a00 */
[----:B------:R1:W-:Y:S02]  /*73110*/  STL.64 [R1+0x8], R14 ;  /* 0x0000080e01007387 */ /* 0x0003e40000100a00 */
[C---:B-1----:R-:W-:Y:S02]  /*73120*/  HMMA.1688.F32.TF32 R12, R20.reuse, R46, R76 ;  /* 0x0000002e140c723c */ /* 0x042fe4000008104c */
[----:B------:R-:W-:Y:S04]  /*73130*/  STL.64 [R1+0x2df8], R248 ;  /* 0x002df8f801007387 */ /* 0x000fe80000100a00 */
[----:B------:R-:W-:Y:S02]  /*73140*/  STL.64 [R1+0x100], R16 ;  /* 0x0001001001007387 */ /* 0x000fe40000100a00 */
[C---:B------:R-:W-:Y:S02]  /*73150*/  HMMA.1688.F32.TF32 R56, R20.reuse, R42, R180 ;  /* 0x0000002a1438723c */ /* 0x040fe400000810b4 */
[----:B------:R1:W-:Y:S06]  /*73160*/  STL.64 [R1+0x108], R18 ;  /* 0x0001081201007387 */ /* 0x0003ec0000100a00 */
[C---:B-1----:R-:W-:Y:S07]  /*73170*/  HMMA.1688.F32.TF32 R16, R20.reuse, R38, R184 ;  /* 0x000000261410723c */ /* 0x042fee00000810b8 */
        /* <DEDUP_REMOVED lines=20> */
[----:B-1----:R-:W-:Y:S07]  /*732c0*/  HMMA.1688.F32.TF32 R12, R20, R194, R28 ;  /* 0x000000c2140c723c */ /* 0x002fee000008101c */
[----:B------:R-:W-:Y:S04]  /*732d0*/  STL.64 [R1+0x780], R56 ;  /* 0x0007803801007387 */ /* 0x000fe80000100a00 */
[----:B------:R1:W-:Y:S04]  /*732e0*/  STL.64 [R1+0x788], R58 ;  /* 0x0007883a01007387 */ /* 0x0003e80000100a00 */
[----:B------:R-:W1:Y:S04]  /*732f0*/  LDL.LU R88, [R1+0x3c0] ;  /* 0x0003c00001587983 */ /* 0x000e680000300800 */
[----:B------:R-:W-:Y:S04]  /*73300*/  STL.64 [R1+0x770], R16 ;  /* 0x0007701001007387 */ /* 0x000fe80000100a00 */
[----:B------:R-:W-:Y:S04]  /*73310*/  STL.64 [R1+0x778], R18 ;  /* 0x0007781201007387 */ /* 0x000fe80000100a00 */
[----:B------:R-:W-:Y:S04]  /*73320*/  STL.64 [R1+0x750], R12 ;  /* 0x0007500c01007387 */ /* 0x000fe80000100a00 */
[----:B------:R4:W-:Y:S04]  /*73330*/  STL.64 [R1+0x758], R14 ;  /* 0x0007580e01007387 */ /* 0x0009e80000100a00 */
[----:B------:R-:W1:Y:S04]  /*73340*/  LDL.LU R89, [R1+0x3c4] ;  /* 0x0003c40001597983 */ /* 0x000e680000300800 */
[----:B------:R-:W1:Y:S04]  /*73350*/  LDL.LU R90, [R1+0x3c8] ;  /* 0x0003c800015a7983 */ /* 0x000e680000300800 */
[----:B------:R-:W1:Y:S01]  /*73360*/  LDL.LU R91, [R1+0x3cc] ;  /* 0x0003cc00015b7983 */ /* 0x000e620000300800 */
[C---:B----4-:R-:W-:Y:S08]  /*73370*/  HMMA.1688.F32.TF32 R68, R84.reuse, R10, R68 ;  /* 0x0000000a5444723c */ /* 0x050ff00000081044 */
[C---:B--2---:R-:W-:Y:S11]  /*73380*/  HMMA.1688.F32.TF32 R20, R84.reuse, R6, R72 ;  /* 0x000000065414723c */ /* 0x044ff60000081048 */
[----:B------:R-:W-:Y:S04]  /*73390*/  @!UPT UIADD3 URZ, URZ, URZ, URZ ;  /* 0x0000003f3f3ff290 */ /* 0x000fe8000fffe03f */
[----:B------:R-:W-:Y:S04]  /*733a0*/  STL.64 [R1+0x2e10], R70 ;  /* 0x002e104601007387 */ /* 0x000fe80000100a00 */
[----:B------:R-:W-:Y:S04]  /*733b0*/  STL.64 [R1+0x2e08], R68 ;  /* 0x002e084401007387 */ /* 0x000fe80000100a00 */
        /* <DEDUP_REMOVED lines=26> */
[----:B------:R-:W4:Y:S04]  /*73560*/  LDL.LU R92, [R1+0x60] ;  /* 0x00006000015c7983 */ /* 0x000f280000300800 */
[----:B------:R-:W4:Y:S04]  /*73570*/  LDL.LU R93, [R1+0x64] ;  /* 0x00006400015d7983 */ /* 0x000f280000300800 */
[----:B------:R-:W4:Y:S04]  /*73580*/  LDL.LU R94, [R1+0x68] ;  /* 0x00006800015e7983 */ /* 0x000f280000300800 */
[----:B------:R-:W4:Y:S01]  /*73590*/  LDL.LU R95, [R1+0x6c] ;  /* 0x00006c00015f7983 */ /* 0x000f220000300800 */
[C---:B-1----:R-:W-:Y:S03]  /*735a0*/  HMMA.1688.F32.TF32 R56, R84.reuse, R66, R88 ;  /* 0x000000425438723c */ /* 0x042fe60000081058 */
[----:B------:R-:W3:Y:S04]  /*735b0*/  LDL.LU R88, [R1+0x30] ;  /* 0x0000300001587983 */ /* 0x000ee80000300800 */
[----:B------:R-:W3:Y:S04]  /*735c0*/  LDL.LU R89, [R1+0x34] ;  /* 0x0000340001597983 */ /* 0x000ee80000300800 */
[----:B------:R-:W3:Y:S04]  /*735d0*/  LDL.LU R90, [R1+0x38] ;  /* 0x00003800015a7983 */ /* 0x000ee80000300800 */
[----:B------:R-:W3:Y:S08]  /*735e0*/  LDL.LU R91, [R1+0x3c] ;  /* 0x00003c00015b7983 */ /* 0x000ef00000300800 */
[----:B------:R-:W-:Y:S04]  /*735f0*/  STL.64 [R1+0x2e30], R58 ;  /* 0x002e303a01007387 */ /* 0x000fe80000100a00 */
[----:B------:R-:W-:Y:S01]  /*73600*/  STL.64 [R1+0x2e28], R56 ;  /* 0x002e283801007387 */ /* 0x000fe20000100a00 */
[----:B--2---:R-:W-:Y:S01]  /*73610*/  HMMA.1688.F32.TF32 R28, R84, R62, R100 ;  /* 0x0000003e541c723c */ /* 0x004fe20000081064 */
[----:B------:R-:W-:Y:S01]  /*73620*/  IMAD.MOV.U32 R164, RZ, RZ, R244 ;  /* 0x000000ffffa47224 */ /* 0x000fe200078e00f4 */
[----:B------:R-:W-:Y:S01]  /*73630*/  MOV R165, R245 ;  /* 0x000000f500a57202 */ /* 0x000fe20000000f00 */
[----:B------:R-:W-:Y:S01]  /*73640*/  IMAD.MOV.U32 R166, RZ, RZ, R246 ;  /* 0x000000ffffa67224 */ /* 0x000fe200078e00f6 */
[----:B------:R-:W-:Y:S01]  /*73650*/  LDS R100, [R252+0x4f100] ;  /* 0x04f10000fc647984 */ /* 0x000fe20000000800 */
[----:B------:R-:W-:-:S03]  /*73660*/  IMAD.MOV.U32 R167, RZ, RZ, R247 ;  /* 0x000000ffffa77224 */ /* 0x000fc600078e00f7 */
[----:B------:R-:W-:Y:S04]  /*73670*/  LDS R102, [R252+0x4f900] ;  /* 0x04f90000fc667984 */ /* 0x000fe80000000800 */
[----:B------:R-:W-:Y:S01]  /*73680*/  LDS R101, [R197+0x4f100] ;  /* 0x04f10000c5657984 */ /* 0x000fe20000000800 */
[C---:B----4-:R-:W-:Y:S03]  /*73690*/  HMMA.1688.F32.TF32 R72, R84.reuse, R54, R72 ;  /* 0x000000365448723c */ /* 0x050fe60000081048 */
[----:B------:R-:W1:Y:S05]  /*736a0*/  LDS R103, [R197+0x4f900] ;  /* 0x04f90000c5677984 */ /* 0x000e6a0000000800 */
[C---:B------:R-:W-:Y:S02]  /*736b0*/  HMMA.1688.F32.TF32 R80, R84.reuse, R50, R80 ;  /* 0x000000325450723c */ /* 0x040fe40000081050 */
[----:B------:R-:W-:Y:S06]  /*736c0*/  STL.64 [R1+0x2e40], R30 ;  /* 0x002e401e01007387 */ /* 0x000fec0000100a00 */
[C---:B------:R-:W-:Y:S08]  /*736d0*/  HMMA.1688.F32.TF32 R224, R84.reuse, R42, R104 ;  /* 0x0000002a54e0723c */ /* 0x040ff00000081068 */
[C---:B------:R-:W-:Y:S01]  /*736e0*/  HMMA.1688.F32.TF32 R76, R84.reuse, R46, R76 ;  /* 0x0000002e544c723c */ /* 0x040fe2000008104c */
[----:B------:R-:W-:Y:S07]  /*736f0*/  STL.64 [R1+0x2e38], R28 ;  /* 0x002e381c01007387 */ /* 0x000fee0000100a00 */
        /* <DEDUP_REMOVED lines=14> */
[----:B------:R-:W2:Y:S01]  /*737e0*/  LDL.LU R120, [R1+0x450] ;  /* 0x0004500001787983 */ /* 0x000ea20000300800 */
[----:B---3--:R-:W-:Y:S11]  /*737f0*/  HMMA.1688.F32.TF32 R12, R84, R214, R88 ;  /* 0x000000d6540c723c */ /* 0x008ff60000081058 */
[----:B------:R-:W-:Y:S11]  /*73800*/  @!UPT UIADD3 URZ, URZ, URZ, URZ ;  /* 0x0000003f3f3ff290 */ /* 0x000ff6000fffe03f */
[----:B------:R-:W-:Y:S01]  /*73810*/  @!UPT UIADD3 URZ, URZ, URZ, URZ ;  /* 0x0000003f3f3ff290 */ /* 0x000fe2000fffe03f */
[----:B------:R3:W-:Y:S04]  /*73820*/  STL.64 [R1+0x720], R12 ;  /* 0x0007200c01007387 */ /* 0x0007e80000100a00 */
        /* <DEDUP_REMOVED lines=28> */
[----:B--2---:R-:W-:Y:S01]  /*739f0*/  MOV R171, R243 ;  /* 0x000000f300ab7202 */ /* 0x004fe20000000f00 */
[----:B---3--:R-:W-:-:S02]  /*73a00*/  IMAD.MOV.U32 R170, RZ, RZ, R242 ;  /* 0x000000ffffaa7224 */ /* 0x008fc400078e00f2 */
[----:B----4-:R-:W-:Y:S01]  /*73a10*/  IMAD.MOV.U32 R169, RZ, RZ, R241 ;  /* 0x000000ffffa97224 */ /* 0x010fe200078e00f1 */
[----:B------:R-:W-:Y:S02]  /*73a20*/  MOV R168, R240 ;  /* 0x000000f000a87202 */ /* 0x000fe40000000f00 */
        /* <DEDUP_REMOVED lines=65> */
[----:B---3--:R-:W-:Y:S01]  /*73e40*/  HMMA.1688.F32.TF32 R28, R84, R210, R156 ;  /* 0x000000d2541c723c */ /* 0x008fe2000008109c */
[----:B------:R-:W-:Y:S01]  /*73e50*/  IMAD.MOV.U32 R184, RZ, RZ, R5 ;  /* 0x000000ffffb87224 */ /* 0x000fe200078e0005 */
[----:B------:R-:W-:Y:S01]  /*73e60*/  MOV R186, R9 ;  /* 0x0000000900ba7202 */ /* 0x000fe20000000f00 */
[----:B------:R-:W-:-:S02]  /*73e70*/  IMAD.MOV.U32 R185, RZ, RZ, R8 ;  /* 0x000000ffffb97224 */ /* 0x000fc400078e0008 */
[----:B------:R-:W-:Y:S01]  /*73e80*/  IMAD.MOV.U32 R187, RZ, RZ, R65 ;  /* 0x000000ffffbb7224 */ /* 0x000fe200078e0041 */
[----:B------:R-:W-:Y:S01]  /*73e90*/  MOV R72, R64 ;  /* 0x0000004000487202 */ /* 0x000fe20000000f00 */
[----:B------:R-:W-:Y:S01]  /*73ea0*/  IMAD.MOV.U32 R73, RZ, RZ, R61 ;  /* 0x000000ffff497224 */ /* 0x000fe200078e003d */
[----:B----4-:R-:W-:Y:S11]  /*73eb0*/  HMMA.1688.F32.TF32 R20, R84, R206, R236 ;  /* 0x000000ce5414723c */ /* 0x010ff600000810ec */
[----:B------:R-:W-:Y:S04]  /*73ec0*/  @!UPT UIADD3 URZ, URZ, URZ, URZ ;  /* 0x0000003f3f3ff290 */ /* 0x000fe8000fffe03f */
[----:B------:R-:W-:Y:S04]  /*73ed0*/  STL.64 [R1+0x710], R28 ;  /* 0x0007101c01007387 */ /* 0x000fe80000100a00 */
[----:B------:R2:W-:Y:S01]  /*73ee0*/  STL.64 [R1+0x718], R30 ;  /* 0x0007181e01007387 */ /* 0x0005e20000100a00 */
[C---:B-1----:R-:W-:Y:S01]  /*73ef0*/  HMMA.1688.F32.TF32 R220, R100.reuse, R34, R176 ;  /* 0x0000002264dc723c */ /* 0x042fe200000810b0 */
[----:B------:R-:W-:Y:S01]  /*73f00*/  IMAD.MOV.U32 R74, RZ, RZ, R60 ;  /* 0x000000ffff4a7224 */ /* 0x000fe200078e003c */
[----:B------:R-:W-:Y:S01]  /*73f10*/  MOV R75, R4 ;  /* 0x00000004004b7202 */ /* 0x000fe20000000f00 */
[----:B------:R-:W-:Y:S01]  /*73f20*/  IMAD.MOV.U32 R83, RZ, RZ, R0 ;  /* 0x000000ffff537224 */ /* 0x000fe200078e0000 */
[----:B------:R-:W-:Y:S04]  /*73f30*/  LDS R158, [R252+0x4f980] ;  /* 0x04f98000fc9e7984 */ /* 0x000fe80000000800 */
[----:B------:R-:W-:Y:S01]  /*73f40*/  HMMA.1688.F32.TF32 R104, R100, R10, R104 ;  /* 0x0000000a6468723c */ /* 0x000fe20000081068 */
[----:B------:R-:W-:Y:S04]  /*73f50*/  LDS R156, [R252+0x4f180] ;  /* 0x04f18000fc9c7984 */ /* 0x000fe80000000800 */
[----:B------:R-:W-:Y:S03]  /*73f60*/  LDS R159, [R197+0x4f980] ;  /* 0x04f98000c59f7984 */ /* 0x000fe60000000800 */
[----:B--2---:R-:W-:Y:S01]  /*73f70*/  HMMA.1688.F32.TF32 R28, R84, R198, R244 ;  /* 0x000000c6541c723c */ /* 0x004fe200000810f4 */
[----:B------:R-:W-:Y:S04]  /*73f80*/  STL.64 [R1+0x700], R20 ;  /* 0x0007001401007387 */ /* 0x000fe80000100a00 */
[----:B------:R1:W-:Y:S03]  /*73f90*/  STL.64 [R1+0x708], R22 ;  /* 0x0007081601007387 */ /* 0x0003e60000100a00 */
[----:B------:R-:W-:Y:S01]  /*73fa0*/  HMMA.1688.F32.TF32 R88, R100, R62, R88 ;  /* 0x0000003e6458723c */ /* 0x000fe20000081058 */
[----:B------:R-:W2:Y:S07]  /*73fb0*/  LDS R157, [R197+0x4f180] ;  /* 0x04f18000c59d7984 */ /* 0x000eae0000000800 */
[----:B-1----:R-:W-:Y:S01]  /*73fc0*/  HMMA.1688.F32.TF32 R20, R84, R194, R24 ;  /* 0x000000c25414723c */ /* 0x002fe20000081018 */
[----:B------:R-:W-:Y:S04]  /*73fd0*/  STL.64 [R1+0x6f0], R56 ;  /* 0x0006f03801007387 */ /* 0x000fe80000100a00 */
[----:B------:R-:W-:Y:S04]  /*73fe0*/  STL.64 [R1+0x6f8], R58 ;  /* 0x0006f83a01007387 */ /* 0x000fe80000100a00 */
[----:B------:R-:W-:Y:S04]  /*73ff0*/  STL.64 [R1+0x6e0], R28 ;  /* 0x0006e01c01007387 */ /* 0x000fe80000100a00 */
[----:B------:R-:W-:Y:S01]  /*74000*/  STL.64 [R1+0x6e8], R30 ;  /* 0x0006e81e01007387 */ /* 0x000fe20000100a00 */
[C---:B------:R-:W-:Y:S09]  /*74010*/  HMMA.1688.F32.TF32 R24, R100.reuse, R66, R16 ;  /* 0x000000426418723c */ /* 0x040ff20000081010 */
[----:B------:R-:W-:Y:S01]  /*74020*/  STL.64 [R1+0x6b0], R20 ;  /* 0x0006b01401007387 */ /* 0x000fe20000100a00 */
[C---:B------:R-:W-:Y:S03]  /*74030*/  HMMA.1688.F32.TF32 R16, R100.reuse, R206, R164 ;  /* 0x000000ce6410723c */ /* 0x040fe600000810a4 */
[----:B------:R1:W-:Y:S05]  /*74040*/  STL.64 [R1+0x6b8], R22 ;  /* 0x0006b81601007387 */ /* 0x0003ea0000100a00 */
[C---:B------:R-:W-:Y:S08]  /*74050*/  HMMA.1688.F32.TF32 R84, R100.reuse, R6, R12 ;  /* 0x000000066454723c */ /* 0x040ff0000008100c */
[C---:B-1----:R-:W-:Y:S08]  /*74060*/  HMMA.1688.F32.TF32 R20, R100.reuse, R210, R168 ;  /* 0x000000d26414723c */ /* 0x042ff000000810a8 */
[----:B------:R-:W-:Y:S01]  /*74070*/  HMMA.1688.F32.TF32 R12, R100, R202, R152 ;  /* 0x000000ca640c723c */ /* 0x000fe20000081098 */
[----:B------:R-:W-:Y:S01]  /*74080*/  IMAD.MOV.U32 R164, RZ, RZ, R49 ;  /* 0x000000ffffa47224 */ /* 0x000fe200078e0031 */
[----:B------:R-:W-:-:S02]  /*74090*/  MOV R165, R52 ;  /* 0x0000003400a57202 */ /* 0x000fc40000000f00 */
[----:B------:R-:W-:-:S11]  /*740a0*/  MOV R176, R53 ;  /* 0x0000003500b07202 */ /* 0x000fd60000000f00 */
[----:B------:R-:W-:Y:S04]  /*740b0*/  STL.64 [R1+0x670], R20 ;  /* 0x0006701401007387 */ /* 0x000fe80000100a00 */
[----:B------:R-:W-:Y:S04]  /*740c0*/  STL.64 [R1+0x678], R22 ;  /* 0x0006781601007387 */ /* 0x000fe80000100a00 */
[----:B------:R-:W-:Y:S04]  /*740d0*/  STL.64 [R1+0x660], R16 ;  /* 0x0006601001007387 */ /* 0x000fe80000100a00 */
[----:B------:R-:W-:Y:S04]  /*740e0*/  STL.64 [R1+0x668], R18 ;  /* 0x0006681201007387 */ /* 0x000fe80000100a00 */
[----:B------:R1:W-:Y:S04]  /*740f0*/  STL.64 [R1+0x630], R12 ;  /* 0x0006300c01007387 */ /* 0x0003e80000100a00 */
[----:B------:R3:W-:Y:S04]  /*74100*/  STL.64 [R1+0x638], R14 ;  /* 0x0006380e01007387 */ /* 0x0007e80000100a00 */
[----:B------:R-:W4:Y:S04]  /*74110*/  LDL.LU R49, [R1+0x2f4c] ;  /* 0x002f4c0001317983 */ /* 0x000f280000300800 */
[----:B------:R-:W2:Y:S04]  /*74120*/  LDL.LU R52, [R1+0x2f48] ;  /* 0x002f480001347983 */ /* 0x000ea80000300800 */
        /* <DEDUP_REMOVED lines=31> */
[----:B----4-:R-:W-:Y:S01]  /*74320*/  MOV R82, R49 ;  /* 0x0000003100527202 */ /* 0x010fe20000000f00 */
[----:B--2---:R-:W-:-:S02]  /*74330*/  IMAD.MOV.U32 R81, RZ, RZ, R52 ;  /* 0x000000ffff517224 */ /* 0x004fc400078e0034 */
[----:B------:R-:W-:Y:S02]  /*74340*/  IMAD.MOV.U32 R80, RZ, RZ, R53 ;  /* 0x000000ffff507224 */ /* 0x000fe400078e0035 */
[----:B------:R-:W2:Y:S04]  /*74350*/  LDL.LU R53, [R1+0x2f1c] ;  /* 0x002f1c0001357983 */ /* 0x000ea80000300800 */
[----:B------:R-:W4:Y:S04]  /*74360*/  LDL.LU R52, [R1+0x2f18] ;  /* 0x002f180001347983 */ /* 0x000f280000300800 */
[----:B------:R-:W3:Y:S01]  /*74370*/  LDL.LU R49, [R1+0x2f14] ;  /* 0x002f140001317983 */ /* 0x000ee20000300800 */
[----:B------:R-:W-:Y:S01]  /*74380*/  IMAD.MOV.U32 R78, RZ, RZ, R5 ;  /* 0x000000ffff4e7224 */ /* 0x000fe200078e0005 */
[----:B------:R-:W-:-:S02]  /*74390*/  MOV R77, R8 ;  /* 0x00000008004d7202 */ /* 0x000fc40000000f00 */
[----:B------:R-:W3:Y:S01]  /*743a0*/  LDL.LU R0, [R1+0x2f10] ;  /* 0x002f100001007983 */ /* 0x000ee20000300800 */
[----:B------:R-:W-:-:S03]  /*743b0*/  IMAD.MOV.U32 R76, RZ, RZ, R9 ;  /* 0x000000ffff4c7224 */ /* 0x000fc600078e0009 */
[----:B------:R-:W3:Y:S01]  /*743c0*/  LDL.LU R9, [R1+0x2f0c] ;  /* 0x002f0c0001097983 */ /* 0x000ee20000300800 */
[----:B------:R-:W-:-:S03]  /*743d0*/  IMAD.MOV.U32 R79, RZ, RZ, R48 ;  /* 0x000000ffff4f7224 */ /* 0x000fc600078e0030 */
[----:B------:R-:W3:Y:S04]  /*743e0*/  LDL.LU R8, [R1+0x2f08] ;  /* 0x002f080001087983 */ /* 0x000ee80000300800 */
[----:B------:R-:W3:Y:S04]  /*743f0*/  LDL.LU R5, [R1+0x2f04] ;  /* 0x002f040001057983 */ /* 0x000ee80000300800 */
[----:B------:R-:W3:Y:S01]  /*74400*/  LDL.LU R48, [R1+0x2f00] ;  /* 0x002f000001307983 */ /* 0x000ee20000300800 */
[C---:B------:R-:W-:Y:S08]  /*74410*/  HMMA.1688.F32.TF32 R92, R100.reuse, R54, R92 ;  /* 0x00000036645c723c */ /* 0x040ff0000008105c */
[C---:B------:R-:W-:Y:S08]  /*74420*/  HMMA.1688.F32.TF32 R108, R100.reuse, R50, R108 ;  /* 0x00000032646c723c */ /* 0x040ff0000008106c */
[C---:B------:R-:W-:Y:S08]  /*74430*/  HMMA.1688.F32.TF32 R96, R100.reuse, R46, R96 ;  /* 0x0000002e6460723c */ /* 0x040ff00000081060 */
[C---:B------:R-:W-:Y:S08]  /*74440*/  HMMA.1688.F32.TF32 R128, R100.reuse, R42, R128 ;  /* 0x0000002a6480723c */ /* 0x040ff00000081080 */
[C---:B------:R-:W-:Y:S08]  /*74450*/  HMMA.1688.F32.TF32 R112, R100.reuse, R38, R112 ;  /* 0x000000266470723c */ /* 0x040ff00000081070 */
[C---:B------:R-:W-:Y:S08]  /*74460*/  HMMA.1688.F32.TF32 R240, R100.reuse, R214, R172 ;  /* 0x000000d664f0723c */ /* 0x040ff000000810ac */
[C---:B------:R-:W-:Y:S08]  /*74470*/  HMMA.1688.F32.TF32 R236, R100.reuse, R198, R148 ;  /* 0x000000c664ec723c */ /* 0x040ff00000081094 */
[----:B------:R-:W-:Y:S08]  /*74480*/  HMMA.1688.F32.TF32 R244, R100, R194, R144 ;  /* 0x000000c264f4723c */ /* 0x000ff00000081090 */
[C---:B------:R-:W-:Y:S08]  /*74490*/  HMMA.1688.F32.TF32 R116, R160.reuse, R66, R116 ;  /* 0x00000042a074723c */ /* 0x040ff00000081074 */
[----:B------:R-:W-:Y:S01]  /*744a0*/  HMMA.1688.F32.TF32 R132, R160, R62, R132 ;  /* 0x0000003ea084723c */ /* 0x000fe20000081084 */
[----:B--2---:R-:W-:-:S02]  /*744b0*/  IMAD.MOV.U32 R230, RZ, RZ, R53 ;  /* 0x000000ffffe67224 */ /* 0x004fc400078e0035 */
[----:B----4-:R-:W-:Y:S01]  /*744c0*/  IMAD.MOV.U32 R229, RZ, RZ, R52 ;  /* 0x000000ffffe57224 */ /* 0x010fe200078e0034 */
[----:B---3--:R-:W-:Y:S02]  /*744d0*/  MOV R228, R49 ;  /* 0x0000003100e47202 */ /* 0x008fe40000000f00 */
[----:B------:R-:W2:Y:S04]  /*744e0*/  LDL.LU R49, [R1+0x2efc] ;  /* 0x002efc0001317983 */ /* 0x000ea80000300800 */
[----:B------:R-:W3:Y:S04]  /*744f0*/  LDL.LU R52, [R1+0x2ef8] ;  /* 0x002ef80001347983 */ /* 0x000ee80000300800 */
[----:B------:R-:W4:Y:S01]  /*74500*/  LDL.LU R53, [R1+0x2ef4] ;  /* 0x002ef40001357983 */ /* 0x000f220000300800 */
[----:B------:R-:W-:Y:S01]  /*74510*/  MOV R231, R4 ;  /* 0x0000000400e77202 */ /* 0x000fe20000000f00 */
[----:B------:R-:W-:-:S02]  /*74520*/  IMAD.MOV.U32 R233, RZ, RZ, R8 ;  /* 0x000000ffffe97224 */ /* 0x000fc400078e0008 */
[----:B------:R-:W4:Y:S01]  /*74530*/  LDL.LU R4, [R1+0x2ef0] ;  /* 0x002ef00001047983 */ /* 0x000f220000300800 */
[----:B------:R-:W-:Y:S01]  /*74540*/  IMAD.MOV.U32 R232, RZ, RZ, R5 ;  /* 0x000000ffffe87224 */ /* 0x000fe200078e0005 */
[----:B------:R-:W-:Y:S02]  /*74550*/  MOV R234, R9 ;  /* 0x0000000900ea7202 */ /* 0x000fe40000000f00 */
[----:B------:R-:W4:Y:S01]  /*74560*/  LDL.LU R5, [R1+0x2eec] ;  /* 0x002eec0001057983 */ /* 0x000f220000300800 */
[C---:B------:R-:W-:Y:S01]  /*74570*/  HMMA.1688.F32.TF32 R100, R160.reuse, R10, R140 ;  /* 0x0000000aa064723c */ /* 0x040fe2000008108c */
[----:B------:R-:W-:Y:S02]  /*74580*/  IMAD.MOV.U32 R235, RZ, RZ, R0 ;  /* 0x000000ffffeb7224 */ /* 0x000fe400078e0000 */
[----:B------:R-:W4:Y:S04]  /*74590*/  LDL.LU R8, [R1+0x2ee8] ;  /* 0x002ee80001087983 */ /* 0x000f280000300800 */
[----:B------:R-:W4:Y:S04]  /*745a0*/  LDL.LU R9, [R1+0x2ee4] ;  /* 0x002ee40001097983 */ /* 0x000f280000300800 */
[----:B------:R-:W4:Y:S01]  /*745b0*/  LDL.LU R0, [R1+0x2ee0] ;  /* 0x002ee00001007983 */ /* 0x000f220000300800 */
[----:B------:R-:W-:Y:S01]  /*745c0*/  HMMA.1688.F32.TF32 R120, R160, R54, R120 ;  /* 0x00000036a078723c */ /* 0x000fe20000081078 */
[----:B------:R-:W-:Y:S01]  /*745d0*/  IMAD.MOV.U32 R180, RZ, RZ, R213 ;  /* 0x000000ffffb47224 */ /* 0x000fe200078e00d5 */
[----:B------:R-:W-:Y:S01]  /*745e0*/  MOV R181, R212 ;  /* 0x000000d400b57202 */ /* 0x000fe20000000f00 */
[----:B------:R-:W-:-:S02]  /*745f0*/  IMAD.MOV.U32 R182, RZ, RZ, R209 ;  /* 0x000000ffffb67224 */ /* 0x000fc400078e00d1 */
[----:B------:R-:W-:Y:S01]  /*74600*/  IMAD.MOV.U32 R183, RZ, RZ, R208 ;  /* 0x000000ffffb77224 */ /* 0x000fe200078e00d0 */
[----:B------:R-:W-:Y:S01]  /*74610*/  MOV R179, R204 ;  /* 0x000000cc00b37202 */ /* 0x000fe20000000f00 */
[----:B------:R-:W-:Y:S01]  /*74620*/  IMAD.MOV.U32 R178, RZ, RZ, R205 ;  /* 0x000000ffffb27224 */ /* 0x000fe200078e00cd */
[----:B------:R-:W-:Y:S01]  /*74630*/  UIADD3 UR5, UR5, 0x1, URZ ;  /* 0x0000000105057890 */ /* 0x000fe2000fffe03f */
[----:B------:R-:W-:Y:S01]  /*74640*/  BAR.SYNC.DEFER_BLOCKING 0x0 ;  /* 0x0000000000007b1d */ /* 0x000fe20000010000 */
[----:B--2---:R-:W-:Y:S01]  /*74650*/  IMAD.MOV.U32 R142, RZ, RZ, R49 ;  /* 0x000000ffff8e7224 */ /* 0x004fe200078e0031 */
[----:B---3--:R-:W-:Y:S01]  /*74660*/  MOV R141, R52 ;  /* 0x00000034008d7202 */ /* 0x008fe20000000f00 */
[----:B----4-:R-:W-:-:S03]  /*74670*/  IMAD.MOV.U32 R140, RZ, RZ, R53 ;  /* 0x000000ffff8c7224 */ /* 0x010fc600078e0035 */
[----:B------:R-:W2:Y:S04]  /*74680*/  LDL.LU R53, [R1+0x2edc] ;  /* 0x002edc0001357983 */ /* 0x000ea80000300800 */
[----:B------:R-:W3:Y:S04]  /*74690*/  LDL.LU R52, [R1+0x2ed8] ;  /* 0x002ed80001347983 */ /* 0x000ee80000300800 */
[----:B------:R-:W4:Y:S01]  /*746a0*/  LDL.LU R49, [R1+0x2ed4] ;  /* 0x002ed40001317983 */ /* 0x000f220000300800 */
[----:B------:R-:W-:-:S03]  /*746b0*/  IMAD.MOV.U32 R143, RZ, RZ, R48 ;  /* 0x000000ffff8f7224 */ /* 0x000fc600078e0030 */
[----:B------:R-:W4:Y:S01]  /*746c0*/  LDL.LU R48, [R1+0x2ed0] ;  /* 0x002ed00001307983 */ /* 0x000f220000300800 */
[C---:B------:R-:W-:Y:S03]  /*746d0*/  HMMA.1688.F32.TF32 R152, R160.reuse, R6, R136 ;  /* 0x00000006a098723c */ /* 0x040fe60000081088 */
[----:B------:R-:W4:Y:S04]  /*746e0*/  LDL.LU R144, [R1+0x310] ;  /* 0x0003100001907983 */ /* 0x000f280000300800 */
[----:B------:R-:W4:Y:S01]  /*746f0*/  LDL.LU R145, [R1+0x314] ;  /* 0x0003140001917983 */ /* 0x000f220000300800 */
[----:B------:R-:W-:Y:S03]  /*74700*/  HMMA.1688.F32.TF32 R136, R160, R50, R124 ;  /* 0x00000032a088723c */ /* 0x000fe6000008107c */
[----:B------:R-:W4:Y:S04]  /*74710*/  LDL.LU R146, [R1+0x318] ;  /* 0x0003180001927983 */ /* 0x000f280000300800 */
[----:B------:R-:W4:Y:S04]  /*74720*/  LDL.LU R147, [R1+0x31c] ;  /* 0x00031c0001937983 */ /* 0x000f280000300800 */
[----:B------:R-:W4:Y:S04]  /*74730*/  LDL.LU R124, [R1+0x370] ;  /* 0x00037000017c7983 */ /* 0x000f280000300800 */
[----:B------:R-:W4:Y:S04]  /*74740*/  LDL.LU R125, [R1+0x374] ;  /* 0x00037400017d7983 */ /* 0x000f280000300800 */
[----:B------:R-:W4:Y:S01]  /*74750*/  LDL.LU R126, [R1+0x378] ;  /* 0x00037800017e7983 */ /* 0x000f220000300800 */
[----:B------:R-:W-:-:S03]  /*74760*/  MOV R151, R0 ;  /* 0x0000000000977202 */ /* 0x000fc60000000f00 */
[----:B------:R-:W4:Y:S01]  /*74770*/  LDL.LU R127, [R1+0x37c] ;  /* 0x00037c00017f7983 */ /* 0x000f220000300800 */
[----:B--2---:R-:W-:Y:S02]  /*74780*/  IMAD.MOV.U32 R150, RZ, RZ, R53 ;  /* 0x000000ffff967224 */ /* 0x004fe400078e0035 */
[----:B---3--:R-:W-:Y:S01]  /*74790*/  IMAD.MOV.U32 R149, RZ, RZ, R52 ;  /* 0x000000ffff957224 */ /* 0x008fe200078e0034 */
[----:B----4-:R-:W-:Y:S02]  /*747a0*/  MOV R148, R49 ;  /* 0x0000003100947202 */ /* 0x010fe40000000f00 */
[----:B------:R-:W2:Y:S04]  /*747b0*/  LDL.LU R49, [R1+0x2ecc] ;  /* 0x002ecc0001317983 */ /* 0x000ea80000300800 */
[----:B------:R-:W3:Y:S04]  /*747c0*/  LDL.LU R52, [R1+0x2ec8] ;  /* 0x002ec80001347983 */ /* 0x000ee80000300800 */
[----:B------:R-:W4:Y:S04]  /*747d0*/  LDL.LU R53, [R1+0x2ec4] ;  /* 0x002ec40001357983 */ /* 0x000f280000300800 */
[----:B------:R-:W2:Y:S01]  /*747e0*/  LDL.LU R0, [R1+0x2ec0] ;  /* 0x002ec00001007983 */ /* 0x000ea20000300800 */
        /* <DEDUP_REMOVED lines=15> */
[----:B------:R-:W2:Y:S01]  /*748e0*/  LDL.LU R218, [R1+0x648] ;  /* 0x0006480001da7983 */ /* 0x000ea20000300800 */
        /* <DEDUP_REMOVED lines=10> */
[----:B------:R-:W-:-:S02]  /*74990*/  IMAD.MOV.U32 R166, RZ, RZ, R201 ;  /* 0x000000ffffa67224 */ /* 0x000fc400078e00c9 */
[----:B------:R-:W-:Y:S01]  /*749a0*/  IMAD.MOV.U32 R167, RZ, RZ, R200 ;  /* 0x000000ffffa77224 */ /* 0x000fe200078e00c8 */
[----:B------:R-:W-:Y:S01]  /*749b0*/  MOV R172, R45 ;  /* 0x0000002d00ac7202 */ /* 0x000fe20000000f00 */
[----:B------:R-:W-:-:S03]  /*749c0*/  IMAD.MOV.U32 R168, RZ, RZ, R37 ;  /* 0x000000ffffa87224 */ /* 0x000fc600078e0025 */
[C---:B------:R-:W-:Y:S01]  /*749d0*/  HMMA.1688.F32.TF32 R184, R156.reuse, R214, R184 ;  /* 0x000000d69cb8723c */ /* 0x040fe200000810b8 */
[----:B------:R-:W-:Y:S01]  /*749e0*/  IMAD.MOV.U32 R169, RZ, RZ, R36 ;  /* 0x000000ffffa97224 */ /* 0x000fe200078e0024 */
[----:B------:R-:W-:Y:S01]  /*749f0*/  MOV R175, R40 ;  /* 0x0000002800af7202 */ /* 0x000fe20000000f00 */
[----:B------:R-:W-:Y:S01]  /*74a00*/  IMAD.MOV.U32 R173, RZ, RZ, R44 ;  /* 0x000000ffffad7224 */ /* 0x000fe200078e002c */
[----:B---3--:R-:W-:Y:S01]  /*74a10*/  MOV R22, R61 ;  /* 0x0000003d00167202 */ /* 0x008fe20000000f00 */
[----:B------:R-:W-:Y:S01]  /*74a20*/  IMAD.MOV.U32 R174, RZ, RZ, R41 ;  /* 0x000000ffffae7224 */ /* 0x000fe200078e0029 */
[----:B------:R-:W-:Y:S02]  /*74a30*/  MOV R17, R52 ;  /* 0x0000003400117202 */ /* 0x000fe40000000f00 */
[----:B------:R-:W-:Y:S01]  /*74a40*/  HMMA.1688.F32.TF32 R180, R156, R210, R180 ;  /* 0x000000d29cb4723c */ /* 0x000fe200000810b4 */
[----:B------:R-:W-:Y:S01]  /*74a50*/  IMAD.MOV.U32 R20, RZ, RZ, R65 ;  /* 0x000000ffff147224 */ /* 0x000fe200078e0041 */
[----:B------:R-:W-:Y:S01]  /*74a60*/  MOV R170, R33 ;  /* 0x0000002100aa7202 */ /* 0x000fe20000000f00 */
[----:B------:R-:W-:-:S02]  /*74a70*/  IMAD.MOV.U32 R21, RZ, RZ, R64 ;  /* 0x000000ffff157224 */ /* 0x000fc400078e0040 */
[----:B------:R-:W-:Y:S02]  /*74a80*/  IMAD.MOV.U32 R23, RZ, RZ, R60 ;  /* 0x000000ffff177224 */ /* 0x000fe400078e003c */
[----:B----4-:R-:W-:Y:S02]  /*74a90*/  IMAD.MOV.U32 R16, RZ, RZ, R53 ;  /* 0x000000ffff107224 */ /* 0x010fe400078e0035 */
[----:B------:R-:W-:Y:S02]  /*74aa0*/  IMAD.MOV.U32 R18, RZ, RZ, R49 ;  /* 0x000000ffff127224 */ /* 0x000fe400078e0031 */
[----:B------:R-:W-:Y:S02]  /*74ab0*/  IMAD.MOV.U32 R19, RZ, RZ, R48 ;  /* 0x000000ffff137224 */ /* 0x000fe400078e0030 */
[----:B------:R-:W-:Y:S01]  /*74ac0*/  IMAD.MOV.U32 R171, RZ, RZ, R32 ;  /* 0x000000ffffab7224 */ /* 0x000fe200078e0020 */
        /* <DEDUP_REMOVED lines=8> */
[----:B--2---:R-:W-:-:S02]  /*74b50*/  MOV R219, R0 ;  /* 0x0000000000db7202 */ /* 0x004fc40000000f00 */
[----:B------:R-:W2:Y:S04]  /*74b60*/  LDL.LU R0, [R1+0x2ea8] ;  /* 0x002ea80001007983 */ /* 0x000ea80000300800 */
[----:B------:R-:W-:Y:S04]  /*74b70*/  STL.64 [R1+0x2c0], R232 ;  /* 0x0002c0e801007387 */ /* 0x000fe80000100a00 */
[----:B------:R1:W-:Y:S04]  /*74b80*/  STL.64 [R1+0x2c8], R234 ;  /* 0x0002c8ea01007387 */ /* 0x0003e80000100a00 */
[----:B-1----:R1:W5:Y:S04]  /*74b90*/  LDL.LU.64 R234, [R1+0x2ea0] ;  /* 0x002ea00001ea7983 */ /* 0x0023680000300a00 */
[----:B------:R1:W5:Y:S04]  /*74ba0*/  LDL.LU.64 R232, [R1+0x2e98] ;  /* 0x002e980001e87983 */ /* 0x0003680000300a00 */
[----:B------:R-:W-:Y:S04]  /*74bb0*/  STL.64 [R1+0x4d0], R228 ;  /* 0x0004d0e401007387 */ /* 0x000fe80000100a00 */
[----:B------:R3:W-:Y:S04]  /*74bc0*/  STL.64 [R1+0x4d8], R230 ;  /* 0x0004d8e601007387 */ /* 0x0007e80000100a00 */
[----:B---3--:R1:W5:Y:S04]  /*74bd0*/  LDL.LU.64 R230, [R1+0x2e90] ;  /* 0x002e900001e67983 */ /* 0x0083680000300a00 */
        /* <DEDUP_REMOVED lines=13> */
[----:B------:R1:W5:Y:S04]  /*74cb0*/  LDL.LU.64 R74, [R1+0x2e50] ;  /* 0x002e5000014a7983 */ /* 0x0003680000300a00 */
[----:B------:R1:W5:Y:S04]  /*74cc0*/  LDL.LU.64 R72, [R1+0x2e48] ;  /* 0x002e480001487983 */ /* 0x0003680000300a00 */
[----:B------:R3:W-:Y:S04]  /*74cd0*/  STL.64 [R1+0x450], R160 ;  /* 0x000450a001007387 */ /* 0x0007e80000100a00 */
[----:B------:R4:W-:Y:S01]  /*74ce0*/  STL.64 [R1+0x458], R162 ;  /* 0x000458a201007387 */ /* 0x0009e20000100a00 */
[----:B---3--:R-:W-:Y:S01]  /*74cf0*/  IMAD.MOV.U32 R160, RZ, RZ, R9 ;  /* 0x000000ffffa07224 */ /* 0x008fe200078e0009 */
[----:B------:R-:W-:Y:S01]  /*74d00*/  MOV R161, R8 ;  /* 0x0000000800a17202 */ /* 0x000fe20000000f00 */
[----:B----4-:R-:W-:-:S02]  /*74d10*/  IMAD.MOV.U32 R162, RZ, RZ, R5 ;  /* 0x000000ffffa27224 */ /* 0x010fc400078e0005 */
[----:B------:R-:W-:Y:S01]  /*74d20*/  IMAD.MOV.U32 R163, RZ, RZ, R4 ;  /* 0x000000ffffa37224 */ /* 0x000fe200078e0004 */
[C---:B------:R-:W-:Y:S01]  /*74d30*/  HMMA.1688.F32.TF32 R8, R156.reuse, R10, R216 ;  /* 0x0000000a9c08723c */ /* 0x040fe200000810d8 */
[----:B------:R-:W3:Y:S07]  /*74d40*/  LDL R219, [R1+0xa1c] ;  /* 0x000a1c0001db7983 */ /* 0x000eee0000100800 */
[C---:B------:R-:W-:Y:S08]  /*74d50*/  HMMA.1688.F32.TF32 R36, R156.reuse, R38, R160 ;  /* 0x000000269c24723c */ /* 0x040ff000000810a0 */
[C---:B------:R-:W-:Y:S08]  /*74d60*/  HMMA.1688.F32.TF32 R160, R156.reuse, R206, R176 ;  /* 0x000000ce9ca0723c */ /* 0x040ff000000810b0 */
[C---:B------:R-:W-:Y:S01]  /*74d70*/  HMMA.1688.F32.TF32 R4, R156.reuse, R6, R28 ;  /* 0x000000069c04723c */ /* 0x040fe2000008101c */
[----:B------:R1:W5:Y:S04]  /*74d80*/  LDL.LU.64 R30, [R1+0x2e40] ;  /* 0x002e4000011e7983 */ /* 0x0003680000300a00 */
[----:B------:R1:W5:Y:S03]  /*74d90*/  LDL.LU.64 R28, [R1+0x2e38] ;  /* 0x002e3800011c7983 */ /* 0x0003660000300a00 */
[C---:B------:R-:W-:Y:S01]  /*74da0*/  HMMA.1688.F32.TF32 R176, R156.reuse, R202, R164 ;  /* 0x000000ca9cb0723c */ /* 0x040fe200000810a4 */
[----:B------:R1:W5:Y:S04]  /*74db0*/  LDL.LU.64 R58, [R1+0x2e30] ;  /* 0x002e3000013a7983 */ /* 0x0003680000300a00 */
[----:B------:R1:W5:Y:S03]  /*74dc0*/  LDL.LU.64 R56, [R1+0x2e28] ;  /* 0x002e280001387983 */ /* 0x0003660000300a00 */
[----:B------:R-:W-:Y:S01]  /*74dd0*/  HMMA.1688.F32.TF32 R156, R156, R194, R168 ;  /* 0x000000c29c9c723c */ /* 0x000fe200000810a8 */
[----:B------:R1:W5:Y:S04]  /*74de0*/  LDL.LU.64 R22, [R1+0x2e20] ;  /* 0x002e200001167983 */ /* 0x0003680000300a00 */
        /* <DEDUP_REMOVED lines=9> */
[----:B------:R-:W-:Y:S04]  /*74e80*/  STL.64 [R1+0x420], R184 ;  /* 0x000420b801007387 */ /* 0x000fe80000100a00 */
[----:B------:R-:W-:Y:S04]  /*74e90*/  STL.64 [R1+0x428], R186 ;  /* 0x000428ba01007387 */ /* 0x000fe80000100a00 */
[----:B------:R-:W-:Y:S04]  /*74ea0*/  STL.64 [R1+0x440], R180 ;  /* 0x000440b401007387 */ /* 0x000fe80000100a00 */
[----:B------:R-:W-:Y:S04]  /*74eb0*/  STL.64 [R1+0x448], R182 ;  /* 0x000448b601007387 */ /* 0x000fe80000100a00 */
[----:B------:R4:W-:Y:S04]  /*74ec0*/  STL.64 [R1+0x410], R160 ;  /* 0x000410a001007387 */ /* 0x0009e80000100a00 */
[----:B------:R-:W-:Y:S04]  /*74ed0*/  STL.64 [R1+0x418], R162 ;  /* 0x000418a201007387 */ /* 0x000fe80000100a00 */
[----:B------:R-:W2:Y:S04]  /*74ee0*/  LDL.LU R166, [R1+0x221c] ;  /* 0x00221c0001a67983 */ /* 0x000ea80000300800 */
[----:B----4-:R-:W4:Y:S04]  /*74ef0*/  LDL.LU R160, [R1+0x2224] ;  /* 0x0022240001a07983 */ /* 0x010f280000300800 */
[----:B------:R-:W-:Y:S04]  /*74f00*/  STL.64 [R1+0x3f0], R176 ;  /* 0x0003f0b001007387 */ /* 0x000fe80000100a00 */
[----:B------:R-:W-:Y:S04]  /*74f10*/  STL.64 [R1+0x3f8], R178 ;  /* 0x0003f8b201007387 */ /* 0x000fe80000100a00 */
[----:B------:R-:W-:Y:S04]  /*74f20*/  STL.64 [R1+0x3e0], R172 ;  /* 0x0003e0ac01007387 */ /* 0x000fe80000100a00 */
[----:B------:R-:W-:Y:S04]  /*74f30*/  STL.64 [R1+0x3e8], R174 ;  /* 0x0003e8ae01007387 */ /* 0x000fe80000100a00 */
[----:B------:R-:W-:Y:S04]  /*74f40*/  STL.64 [R1+0x1a0], R156 ;  /* 0x0001a09c01007387 */ /* 0x000fe80000100a00 */
[----:B------:R1:W-:Y:S04]  /*74f50*/  STL.64 [R1+0x1a8], R158 ;  /* 0x0001a89e01007387 */ /* 0x0003e80000100a00 */
[----:B------:R-:W2:Y:S04]  /*74f60*/  LDL.LU R165, [R1+0x2220] ;  /* 0x0022200001a57983 */ /* 0x000ea80000300800 */
[----:B-1----:R-:W2:Y:S04]  /*74f70*/  LDL.LU R158, [R1+0x21e8] ;  /* 0x0021e800019e7983 */ /* 0x002ea80000300800 */
[----:B------:R-:W2:Y:S04]  /*74f80*/  LDL.LU R167, [R1+0x2214] ;  /* 0x0022140001a77983 */ /* 0x000ea80000300800 */
[----:B------:R-:W2:Y:S04]  /*74f90*/  LDL.LU R168, [R1+0x21dc] ;  /* 0x0021dc0001a87983 */ /* 0x000ea80000300800 */
[----:B------:R-:W2:Y:S04]  /*74fa0*/  LDL.LU R164, [R1+0x21d4] ;  /* 0x0021d40001a47983 */ /* 0x000ea80000300800 */
[----:B------:R-:W2:Y:S04]  /*74fb0*/  LDL.LU R163, [R1+0x21e0] ;  /* 0x0021e00001a37983 */ /* 0x000ea80000300800 */
[----:B------:R-:W2:Y:S04]  /*74fc0*/  LDL.LU R161, [R1+0x219c] ;  /* 0x00219c0001a17983 */ /* 0x000ea80000300800 */
[----:B------:R-:W2:Y:S01]  /*74fd0*/  LDL.LU R159, [R1+0x21a8] ;  /* 0x0021a800019f7983 */ /* 0x000ea20000300800 */
[----:B------:R-:W-:-:S04]  /*74fe0*/  MOV R213, c[0x0][0x180] ;  /* 0x0000600000d57a02 */ /* 0x000fc80000000f00 */
[C---:B------:R-:W-:Y:S02]  /*74ff0*/  IADD3 R2, R213.reuse, -0x100, RZ ;  /* 0xffffff00d5027810 */ /* 0x040fe40007ffe0ff */
[----:B------:R-:W-:Y:S01]  /*75000*/  IADD3 R213, R213, 0x7f, RZ ;  /* 0x0000007fd5d57810 */ /* 0x000fe20007ffe0ff */
[----:B------:R-:W1:Y:S03]  /*75010*/  S2R R212, SR_TID.X ;  /* 0x0000000000d47919 */ /* 0x000e660000002100 */
[----:B------:R-:W-:-:S04]  /*75020*/  SHF.R.S32.HI R3, RZ, 0x1f, R213 ;  /* 0x0000001fff037819 */ /* 0x000fc800000114d5 */
[----:B------:R-:W-:-:S04]  /*75030*/  LEA.HI R3, R3, R213, RZ, 0x7 ;  /* 0x000000d503037211 */ /* 0x000fc800078f38ff */
[----:B------:R-:W-:Y:S01]  /*75040*/  SHF.R.S32.HI R3, RZ, 0x7, R3 ;  /* 0x00000007ff037819 */ /* 0x000fe20000011403 */
[----:B------:R-:W-:-:S03]  /*75050*/  IMAD.MOV.U32 R162, RZ, RZ, c[0x0][0x188] ;  /* 0x00006200ffa27624 */ /* 0x000fc600078e00ff */
[----:B------:R-:W-:Y:S01]  /*75060*/  IADD3 R3, R3, -0x2, RZ ;  /* 0xfffffffe03037810 */ /* 0x000fe20007ffe0ff */
[----:B------:R-:W-:Y:S01]  /*75070*/  IMAD.SHL.U32 R162, R162, 0x80, RZ ;  /* 0x00000080a2a27824 */ /* 0x000fe200078e00ff */
[----:B------:R-:W-:-:S04]  /*75080*/  UISETP.GT.AND UP0, UPT, UR5, 0x1, UPT ;  /* 0x000000010500788c */ /* 0x000fc8000bf04270 */
[----:B------:R-:W-:Y:S01]  /*75090*/  SHF.L.U32 R162, R162, 0x2, RZ ;  /* 0x00000002a2a27819 */ /* 0x000fe200000006ff */
[----:B------:R-:W-:Y:S01]  /*750a0*/  USEL UR5, UR5, URZ, !UP0 ;  /* 0x0000003f05057287 */ /* 0x000fe2000c000000 */
[----:B-1----:R-:W-:-:S05]  /*750b0*/  LOP3.LUT R213, R212, 0x3f, RZ, 0xc0, !PT ;  /* 0x0000003fd4d57812 */ /* 0x002fca00078ec0ff */
[----:B------:R-:W-:Y:S02]  /*750c0*/  IMAD.SHL.U32 R252, R213, 0x4, RZ ;  /* 0x00000004d5fc7824 */ /* 0x000fe400078e00ff */
[C---:B---3--:R-:W-:Y:S01]  /*750d0*/  IMAD R2, R219.reuse, -0x80, R2 ;  /* 0xffffff80db027824 */ /* 0x048fe200078e0202 */
[----:B------:R-:W-:-:S04]  /*750e0*/  ISETP.GE.AND P0, PT, R219, R3, PT ;  /* 0x00000003db00720c */ /* 0x000fc80003f06270 */
[----:B------:R-:W-:-:S04]  /*750f0*/  ISETP.GT.AND P1, PT, R2, RZ, PT ;  /* 0x000000ff0200720c */ /* 0x000fc80003f24270 */
[----:B------:R-:W-:-:S04]  /*75100*/  SEL R3, RZ, 0x4, !P1 ;  /* 0x00000004ff037807 */ /* 0x000fc80004800000 */
[----:B------:R-:W-:-:S04]  /*75110*/  SEL R3, R3, RZ, !P0 ;  /* 0x000000ff03037207 */ /* 0x000fc80004000000 */
[----:B------:R-:W-:Y:S01]  /*75120*/  ISETP.NE.U32.AND P2, PT, R3, RZ, PT ;  /* 0x000000ff0300720c */ /* 0x000fe20003f45070 */
[----:B------:R-:W-:-:S04]  /*75130*/  IMAD.U32 R3, RZ, RZ, UR5 ;  /* 0x00000005ff037e24 */ /* 0x000fc8000f8e00ff */
[----:B------:R-:W-:Y:S01]  /*75140*/  IMAD R3, R3, 0x10000, R252 ;  /* 0x0001000003037824 */ /* 0x000fe200078e02fc */
[----:B----4-:R-:W-:-:S04]  /*75150*/  IADD3 R160, P1, R160, R162, RZ ;  /* 0x000000a2a0a07210 */ /* 0x010fc80007f3e0ff */
[----:B--2---:R-:W-:Y:S01]  /*75160*/  IADD3.X R166, R166, R0, RZ, P1, !PT ;  /* 0x00000000a6a67210 */ /* 0x004fe20000ffe4ff */
[----:B------:R-:W-:Y:S01]  /*75170*/  IMAD.MOV.U32 R156, RZ, RZ, R160 ;  /* 0x000000ffff9c7224 */ /* 0x000fe200078e00a0 */
[----:B------:R-:W-:Y:S02]  /*75180*/  ISETP.GT.AND P1, PT, R2, 0x4, PT ;  /* 0x000000040200780c */ /* 0x000fe40003f24270 */
[----:B------:R-:W-:Y:S01]  /*75190*/  MOV R157, R166 ;  /* 0x000000a6009d7202 */ /* 0x000fe20000000f00 */
[----:B------:R-:W-:Y:S04]  /*751a0*/  STL [R1+0x2224], R160 ;  /* 0x002224a001007387 */ /* 0x000fe80000100800 */
[----:B------:R1:W-:Y:S04]  /*751b0*/  STL [R1+0x221c], R166 ;  /* 0x00221ca601007387 */ /* 0x0003e80000100800 */
[----:B------:R-:W-:Y:S01]  /*751c0*/  @!PT LDS RZ, [RZ] ;  /* 0x00000000fffff984 */ /* 0x000fe20000000800 */
[----:B------:R-:W-:Y:S01]  /*751d0*/  @!PT LDS RZ, [RZ] ;  /* 0x00000000fffff984 */ /* 0x000fe20000000800 */
[----:B------:R-:W-:Y:S01]  /*751e0*/  @!PT LDS RZ, [RZ] ;  /* 0x00000000fffff984 */ /* 0x000fe20000000800 */
[----:B------:R2:W-:Y:S04]  /*751f0*/  LDGSTS.E [R3+0x40000], [R156.64], P2 ;  /* 0x400000009c037fae */ /* 0x0005e80009121848 */
[----:B-1----:R-:W3:Y:S04]  /*75200*/  LDL.LU R166, [R1+0x21a0] ;  /* 0x0021a00001a67983 */ /* 0x002ee80000300800 */
[----:B------:R-:W4:Y:S01]  /*75210*/  LDL.LU R160, [R1+0x2168] ;  /* 0x0021680001a07983 */ /* 0x000f220000300800 */
[----:B------:R-:W-:-:S02]  /*75220*/  IADD3 R165, P3, R165, R162, RZ ;  /* 0x000000a2a5a57210 */ /* 0x000fc40007f7e0ff */
[----:B--2---:R-:W-:-:S03]  /*75230*/  SEL R156, RZ, 0x4, !P1 ;  /* 0x00000004ff9c7807 */ /* 0x004fc60004800000 */
[----:B------:R-:W-:Y:S01]  /*75240*/  STL [R1+0x2220], R165 ;  /* 0x002220a501007387 */ /* 0x000fe20000100800 */
[----:B------:R-:W-:Y:S01]  /*75250*/  IADD3 R158, P4, R158, R162, RZ ;  /* 0x000000a29e9e7210 */ /* 0x000fe20007f9e0ff */
[----:B------:R-:W-:Y:S01]  /*75260*/  IMAD.X R167, R167, 0x1, R0, P3 ;  /* 0x00000001a7a77824 */ /* 0x000fe200018e0600 */
[----:B------:R-:W-:-:S03]  /*75270*/  SEL R156, R156, RZ, !P0 ;  /* 0x000000ff9c9c7207 */ /* 0x000fc60004000000 */
[----:B------:R-:W-:Y:S01]  /*75280*/  IMAD.X R168, R168, 0x1, R0, P4 ;  /* 0x00000001a8a87824 */ /* 0x000fe200020e0600 */
[----:B------:R1:W-:Y:S01]  /*75290*/  STL [R1+0x2214], R167 ;  /* 0x002214a701007387 */ /* 0x0003e20000100800 */
[----:B------:R-:W-:-:S03]  /*752a0*/  IMAD.MOV.U32 R157, RZ, RZ, R167 ;  /* 0x000000ffff9d7224 */ /* 0x000fc600078e00a7 */
[----:B------:R2:W-:Y:S01]  /*752b0*/  STL [R1+0x21e8], R158 ;  /* 0x0021e89e01007387 */ /* 0x0005e20000100800 */
[----:B------:R-:W-:-:S03]  /*752c0*/  ISETP.NE.U32.AND P1, PT, R156, RZ, PT ;  /* 0x000000ff9c00720c */ /* 0x000fc60003f25070 */
[----:B-1----:R-:W4:Y:S01]  /*752d0*/  LDL.LU R167, [R1+0x2194] ;  /* 0x0021940001a77983 */ /* 0x002f220000300800 */
[----:B------:R-:W-:-:S03]  /*752e0*/  MOV R156, R165 ;  /* 0x000000a5009c7202 */ /* 0x000fc60000000f00 */
[----:B------:R-:W-:Y:S04]  /*752f0*/  STL [R1+0x21dc], R168 ;  /* 0x0021dca801007387 */ /* 0x000fe80000100800 */
[----:B------:R-:W4:Y:S01]  /*75300*/  LDL.LU R165, [R1+0x215c] ;  /* 0x00215c0001a57983 */ /* 0x000f220000300800 */
[----:B------:R-:W-:-:S03]  /*75310*/  IADD3 R163, P3, R163, R162, RZ ;  /* 0x000000a2a3a37210 */ /* 0x000fc60007f7e0ff */
[----:B------:R1:W-:Y:S01]  /*75320*/  LDGSTS.E [R3+0x40100], [R156.64], P2 ;  /* 0x401000009c037fae */ /* 0x0003e20009121848 */
[----:B------:R-:W-:Y:S01]  /*75330*/  ISETP.GT.AND P2, PT, R2, 0x8, PT ;  /* 0x000000080200780c */ /* 0x000fe20003f44270 */
[----:B------:R-:W-:Y:S01]  /*75340*/  IMAD.X R164, R164, 0x1, R0, P3 ;  /* 0x00000001a4a47824 */ /* 0x000fe200018e0600 */
[----:B------:R-:W-:Y:S01]  /*75350*/  IADD3 R159, P4, R159, R162, RZ ;  /* 0x000000a29f9f7210 */ /* 0x000fe20007f9e0ff */
[----:B------:R-:W4:Y:S01]  /*75360*/  LDL.LU R169, [R1+0x2160] ;  /* 0x0021600001a97983 */ /* 0x000f220000300800 */
[----:B-1----:R-:W-:Y:S01]  /*75370*/  IMAD.MOV.U32 R156, RZ, RZ, R158 ;  /* 0x000000ffff9c7224 */ /* 0x002fe200078e009e */
[----:B------:R-:W-:Y:S02]  /*75380*/  MOV R157, R168 ;  /* 0x000000a8009d7202 */ /* 0x000fe40000000f00 */
[----:B--2---:R-:W4:Y:S04]  /*75390*/  LDL.LU R158, [R1+0x2128] ;  /* 0x00212800019e7983 */ /* 0x004f280000300800 */
[----:B------:R1:W-:Y:S01]  /*753a0*/  LDGSTS.E [R3+0x40800], [R156.64], P1 ;  /* 0x408000009c037fae */ /* 0x0003e20008921848 */
[----:B------:R-:W-:-:S03]  /*753b0*/  IMAD.X R161, R161, 0x1, R0, P4 ;  /* 0x00000001a1a17824 */ /* 0x000fc600020e0600 */
[----:B------:R1:W-:Y:S04]  /*753c0*/  STL [R1+0x21e0], R163 ;  /* 0x0021e0a301007387 */ /* 0x0003e80000100800 */
[----:B------:R1:W-:Y:S02]  /*753d0*/  STL [R1+0x21d4], R164 ;  /* 0x0021d4a401007387 */ /* 0x0003e40000100800 */
[----:B-1----:R-:W-:Y:S02]  /*753e0*/  SEL R156, RZ, 0x4, !P2 ;  /* 0x00000004ff9c7807 */ /* 0x002fe40005000000 */
[----:B------:R-:W-:Y:S02]  /*753f0*/  STL [R1+0x21a8], R159 ;  /* 0x0021a89f01007387 */ /* 0x000fe40000100800 */
[----:B------:R-:W-:-:S02]  /*75400*/  SEL R156, R156, RZ, !P0 ;  /* 0x000000ff9c9c7207 */ /* 0x000fc40004000000 */
[----:B------:R-:W4:Y:S01]  /*75410*/  LDL.LU R170, [R1+0x2154] ;  /* 0x0021540001aa7983 */ /* 0x000f220000300800 */
[----:B------:R-:W-:Y:S01]  /*75420*/  IMAD.MOV.U32 R157, RZ, RZ, R164 ;  /* 0x000000ffff9d7224 */ /* 0x000fe200078e00a4 */
[----:B------:R-:W-:Y:S02]  /*75430*/  ISETP.NE.U32.AND P2, PT, R156, RZ, PT ;  /* 0x000000ff9c00720c */ /* 0x000fe40003f45070 */
[----:B------:R1:W-:Y:S01]  /*75440*/  STL [R1+0x219c], R161 ;  /* 0x00219ca101007387 */ /* 0x0003e20000100800 */
[----:B------:R-:W-:-:S03]  /*75450*/  MOV R156, R163 ;  /* 0x000000a3009c7202 */ /* 0x000fc60000000f00 */
[----:B------:R-:W4:Y:S04]  /*75460*/  LDL.LU R163, [R1+0x211c] ;  /* 0x00211c0001a37983 */ /* 0x000f280000300800 */
[----:B------:R1:W-:Y:S04]  /*75470*/  LDGSTS.E [R3+0x40900], [R156.64], P1 ;  /* 0x409000009c037fae */ /* 0x0003e80008921848 */
[----:B------:R-:W4:Y:S01]  /*75480*/  LDL.LU R164, [R1+0x2114] ;  /* 0x0021140001a47983 */ /* 0x000f220000300800 */
[----:B-1----:R-:W-:-:S03]  /*75490*/  MOV R157, R161 ;  /* 0x000000a1009d7202 */ /* 0x002fc60000000f00 */
[----:B------:R-:W4:Y:S01]  /*754a0*/  LDL.LU R161, [R1+0x2120] ;  /* 0x0021200001a17983 */ /* 0x000f220000300800 */
[----:B------:R-:W-:-:S03]  /*754b0*/  IMAD.MOV.U32 R156, RZ, RZ, R159 ;  /* 0x000000ffff9c7224 */ /* 0x000fc600078e009f */
[----:B------:R-:W4:Y:S04]  /*754c0*/  LDL.LU R168, [R1+0x20dc] ;  /* 0x0020dc0001a87983 */ /* 0x000f280000300800 */
[----:B------:R-:W4:Y:S01]  /*754d0*/  LDL.LU R159, [R1+0x20e8] ;  /* 0x0020e800019f7983 */ /* 0x000f220000300800 */
[----:B------:R-:W-:-:S03]  /*754e0*/  ISETP.GT.AND P1, PT, R2, 0xc, PT ;  /* 0x0000000c0200780c */ /* 0x000fc60003f24270 */
[----:B------:R1:W-:Y:S02]  /*754f0*/  LDGSTS.E [R3+0x41000], [R156.64], P2 ;  /* 0x410000009c037fae */ /* 0x0003e40009121848 */
[----:B-1----:R-:W-:-:S04]  /*75500*/  SEL R156, RZ, 0x4, !P1 ;  /* 0x00000004ff9c7807 */ /* 0x002fc80004800000 */
[----:B------:R-:W-:-:S04]  /*75510*/  SEL R156, R156, RZ, !P0 ;  /* 0x000000ff9c9c7207 */ /* 0x000fc80004000000 */
[----:B------:R-:W-:Y:S02]  /*75520*/  ISETP.NE.U32.AND P1, PT, R156, RZ, PT ;  /* 0x000000ff9c00720c */ /* 0x000fe40003f25070 */
[-C--:B---3--:R-:W-:Y:S02]  /*75530*/  IADD3 R166, P3, R166, R162.reuse, RZ ;  /* 0x000000a2a6a67210 */ /* 0x088fe40007f7e0ff */
[----:B----4-:R-:W-:Y:S02]  /*75540*/  IADD3 R160, P4, R160, R162, RZ ;  /* 0x000000a2a0a07210 */ /* 0x010fe40007f9e0ff */
[----:B------:R-:W-:Y:S01]  /*75550*/  MOV R156, R166 ;  /* 0x000000a6009c7202 */ /* 0x000fe20000000f00 */
[----:B------:R-:W-:Y:S01]  /*75560*/  STL [R1+0x21a0], R166 ;  /* 0x0021a0a601007387 */ /* 0x000fe20000100800 */
[----:B------:R-:W-:-:S04]  /*75570*/  IMAD.X R167, R167, 0x1, R0, P3 ;  /* 0x00000001a7a77824 */ /* 0x000fc800018e0600 */
[----:B------:R-:W-:Y:S01]  /*75580*/  IMAD.MOV.U32 R157, RZ, RZ, R167 ;  /* 0x000000ffff9d7224 */ /* 0x000fe200078e00a7 */
[----:B------:R1:W-:Y:S01]  /*75590*/  STL [R1+0x2194], R167 ;  /* 0x002194a701007387 */ /* 0x0003e20000100800 */
[----:B------:R-:W-:-:S03]  /*755a0*/  IMAD.X R165, R165, 0x1, R0, P4 ;  /* 0x00000001a5a57824 */ /* 0x000fc600020e0600 */
[----:B------:R-:W-:Y:S04]  /*755b0*/  STL [R1+0x2168], R160 ;  /* 0x002168a001007387 */ /* 0x000fe80000100800 */
[----:B------:R3:W-:Y:S01]  /*755c0*/  LDGSTS.E [R3+0x41100], [R156.64], P2 ;  /* 0x411000009c037fae */ /* 0x0007e20009121848 */
[----:B------:R-:W-:-:S03]  /*755d0*/  ISETP.GT.AND P2, PT, R2, 0x10, PT ;  /* 0x000000100200780c */ /* 0x000fc60003f44270 */
[----:B------:R4:W-:Y:S04]  /*755e0*/  STL [R1+0x215c], R165 ;  /* 0x00215ca501007387 */ /* 0x0009e80000100800 */
[----:B-1----:R-:W2:Y:S01]  /*755f0*/  LDL.LU R167, [R1+0x20d4] ;  /* 0x0020d40001a77983 */ /* 0x002ea20000300800 */
[----:B---3--:R-:W-:Y:S01]  /*75600*/  IMAD.MOV.U32 R156, RZ, RZ, R160 ;  /* 0x000000ffff9c7224 */ /* 0x008fe200078e00a0 */
[----:B------:R-:W-:Y:S02]  /*75610*/  MOV R157, R165 ;  /* 0x000000a5009d7202 */ /* 0x000fe40000000f00 */
[----:B------:R-:W3:Y:S01]  /*75620*/  LDL.LU R166, [R1+0x20e0] ;  /* 0x0020e00001a67983 */ /* 0x000ee20000300800 */
[----:B------:R-:W-:-:S03]  /*75630*/  IADD3 R169, P3, R169, R162, RZ ;  /* 0x000000a2a9a97210 */ /* 0x000fc60007f7e0ff */
[----:B------:R1:W-:Y:S04]  /*75640*/  LDGSTS.E [R3+0x41800], [R156.64], P1 ;  /* 0x418000009c037fae */ /* 0x0003e80008921848 */
[----:B----4-:R-:W4:Y:S04]  /*75650*/  LDL.LU R165, [R1+0x209c] ;  /* 0x00209c0001a57983 */ /* 0x010f280000300800 */
[----:B------:R-:W4:Y:S01]  /*75660*/  LDL.LU R160, [R1+0x20a8] ;  /* 0x0020a80001a07983 */ /* 0x000f220000300800 */
[----:B-1----:R-:W-:Y:S02]  /*75670*/  SEL R156, RZ, 0x4, !P2 ;  /* 0x00000004ff9c7807 */ /* 0x002fe40005000000 */
[----:B------:R-:W-:-:S02]  /*75680*/  IADD3 R158, P4, R158, R162, RZ ;  /* 0x000000a29e9e7210 */ /* 0x000fc40007f9e0ff */
[----:B------:R-:W-:Y:S01]  /*75690*/  SEL R156, R156, RZ, !P0 ;  /* 0x000000ff9c9c7207 */ /* 0x000fe20004000000 */
[----:B------:R-:W-:-:S03]  /*756a0*/  IMAD.X R170, R170, 0x1, R0, P3 ;  /* 0x00000001aaaa7824 */ /* 0x000fc600018e0600 */
[----:B------:R-:W-:Y:S01]  /*756b0*/  ISETP.NE.U32.AND P2, PT, R156, RZ, PT ;  /* 0x000000ff9c00720c */ /* 0x000fe20003f45070 */
[----:B------:R-:W-:Y:S01]  /*756c0*/  IMAD.MOV.U32 R157, RZ, RZ, R170 ;  /* 0x000000ffff9d7224 */ /* 0x000fe200078e00aa */
[----:B------:R-:W-:Y:S01]  /*756d0*/  MOV R156, R169 ;  /* 0x000000a9009c7202 */ /* 0x000fe20000000f00 */
[----:B------:R-:W-:-:S04]  /*756e0*/  IMAD.X R163, R163, 0x1, R0, P4 ;  /* 0x00000001a3a37824 */ /* 0x000fc800020e0600 */
[----:B------:R1:W-:Y:S01]  /*756f0*/  LDGSTS.E [R3+0x41900], [R156.64], P1 ;  /* 0x419000009c037fae */ /* 0x0003e20008921848 */
[----:B------:R-:W-:-:S03]  /*75700*/  ISETP.GT.AND P1, PT, R2, 0x14, PT ;  /* 0x000000140200780c */ /* 0x000fc60003f24270 */
[----:B------:R-:W-:Y:S01]  /*75710*/  STL [R1+0x2160], R169 ;  /* 0x002160a901007387 */ /* 0x000fe20000100800 */
[----:B-1----:R-:W-:Y:S01]  /*75720*/  IMAD.MOV.U32 R156, RZ, RZ, R158 ;  /* 0x000000ffff9c7224 */ /* 0x002fe200078e009e */
[----:B------:R-:W-:Y:S02]  /*75730*/  MOV R157, R163 ;  /* 0x000000a3009d7202 */ /* 0x000fe40000000f00 */
[-C--:B------:R-:W-:Y:S01]  /*75740*/  IADD3 R161, P3, R161, R162.reuse, RZ ;  /* 0x000000a2a1a17210 */ /* 0x080fe20007f7e0ff */
[----:B------:R-:W-:Y:S04]  /*75750*/  STL [R1+0x2154], R170 ;  /* 0x002154aa01007387 */ /* 0x000fe80000100800 */
[----:B------:R1:W-:Y:S01]  /*75760*/  LDGSTS.E [R3+0x42000], [R156.64], P2 ;  /* 0x420000009c037fae */ /* 0x0003e20009121848 */
[----:B------:R-:W-:Y:S01]  /*75770*/  IMAD.X R164, R164, 0x1, R0, P3 ;  /* 0x00000001a4a47824 */ /* 0x000fe200018e0600 */
[----:B------:R-:W-:-:S02]  /*75780*/  IADD3 R159, P4, R159, R162, RZ ;  /* 0x000000a29f9f7210 */ /* 0x000fc40007f9e0ff */
[----:B------:R-:W-:Y:S04]  /*75790*/  STL [R1+0x2128], R158 ;  /* 0x0021289e01007387 */ /* 0x000fe80000100800 */
[----:B------:R1:W-:Y:S02]  /*757a0*/  STL [R1+0x211c], R163 ;  /* 0x00211ca301007387 */ /* 0x0003e40000100800 */
[----:B-1----:R-:W-:Y:S01]  /*757b0*/  SEL R156, RZ, 0x4, !P1 ;  /* 0x00000004ff9c7807 */ /* 0x002fe20004800000 */
[----:B------:R-:W-:-:S03]  /*757c0*/  IMAD.X R168, R168, 0x1, R0, P4 ;  /* 0x00000001a8a87824 */ /* 0x000fc600020e0600 */
[----:B------:R-:W-:Y:S01]  /*757d0*/  SEL R156, R156, RZ, !P0 ;  /* 0x000000ff9c9c7207 */ /* 0x000fe20004000000 */
[----:B------:R-:W4:Y:S01]  /*757e0*/  LDL.LU R163, [R1+0x20a0] ;  /* 0x0020a00001a37983 */ /* 0x000f220000300800 */
[----:B------:R-:W-:-:S03]  /*757f0*/  IMAD.MOV.U32 R157, RZ, RZ, R164 ;  /* 0x000000ffff9d7224 */ /* 0x000fc600078e00a4 */
[----:B------:R-:W4:Y:S01]  /*75800*/  LDL.LU R158, [R1+0x2068] ;  /* 0x00206800019e7983 */ /* 0x000f220000300800 */
[----:B------:R-:W-:-:S03]  /*75810*/  ISETP.NE.U32.AND P1, PT, R156, RZ, PT ;  /* 0x000000ff9c00720c */ /* 0x000fc60003f25070 */
[----:B------:R-:W-:Y:S01]  /*75820*/  STL [R1+0x2120], R161 ;  /* 0x002120a101007387 */ /* 0x000fe20000100800 */
[----:B------:R-:W-:-:S03]  /*75830*/  MOV R156, R161 ;  /* 0x000000a1009c7202 */ /* 0x000fc60000000f00 */
[----:B------:R1:W-:Y:S04]  /*75840*/  STL [R1+0x2114], R164 ;  /* 0x002114a401007387 */ /* 0x0003e80000100800 */
[----:B------:R1:W-:Y:S04]  /*75850*/  STL [R1+0x20e8], R159 ;  /* 0x0020e89f01007387 */ /* 0x0003e80000100800 */
[----:B------:R1:W-:Y:S04]  /*75860*/  LDGSTS.E [R3+0x42100], [R156.64], P2 ;  /* 0x421000009c037fae */ /* 0x0003e80009121848 */
[----:B-1----:R-:W4:Y:S04]  /*75870*/  LDL.LU R164, [R1+0x2094] ;  /* 0x0020940001a47983 */ /* 0x002f280000300800 */
[----:B------:R-:W-:Y:S04]  /*75880*/  STL [R1+0x20dc], R168 ;  /* 0x0020dca801007387 */ /* 0x000fe80000100800 */
[----:B------:R-:W4:Y:S01]  /*75890*/  LDL.LU R161, [R1+0x205c] ;  /* 0x00205c0001a17983 */ /* 0x000f220000300800 */
[----:B------:R-:W-:Y:S01]  /*758a0*/  IMAD.MOV.U32 R156, RZ, RZ, R159 ;  /* 0x000000ffff9c7224 */ /* 0x000fe200078e009f */
[----:B------:R-:W-:-:S02]  /*758b0*/  MOV R157, R168 ;  /* 0x000000a8009d7202 */ /* 0x000fc40000000f00 */
[----:B------:R-:W-:Y:S01]  /*758c0*/  ISETP.GT.AND P2, PT, R2, 0x18, PT ;  /* 0x000000180200780c */ /* 0x000fe20003f44270 */
[----:B------:R-:W4:Y:S04]  /*758d0*/  LDL.LU R169, [R1+0x2060] ;  /* 0x0020600001a97983 */ /* 0x000f280000300800 */
[----:B------:R1:W-:Y:S04]  /*758e0*/  LDGSTS.E [R3+0x42800], [R156.64], P1 ;  /* 0x428000009c037fae */ /* 0x0003e80008921848 */
[----:B------:R-:W4:Y:S01]  /*758f0*/  LDL.LU R159, [R1+0x2028] ;  /* 0x00202800019f7983 */ /* 0x000f220000300800 */
[----:B-1----:R-:W-:-:S04]  /*75900*/  SEL R156, RZ, 0x4, !P2 ;  /* 0x00000004ff9c7807 */ /* 0x002fc80005000000 */
[----:B------:R-:W-:-:S04]  /*75910*/  SEL R156, R156, RZ, !P0 ;  /* 0x000000ff9c9c7207 */ /* 0x000fc80004000000 */
[----:B------:R-:W-:Y:S02]  /*75920*/  ISETP.NE.U32.AND P2, PT, R156, RZ, PT ;  /* 0x000000ff9c00720c */ /* 0x000fe40003f45070 */
[----:B---3--:R-:W-:-:S05]  /*75930*/  IADD3 R166, P3, R166, R162, RZ ;  /* 0x000000a2a6a67210 */ /* 0x008fca0007f7e0ff */
[----:B--2---:R-:W-:Y:S01]  /*75940*/  IMAD.X R167, R167, 0x1, R0, P3 ;  /* 0x00000001a7a77824 */ /* 0x004fe200018e0600 */
[----:B------:R1:W-:Y:S01]  /*75950*/  STL [R1+0x20e0], R166 ;  /* 0x0020e0a601007387 */ /* 0x0003e20000100800 */
[----:B----4-:R-:W-:-:S03]  /*75960*/  IADD3 R160, P4, R160, R162, RZ ;  /* 0x000000a2a0a07210 */ /* 0x010fc60007f9e0ff */
[----:B------:R2:W-:Y:S01]  /*75970*/  STL [R1+0x20d4], R167 ;  /* 0x0020d4a701007387 */ /* 0x0005e20000100800 */
[----:B------:R-:W-:Y:S01]  /*75980*/  MOV R156, R166 ;  /* 0x000000a6009c7202 */ /* 0x000fe20000000f00 */
[----:B------:R-:W-:Y:S02]  /*75990*/  IMAD.X R165, R165, 0x1, R0, P4 ;  /* 0x00000001a5a57824 */ /* 0x000fe400020e0600 */
[----:B------:R-:W-:Y:S01]  /*759a0*/  STL [R1+0x20a8], R160 ;  /* 0x0020a8a001007387 */ /* 0x000fe20000100800 */
[----:B------:R-:W-:-:S03]  /*759b0*/  IMAD.MOV.U32 R157, RZ, RZ, R167 ;  /* 0x000000ffff9d7224 */ /* 0x000fc600078e00a7 */
[----:B------:R-:W3:Y:S04]  /*759c0*/  LDL.LU R170, [R1+0x2054] ;  /* 0x0020540001aa7983 */ /* 0x000ee80000300800 */
[----:B------:R4:W-:Y:S04]  /*759d0*/  STL [R1+0x209c], R165 ;  /* 0x00209ca501007387 */ /* 0x0009e80000100800 */
[----:B-1----:R-:W3:Y:S04]  /*759e0*/  LDL.LU R166, [R1+0x201c] ;  /* 0x00201c0001a67983 */ /* 0x002ee80000300800 */
[----:B------:R1:W-:Y:S04]  /*759f0*/  LDGSTS.E [R3+0x42900], [R156.64], P1 ;  /* 0x429000009c037fae */ /* 0x0003e80008921848 */
[----:B--2---:R-:W2:Y:S01]  /*75a00*/  LDL.LU R167, [R1+0x2014] ;  /* 0x0020140001a77983 */ /* 0x004ea20000300800 */
[----:B-1----:R-:W-:-:S03]  /*75a10*/  MOV R157, R165 ;  /* 0x000000a5009d7202 */ /* 0x002fc60000000f00 */
[----:B----4-:R-:W4:Y:S01]  /*75a20*/  LDL.LU R165, [R1+0x2020] ;  /* 0x0020200001a57983 */ /* 0x010f220000300800 */
[----:B------:R-:W-:Y:S01]  /*75a30*/  IMAD.MOV.U32 R156, RZ, RZ, R160 ;  /* 0x000000ffff9c7224 */ /* 0x000fe200078e00a0 */
[----:B------:R-:W-:Y:S02]  /*75a40*/  ISETP.GT.AND P1, PT, R2, 0x1c, PT ;  /* 0x0000001c0200780c */ /* 0x000fe40003f24270 */
[----:B------:R-:W2:Y:S04]  /*75a50*/  LDL.LU R168, [R1+0x1fdc] ;  /* 0x001fdc0001a87983 */ /* 0x000ea80000300800 */
[----:B------:R-:W2:Y:S04]  /*75a60*/  LDL.LU R160, [R1+0x1fe8] ;  /* 0x001fe80001a07983 */ /* 0x000ea80000300800 */
[----:B------:R1:W-:Y:S01]  /*75a70*/  LDGSTS.E [R3+0x43000], [R156.64], P2 ;  /* 0x430000009c037fae */ /* 0x0003e20009121848 */
[----:B------:R-:W-:-:S02]  /*75a80*/  IADD3 R163, P3, R163, R162, RZ ;  /* 0x000000a2a3a37210 */ /* 0x000fc40007f7e0ff */
[----:B-1----:R-:W-:Y:S02]  /*75a90*/  SEL R156, RZ, 0x4, !P1 ;  /* 0x00000004ff9c7807 */ /* 0x002fe40004800000 */
[----:B------:R-:W-:Y:S02]  /*75aa0*/  IADD3 R158, P4, R158, R162, RZ ;  /* 0x000000a29e9e7210 */ /* 0x000fe40007f9e0ff */
[----:B------:R-:W-:Y:S01]  /*75ab0*/  SEL R156, R156, RZ, !P0 ;  /* 0x000000ff9c9c7207 */ /* 0x000fe20004000000 */
[----:B------:R-:W-:Y:S03]  /*75ac0*/  STL [R1+0x20a0], R163 ;  /* 0x0020a0a301007387 */ /* 0x000fe60000100800 */
[----:B------:R-:W-:Y:S02]  /*75ad0*/  ISETP.NE.U32.AND P1, PT, R156, RZ, PT ;  /* 0x000000ff9c00720c */ /* 0x000fe40003f25070 */
[----:B------:R-:W-:Y:S01]  /*75ae0*/  MOV R156, R163 ;  /* 0x000000a3009c7202 */ /* 0x000fe20000000f00 */
[----:B------:R-:W-:-:S05]  /*75af0*/  IMAD.X R164, R164, 0x1, R0, P3 ;  /* 0x00000001a4a47824 */ /* 0x000fca00018e0600 */
[----:B------:R1:W-:Y:S01]  /*75b00*/  STL [R1+0x2094], R164 ;  /* 0x002094a401007387 */ /* 0x0003e20000100800 */
[----:B------:R-:W-:-:S03]  /*75b10*/  IMAD.X R161, R161, 0x1, R0, P4 ;  /* 0x00000001a1a17824 */ /* 0x000fc600020e0600 */
[----:B------:R-:W-:Y:S01]  /*75b20*/  STL [R1+0x2068], R158 ;  /* 0x0020689e01007387 */ /* 0x000fe20000100800 */
[----:B------:R-:W-:-:S03]  /*75b30*/  IMAD.MOV.U32 R157, RZ, RZ, R164 ;  /* 0x000000ffff9d7224 */ /* 0x000fc600078e00a4 */
[----:B------:R1:W-:Y:S04]  /*75b40*/  STL [R1+0x205c], R161 ;  /* 0x00205ca101007387 */ /* 0x0003e80000100800 */
[----:B-1----:R-:W2:Y:S04]  /*75b50*/  LDL.LU R164, [R1+0x1fd4] ;  /* 0x001fd40001a47983 */ /* 0x002ea80000300800 */
[----:B------:R-:W2:Y:S04]  /*75b60*/  LDL.LU R163, [R1+0x1fe0] ;  /* 0x001fe00001a37983 */ /* 0x000ea80000300800 */
[----:B------:R1:W-:Y:S02]  /*75b70*/  LDGSTS.E [R3+0x43100], [R156.64], P2 ;  /* 0x431000009c037fae */ /* 0x0003e40009121848 */
[----:B-1----:R-:W-:Y:S01]  /*75b80*/  MOV R157, R161 ;  /* 0x000000a1009d7202 */ /* 0x002fe20000000f00 */
[----:B------:R-:W-:Y:S01]  /*75b90*/  IMAD.MOV.U32 R156, RZ, RZ, R158 ;  /* 0x000000ffff9c7224 */ /* 0x000fe200078e009e */
[----:B------:R-:W2:Y:S04]  /*75ba0*/  LDL.LU R161, [R1+0x1f9c] ;  /* 0x001f9c0001a17983 */ /* 0x000ea80000300800 */
[----:B------:R-:W2:Y:S01]  /*75bb0*/  LDL.LU R158, [R1+0x1fa8] ;  /* 0x001fa800019e7983 */ /* 0x000ea20000300800 */
[----:B------:R-:W-:-:S03]  /*75bc0*/  ISETP.GT.AND P2, PT, R2, 0x20, PT ;  /* 0x000000200200780c */ /* 0x000fc60003f44270 */
[----:B------:R1:W-:Y:S01]  /*75bd0*/  LDGSTS.E [R3+0x43800], [R156.64], P1 ;  /* 0x438000009c037fae */ /* 0x0003e20008921848 */
[-C--:B------:R-:W-:Y:S02]  /*75be0*/  IADD3 R169, P3, R169, R162.reuse, RZ ;  /* 0x000000a2a9a97210 */ /* 0x080fe40007f7e0ff */
[----:B------:R-:W-:Y:S02]  /*75bf0*/  IADD3 R159, P4, R159, R162, RZ ;  /* 0x000000a29f9f7210 */ /* 0x000fe40007f9e0ff */
[----:B-1----:R-:W-:-:S04]  /*75c00*/  SEL R156, RZ, 0x4, !P2 ;  /* 0x00000004ff9c7807 */ /* 0x002fc80005000000 */
[----:B------:R-:W-:-:S04]  /*75c10*/  SEL R156, R156, RZ, !P0 ;  /* 0x000000ff9c9c7207 */ /* 0x000fc80004000000 */
[----:B------:R-:W-:Y:S02]  /*75c20*/  ISETP.NE.U32.AND P2, PT, R156, RZ, PT ;  /* 0x000000ff9c00720c */ /* 0x000fe40003f45070 */
[----:B------:R-:W-:Y:S01]  /*75c30*/  MOV R156, R169 ;  /* 0x000000a9009c7202 */ /* 0x000fe20000000f00 */
[----:B------:R-:W-:Y:S01]  /*75c40*/  STL [R1+0x2060], R169 ;  /* 0x002060a901007387 */ /* 0x000fe20000100800 */
[----:B---3--:R-:W-:-:S04]  /*75c50*/  IMAD.X R170, R170, 0x1, R0, P3 ;  /* 0x00000001aaaa7824 */ /* 0x008fc800018e0600 */
[----:B------:R-:W-:Y:S02]  /*75c60*/  IMAD.MOV.U32 R157, RZ, RZ, R170 ;  /* 0x000000ffff9d7224 */ /* 0x000fe400078e00aa */
[----:B------:R-:W-:-:S03]  /*75c70*/  IMAD.X R166, R166, 0x1, R0, P4 ;  /* 0x00000001a6a67824 */ /* 0x000fc600020e0600 */
[----:B------:R1:W-:Y:S01]  /*75c80*/  LDGSTS.E [R3+0x43900], [R156.64], P1 ;  /* 0x439000009c037fae */ /* 0x0003e20008921848 */
[----:B------:R-:W-:-:S03]  /*75c90*/  ISETP.GT.AND P1, PT, R2, 0x24, PT ;  /* 0x000000240200780c */ /* 0x000fc60003f24270 */
[----:B------:R-:W-:Y:S01]  /*75ca0*/  STL [R1+0x2054], R170 ;  /* 0x002054aa01007387 */ /* 0x000fe20000100800 */
[----:B------:R-:W-:Y:S02]  /*75cb0*/  STL [R1+0x2028], R159 ;  /* 0x0020289f01007387 */ /* 0x000fe40000100800 */
[----:B------:R3:W-:Y:S02]  /*75cc0*/  STL [R1+0x201c], R166 ;  /* 0x00201ca601007387 */ /* 0x0007e40000100800 */
[----:B-1----:R-:W-:Y:S01]  /*75cd0*/  IMAD.MOV.U32 R156, RZ, RZ, R159 ;  /* 0x000000ffff9c7224 */ /* 0x002fe200078e009f */
[----:B------:R-:W-:Y:S02]  /*75ce0*/  MOV R157, R166 ;  /* 0x000000a6009d7202 */ /* 0x000fe40000000f00 */
[----:B---3--:R-:W3:Y:S04]  /*75cf0*/  LDL.LU R166, [R1+0x1fa0] ;  /* 0x001fa00001a67983 */ /* 0x008ee80000300800 */
[----:B------:R1:W-:Y:S01]  /*75d00*/  LDGSTS.E [R3+0x44000], [R156.64], P2 ;  /* 0x440000009c037fae */ /* 0x0003e20009121848 */
[-C--:B----4-:R-:W-:Y:S01]  /*75d10*/  IADD3 R165, P3, R165, R162.reuse, RZ ;  /* 0x000000a2a5a57210 */ /* 0x090fe20007f7e0ff */
[----:B------:R-:W4:Y:S04]  /*75d20*/  LDL.LU R159, [R1+0x1f68] ;  /* 0x001f6800019f7983 */ /* 0x000f280000300800 */
[----:B--2---:R-:W-:Y:S01]  /*75d30*/  IMAD.X R167, R167, 0x1, R0, P3 ;  /* 0x00000001a7a77824 */ /* 0x004fe200018e0600 */
[----:B------:R-:W-:Y:S01]  /*75d40*/  IADD3 R160, P4, R160, R162, RZ ;  /* 0x000000a2a0a07210 */ /* 0x000fe20007f9e0ff */
[----:B------:R-:W-:Y:S01]  /*75d50*/  STL [R1+0x2020], R165 ;  /* 0x002020a501007387 */ /* 0x000fe20000100800 */
[----:B-1----:R-:W-:-:S02]  /*75d60*/  SEL R156, RZ, 0x4, !P1 ;  /* 0x00000004ff9c7807 */ /* 0x002fc40004800000 */
[----:B------:R1:W-:Y:S02]  /*75d70*/  STL [R1+0x2014], R167 ;  /* 0x002014a701007387 */ /* 0x0003e40000100800 */
[----:B------:R-:W-:Y:S02]  /*75d80*/  IMAD.X R168, R168, 0x1, R0, P4 ;  /* 0x00000001a8a87824 */ /* 0x000fe400020e0600 */
[----:B------:R-:W-:Y:S01]  /*75d90*/  IMAD.MOV.U32 R157, RZ, RZ, R167 ;  /* 0x000000ffff9d7224 */ /* 0x000fe200078e00a7 */
[----:B------:R-:W-:Y:S01]  /*75da0*/  SEL R156, R156, RZ, !P0 ;  /* 0x000000ff9c9c7207 */ /* 0x000fe20004000000 */
[----:B------:R2:W-:Y:S03]  /*75db0*/  STL [R1+0x1fe8], R160 ;  /* 0x001fe8a001007387 */ /* 0x0005e60000100800 */
[----:B------:R-:W-:Y:S01]  /*75dc0*/  ISETP.NE.U32.AND P1, PT, R156, RZ, PT ;  /* 0x000000ff9c00720c */ /* 0x000fe20003f25070 */
[----:B-1----:R-:W4:Y:S01]  /*75dd0*/  LDL.LU R167, [R1+0x1f94] ;  /* 0x001f940001a77983 */ /* 0x002f220000300800 */
[----:B------:R-:W-:Y:S01]  /*75de0*/  MOV R156, R165 ;  /* 0x000000a5009c7202 */ /* 0x000fe20000000f00 */
[----:B------:R-:W-:Y:S02]  /*75df0*/  STL [R1+0x1fdc], R168 ;  /* 0x001fdca801007387 */ /* 0x000fe40000100800 */
[----:B------:R-:W4:Y:S01]  /*75e00*/  LDL.LU R165, [R1+0x1f5c] ;  /* 0x001f5c0001a57983 */ /* 0x000f220000300800 */
[----:B------:R-:W4:Y:S04]  /*75e10*/  LDL.LU R169, [R1+0x1f60] ;  /* 0x001f600001a97983 */ /* 0x000f280000300800 */
[----:B------:R1:W-:Y:S01]  /*75e20*/  LDGSTS.E [R3+0x44100], [R156.64], P2 ;  /* 0x441000009c037fae */ /* 0x0003e20009121848 */
[----:B------:R-:W-:Y:S01]  /*75e30*/  ISETP.GT.AND P2, PT, R2, 0x28, PT ;  /* 0x000000280200780c */ /* 0x000fe20003f44270 */
[----:B-1----:R-:W-:Y:S01]  /*75e40*/  IMAD.MOV.U32 R156, RZ, RZ, R160 ;  /* 0x000000ffff9c7224 */ /* 0x002fe200078e00a0 */
[----:B------:R-:W-:Y:S01]  /*75e50*/  MOV R157, R168 ;  /* 0x000000a8009d7202 */ /* 0x000fe20000000f00 */
[----:B--2---:R-:W3:Y:S04]  /*75e60*/  LDL.LU R160, [R1+0x1f28] ;  /* 0x001f280001a07983 */ /* 0x004ee80000300800 */
[----:B------:R1:W-:Y:S02]  /*75e70*/  LDGSTS.E [R3+0x44800], [R156.64], P1 ;  /* 0x448000009c037fae */ /* 0x0003e40008921848 */
[----:B-1----:R-:W-:-:S02]  /*75e80*/  SEL R156, RZ, 0x4, !P2 ;  /* 0x00000004ff9c7807 */ /* 0x002fc40005000000 */
[----:B------:R-:W-:-:S05]  /*75e90*/  IADD3 R163, P3, R163, R162, RZ ;  /* 0x000000a2a3a37210 */ /* 0x000fca0007f7e0ff */
[----:B------:R-:W-:Y:S01]  /*75ea0*/  IMAD.X R164, R164, 0x1, R0, P3 ;  /* 0x00000001a4a47824 */ /* 0x000fe200018e0600 */
[----:B------:R1:W-:Y:S01]  /*75eb0*/  STL [R1+0x1fe0], R163 ;  /* 0x001fe0a301007387 */ /* 0x0003e20000100800 */
[----:B------:R-:W-:-:S03]  /*75ec0*/  SEL R156, R156, RZ, !P0 ;  /* 0x000000ff9c9c7207 */ /* 0x000fc60004000000 */
[----:B------:R1:W-:Y:S01]  /*75ed0*/  STL [R1+0x1fd4], R164 ;  /* 0x001fd4a401007387 */ /* 0x0003e20000100800 */
[----:B------:R-:W-:Y:S01]  /*75ee0*/  ISETP.NE.U32.AND P2, PT, R156, RZ, PT ;  /* 0x000000ff9c00720c */ /* 0x000fe20003f45070 */
[----:B------:R-:W-:Y:S01]  /*75ef0*/  MOV R156, R163 ;  /* 0x000000a3009c7202 */ /* 0x000fe20000000f00 */
[----:B------:R-:W-:-:S05]  /*75f00*/  IADD3 R158, P4, R158, R162, RZ ;  /* 0x000000a29e9e7210 */ /* 0x000fca0007f9e0ff */
[----:B------:R-:W-:Y:S01]  /*75f10*/  IMAD.X R161, R161, 0x1, R0, P4 ;  /* 0x00000001a1a17824 */ /* 0x000fe200020e0600 */
[----:B------:R-:W-:Y:S01]  /*75f20*/  STL [R1+0x1fa8], R158 ;  /* 0x001fa89e01007387 */ /* 0x000fe20000100800 */
[----:B------:R-:W3:Y:S02]  /*75f30*/  LDL.LU R170, [R1+0x1f54] ;  /* 0x001f540001aa7983 */ /* 0x000ee40000300800 */
[----:B------:R-:W-:Y:S01]  /*75f40*/  IMAD.MOV.U32 R157, RZ, RZ, R164 ;  /* 0x000000ffff9d7224 */ /* 0x000fe200078e00a4 */
[----:B------:R1:W-:Y:S02]  /*75f50*/  STL [R1+0x1f9c], R161 ;  /* 0x001f9ca101007387 */ /* 0x0003e40000100800 */
[----:B-1----:R-:W3:Y:S02]  /*75f60*/  LDL.LU R163, [R1+0x1f1c] ;  /* 0x001f1c0001a37983 */ /* 0x002ee40000300800 */
[----:B------:R1:W-:Y:S01]  /*75f70*/  LDGSTS.E [R3+0x44900], [R156.64], P1 ;  /* 0x449000009c037fae */ /* 0x0003e20008921848 */
[----:B------:R-:W3:Y:S01]  /*75f80*/  LDL.LU R164, [R1+0x1f14] ;  /* 0x001f140001a47983 */ /* 0x000ee20000300800 */
[----:B-1----:R-:W-:-:S02]  /*75f90*/  MOV R157, R161 ;  /* 0x000000a1009d7202 */ /* 0x002fc40000000f00 */
[----:B------:R-:W3:Y:S01]  /*75fa0*/  LDL.LU R161, [R1+0x1f20] ;  /* 0x001f200001a17983 */ /* 0x000ee20000300800 */
[----:B------:R-:W-:Y:S02]  /*75fb0*/  IMAD.MOV.U32 R156, RZ, RZ, R158 ;  /* 0x000000ffff9c7224 */ /* 0x000fe400078e009e */
[----:B------:R-:W3:Y:S02]  /*75fc0*/  LDL.LU R168, [R1+0x1edc] ;  /* 0x001edc0001a87983 */ /* 0x000ee40000300800 */
[----:B------:R-:W3:Y:S01]  /*75fd0*/  LDL.LU R158, [R1+0x1ee8] ;  /* 0x001ee800019e7983 */ /* 0x000ee20000300800 */
[----:B------:R-:W-:Y:S01]  /*75fe0*/  ISETP.GT.AND P1, PT, R2, 0x2c, PT ;  /* 0x0000002c0200780c */ /* 0x000fe20003f24270 */
[----:B------:R1:W-:Y:S03]  /*75ff0*/  LDGSTS.E [R3+0x45000], [R156.64], P2 ;  /* 0x450000009c037fae */ /* 0x0003e60009121848 */
[----:B-1----:R-:W-:-:S04]  /*76000*/  SEL R156, RZ, 0x4, !P1 ;  /* 0x00000004ff9c7807 */ /* 0x002fc80004800000 */
[----:B------:R-:W-:-:S04]  /*76010*/  SEL R156, R156, RZ, !P0 ;  /* 0x000000ff9c9c7207 */ /* 0x000fc80004000000 */
[----:B------:R-:W-:Y:S02]  /*76020*/  ISETP.NE.U32.AND P1, PT, R156, RZ, PT ;  /* 0x000000ff9c00720c */ /* 0x000fe40003f25070 */
[-C--:B---3--:R-:W-:Y:S02]  /*76030*/  IADD3 R166, P3, R166, R162.reuse, RZ ;  /* 0x000000a2a6a67210 */ /* 0x088fe40007f7e0ff */
[----:B----4-:R-:W-:Y:S02]  /*76040*/  IADD3 R159, P4, R159, R162, RZ ;  /* 0x000000a29f9f7210 */ /* 0x010fe40007f9e0ff */
[----:B------:R-:W-:Y:S01]  /*76050*/  MOV R156, R166 ;  /* 0x000000a6009c7202 */ /* 0x000fe20000000f00 */
[----:B------:R-:W-:Y:S01]  /*76060*/  STL [R1+0x1fa0], R166 ;  /* 0x001fa0a601007387 */ /* 0x000fe20000100800 */
[--C-:B------:R-:W-:Y:S02]  /*76070*/  IMAD.X R167, R167, 0x1, R0.reuse, P3 ;  /* 0x00000001a7a77824 */ /* 0x100fe400018e0600 */
[----:B------:R-:W-:-:S02]  /*76080*/  IMAD.X R165, R165, 0x1, R0, P4 ;  /* 0x00000001a5a57824 */ /* 0x000fc400020e0600 */
[----:B------:R-:W-:Y:S01]  /*76090*/  IMAD.MOV.U32 R157, RZ, RZ, R167 ;  /* 0x000000ffff9d7224 */ /* 0x000fe200078e00a7 */
[----:B------:R1:W-:Y:S01]  /*760a0*/  STL [R1+0x1f94], R167 ;  /* 0x001f94a701007387 */ /* 0x0003e20000100800 */
[----:B------:R-:W-:Y:S02]  /*760b0*/  STL [R1+0x1f68], R159 ;  /* 0x001f689f01007387 */ /* 0x000fe40000100800 */
[----:B------:R3:W-:Y:S01]  /*760c0*/  STL [R1+0x1f5c], R165 ;  /* 0x001f5ca501007387 */ /* 0x0007e20000100800 */
[----:B------:R4:W-:Y:S01]  /*760d0*/  LDGSTS.E [R3+0x45100], [R156.64], P2 ;  /* 0x451000009c037fae */ /* 0x0009e20009121848 */
[----:B------:R-:W-:-:S03]  /*760e0*/  ISETP.GT.AND P2, PT, R2, 0x30, PT ;  /* 0x000000300200780c */ /* 0x000fc60003f44270 */
[----:B-1----:R-:W2:Y:S01]  /*760f0*/  LDL.LU R167, [R1+0x1ed4] ;  /* 0x001ed40001a77983 */ /* 0x002ea20000300800 */
[----:B------:R-:W2:Y:S02]  /*76100*/  LDL.LU R166, [R1+0x1ee0] ;  /* 0x001ee00001a67983 */ /* 0x000ea40000300800 */
[----:B----4-:R-:W-:Y:S01]  /*76110*/  IMAD.MOV.U32 R156, RZ, RZ, R159 ;  /* 0x000000ffff9c7224 */ /* 0x010fe200078e009f */
[----:B------:R-:W-:Y:S02]  /*76120*/  MOV R157, R165 ;  /* 0x000000a5009d7202 */ /* 0x000fe40000000f00 */
[-C--:B------:R-:W-:Y:S01]  /*76130*/  IADD3 R169, P3, R169, R162.reuse, RZ ;  /* 0x000000a2a9a97210 */ /* 0x080fe20007f7e0ff */
[----:B---3--:R-:W3:Y:S04]  /*76140*/  LDL.LU R165, [R1+0x1e9c] ;  /* 0x001e9c0001a57983 */ /* 0x008ee80000300800 */
[----:B------:R1:W-:Y:S01]  /*76150*/  LDGSTS.E [R3+0x45800], [R156.64], P1 ;  /* 0x458000009c037fae */ /* 0x0003e20008921848 */
[----:B------:R-:W4:Y:S01]  /*76160*/  LDL.LU R159, [R1+0x1ea8] ;  /* 0x001ea800019f7983 */ /* 0x000f220000300800 */
[----:B------:R-:W-:-:S02]  /*76170*/  IADD3 R160, P4, R160, R162, RZ ;  /* 0x000000a2a0a07210 */ /* 0x000fc40007f9e0ff */
[----:B-1----:R-:W-:-:S04]  /*76180*/  SEL R156, RZ, 0x4, !P2 ;  /* 0x00000004ff9c7807 */ /* 0x002fc80005000000 */
[----:B------:R-:W-:-:S04]  /*76190*/  SEL R156, R156, RZ, !P0 ;  /* 0x000000ff9c9c7207 */ /* 0x000fc80004000000 */
[----:B------:R-:W-:Y:S01]  /*761a0*/  ISETP.NE.U32.AND P2, PT, R156, RZ, PT ;  /* 0x000000ff9c00720c */ /* 0x000fe20003f45070 */
[----:B------:R-:W-:Y:S01]  /*761b0*/  MOV R156, R169 ;  /* 0x000000a9009c7202 */ /* 0x000fe20000000f00 */
[----:B------:R-:W-:Y:S01]  /*761c0*/  STL [R1+0x1f60], R169 ;  /* 0x001f60a901007387 */ /* 0x000fe20000100800 */
[----:B------:R-:W-:-:S04]  /*761d0*/  IMAD.X R170, R170, 0x1, R0, P3 ;  /* 0x00000001aaaa7824 */ /* 0x000fc800018e0600 */
[----:B------:R-:W-:Y:S02]  /*761e0*/  IMAD.MOV.U32 R157, RZ, RZ, R170 ;  /* 0x000000ffff9d7224 */ /* 0x000fe400078e00aa */
[----:B------:R-:W-:-:S03]  /*761f0*/  IMAD.X R163, R163, 0x1, R0, P4 ;  /* 0x00000001a3a37824 */ /* 0x000fc600020e0600 */
[----:B------:R1:W-:Y:S01]  /*76200*/  LDGSTS.E [R3+0x45900], [R156.64], P1 ;  /* 0x459000009c037fae */ /* 0x0003e20008921848 */
[----:B------:R-:W-:-:S03]  /*76210*/  ISETP.GT.AND P1, PT, R2, 0x34, PT ;  /* 0x000000340200780c */ /* 0x000fc60003f24270 */
[----:B------:R-:W-:Y:S01]  /*76220*/  STL [R1+0x1f54], R170 ;  /* 0x001f54aa01007387 */ /* 0x000fe20000100800 */
[----:B------:R-:W-:Y:S02]  /*76230*/  STL [R1+0x1f28], R160 ;  /* 0x001f28a001007387 */ /* 0x000fe40000100800 */
[----:B------:R1:W-:Y:S01]  /*76240*/  STL [R1+0x1f1c], R163 ;  /* 0x001f1ca301007387 */ /* 0x0003e20000100800 */
[-C--:B------:R-:W-:Y:S01]  /*76250*/  IADD3 R161, P3, R161, R162.reuse, RZ ;  /* 0x000000a2a1a17210 */ /* 0x080fe20007f7e0ff */
[----:B-1----:R-:W-:Y:S01]  /*76260*/  IMAD.MOV.U32 R156, RZ, RZ, R160 ;  /* 0x000000ffff9c7224 */ /* 0x002fe200078e00a0 */
[----:B------:R-:W-:Y:S02]  /*76270*/  MOV R157, R163 ;  /* 0x000000a3009d7202 */ /* 0x000fe40000000f00 */
[----:B------:R-:W-:Y:S01]  /*76280*/  IADD3 R158, P4, R158, R162, RZ ;  /* 0x000000a29e9e7210 */ /* 0x000fe20007f9e0ff */
[--C-:B------:R-:W-:Y:S01]  /*76290*/  IMAD.X R164, R164, 0x1, R0.reuse, P3 ;  /* 0x00000001a4a47824 */ /* 0x100fe200018e0600 */
[----:B------:R-:W3:Y:S04]  /*762a0*/  LDL.LU R163, [R1+0x1ea0] ;  /* 0x001ea00001a37983 */ /* 0x000ee80000300800 */
[----:B------:R1:W-:Y:S01]  /*762b0*/  LDGSTS.E [R3+0x46000], [R156.64], P2 ;  /* 0x460000009c037fae */ /* 0x0003e20009121848 */
[----:B------:R-:W3:Y:S02]  /*762c0*/  LDL.LU R160, [R1+0x1e68] ;  /* 0x001e680001a07983 */ /* 0x000ee40000300800 */
[----:B------:R-:W-:-:S02]  /*762d0*/  IMAD.X R168, R168, 0x1, R0, P4 ;  /* 0x00000001a8a87824 */ /* 0x000fc400020e0600 */
[----:B------:R-:W-:Y:S01]  /*762e0*/  STL [R1+0x1f20], R161 ;  /* 0x001f20a101007387 */ /* 0x000fe20000100800 */
[----:B------:R1:W-:Y:S01]  /*762f0*/  STL [R1+0x1f14], R164 ;  /* 0x001f14a401007387 */ /* 0x0003e20000100800 */
[----:B------:R1:W-:Y:S02]  /*76300*/  STL [R1+0x1ee8], R158 ;  /* 0x001ee89e01007387 */ /* 0x0003e40000100800 */
[----:B-1----:R-:W-:Y:S01]  /*76310*/  SEL R156, RZ, 0x4, !P1 ;  /* 0x00000004ff9c7807 */ /* 0x002fe20004800000 */
[----:B------:R-:W-:Y:S02]  /*76320*/  IMAD.MOV.U32 R157, RZ, RZ, R164 ;  /* 0x000000ffff9d7224 */ /* 0x000fe400078e00a4 */
[----:B------:R-:W3:Y:S01]  /*76330*/  LDL.LU R164, [R1+0x1e94] ;  /* 0x001e940001a47983 */ /* 0x000ee20000300800 */
[----:B------:R-:W-:Y:S01]  /*76340*/  SEL R156, R156, RZ, !P0 ;  /* 0x000000ff9c9c7207 */ /* 0x000fe20004000000 */
[----:B------:R-:W-:Y:S03]  /*76350*/  STL [R1+0x1edc], R168 ;  /* 0x001edca801007387 */ /* 0x000fe60000100800 */
[----:B------:R-:W-:Y:S01]  /*76360*/  ISETP.NE.U32.AND P1, PT, R156, RZ, PT ;  /* 0x000000ff9c00720c */ /* 0x000fe20003f25070 */
[----:B------:R-:W-:-:S02]  /*76370*/  MOV R156, R161 ;  /* 0x000000a1009c7202 */ /* 0x000fc40000000f00 */
[----:B------:R-:W3:Y:S04]  /*76380*/  LDL.LU R161, [R1+0x1e5c] ;  /* 0x001e5c0001a17983 */ /* 0x000ee80000300800 */
[----:B------:R1:W-:Y:S01]  /*76390*/  LDGSTS.E [R3+0x46100], [R156.64], P2 ;  /* 0x461000009c037fae */ /* 0x0003e20009121848 */
[----:B------:R-:W-:Y:S01]  /*763a0*/  ISETP.GT.AND P2, PT, R2, 0x38, PT ;  /* 0x000000380200780c */ /* 0x000fe20003f44270 */
[----:B------:R-:W3:Y:S02]  /*763b0*/  LDL.LU R169, [R1+0x1e60] ;  /* 0x001e600001a97983 */ /* 0x000ee40000300800 */
[----:B-1----:R-:W-:Y:S01]  /*763c0*/  IMAD.MOV.U32 R156, RZ, RZ, R158 ;  /* 0x000000ffff9c7224 */ /* 0x002fe200078e009e */
[----:B------:R-:W-:Y:S01]  /*763d0*/  MOV R157, R168 ;  /* 0x000000a8009d7202 */ /* 0x000fe20000000f00 */
[----:B------:R-:W3:Y:S04]  /*763e0*/  LDL.LU R158, [R1+0x1e28] ;  /* 0x001e2800019e7983 */ /* 0x000ee80000300800 */
[----:B------:R1:W-:Y:S02]  /*763f0*/  LDGSTS.E [R3+0x46800], [R156.64], P1 ;  /* 0x468000009c037fae */ /* 0x0003e40008921848 */
[----:B-1----:R-:W-:-:S04]  /*76400*/  SEL R156, RZ, 0x4, !P2 ;  /* 0x00000004ff9c7807 */ /* 0x002fc80005000000 */
[----:B------:R-:W-:-:S04]  /*76410*/  SEL R156, R156, RZ, !P0 ;  /* 0x000000ff9c9c7207 */ /* 0x000fc80004000000 */
[----:B------:R-:W-:Y:S02]  /*76420*/  ISETP.NE.U32.AND P2, PT, R156, RZ, PT ;  /* 0x000000ff9c00720c */ /* 0x000fe40003f45070 */
[----:B--2---:R-:W-:-:S05]  /*76430*/  IADD3 R166, P3, R166, R162, RZ ;  /* 0x000000a2a6a67210 */ /* 0x004fca0007f7e0ff */
[----:B------:R-:W-:Y:S01]  /*76440*/  IMAD.X R167, R167, 0x1, R0, P3 ;  /* 0x00000001a7a77824 */ /* 0x000fe200018e0600 */
[----:B------:R1:W-:Y:S01]  /*76450*/  STL [R1+0x1ee0], R166 ;  /* 0x001ee0a601007387 */ /* 0x0003e20000100800 */
[----:B----4-:R-:W-:-:S03]  /*76460*/  IADD3 R159, P4, R159, R162, RZ ;  /* 0x000000a29f9f7210 */ /* 0x010fc60007f9e0ff */
[----:B------:R2:W-:Y:S01]  /*76470*/  STL [R1+0x1ed4], R167 ;  /* 0x001ed4a701007387 */ /* 0x0005e20000100800 */
[----:B------:R-:W-:Y:S01]  /*76480*/  MOV R156, R166 ;  /* 0x000000a6009c7202 */ /* 0x000fe20000000f00 */
[----:B---3--:R-:W-:Y:S02]  /*76490*/  IMAD.X R165, R165, 0x1, R0, P4 ;  /* 0x00000001a5a57824 */ /* 0x008fe400020e0600 */
[----:B------:R-:W-:Y:S01]  /*764a0*/  STL [R1+0x1ea8], R159 ;  /* 0x001ea89f01007387 */ /* 0x000fe20000100800 */
[----:B------:R-:W3:Y:S02]  /*764b0*/  LDL.LU R170, [R1+0x1e54] ;  /* 0x001e540001aa7983 */ /* 0x000ee40000300800 */
[----:B------:R-:W-:Y:S01]  /*764c0*/  IMAD.MOV.U32 R157, RZ, RZ, R167 ;  /* 0x000000ffff9d7224 */ /* 0x000fe200078e00a7 */
[----:B------:R4:W-:Y:S01]  /*764d0*/  STL [R1+0x1e9c], R165 ;  /* 0x001e9ca501007387 */ /* 0x0009e20000100800 */
[----:B-1----:R-:W3:Y:S03]  /*764e0*/  LDL.LU R166, [R1+0x1e1c] ;  /* 0x001e1c0001a67983 */ /* 0x002ee60000300800 */
[----:B------:R1:W-:Y:S01]  /*764f0*/  LDGSTS.E [R3+0x46900], [R156.64], P1 ;  /* 0x469000009c037fae */ /* 0x0003e20008921848 */
[----:B--2---:R-:W2:Y:S01]  /*76500*/  LDL.LU R167, [R1+0x1e14] ;  /* 0x001e140001a77983 */ /* 0x004ea20000300800 */
[----:B------:R-:W-:-:S02]  /*76510*/  ISETP.GT.AND P1, PT, R2, 0x3c, PT ;  /* 0x0000003c0200780c */ /* 0x000fc40003f24270 */
[----:B-1----:R-:W-:Y:S02]  /*76520*/  MOV R157, R165 ;  /* 0x000000a5009d7202 */ /* 0x002fe40000000f00 */
[----:B----4-:R-:W4:Y:S01]  /*76530*/  LDL.LU R165, [R1+0x1e20] ;  /* 0x001e200001a57983 */ /* 0x010f220000300800 */
[----:B------:R-:W-:Y:S02]  /*76540*/  IMAD.MOV.U32 R156, RZ, RZ, R159 ;  /* 0x000000ffff9c7224 */ /* 0x000fe400078e009f */
[----:B------:R-:W2:Y:S02]  /*76550*/  LDL.LU R168, [R1+0x1ddc] ;  /* 0x001ddc0001a87983 */ /* 0x000ea40000300800 */
[----:B------:R-:W2:Y:S01]  /*76560*/  LDL.LU R159, [R1+0x1de8] ;  /* 0x001de800019f7983 */ /* 0x000ea20000300800 */
[----:B------:R1:W-:Y:S02]  /*76570*/  LDGSTS.E [R3+0x47000], [R156.64], P2 ;  /* 0x470000009c037fae */ /* 0x0003e40009121848 */
[----:B-1----:R-:W-:-:S04]  /*76580*/  SEL R156, RZ, 0x4, !P1 ;  /* 0x00000004ff9c7807 */ /* 0x002fc80004800000 */
[----:B------:R-:W-:-:S04]  /*76590*/  SEL R156, R156, RZ, !P0 ;  /* 0x000000ff9c9c7207 */ /* 0x000fc80004000000 */
[----:B------:R-:W-:Y:S02]  /*765a0*/  ISETP.NE.U32.AND P1, PT, R156, RZ, PT ;  /* 0x000000ff9c00720c */ /* 0x000fe40003f25070 */
[-C--:B------:R-:W-:Y:S02]  /*765b0*/  IADD3 R163, P3, R163, R162.reuse, RZ ;  /* 0x000000a2a3a37210 */ /* 0x080fe40007f7e0ff */
[----:B------:R-:W-:-:S03]  /*765c0*/  IADD3 R160, P4, R160, R162, RZ ;  /* 0x000000a2a0a07210 */ /* 0x000fc60007f9e0ff */
[----:B------:R-:W-:Y:S01]  /*765d0*/  STL [R1+0x1ea0], R163 ;  /* 0x001ea0a301007387 */ /* 0x000fe20000100800 */
[----:B------:R-:W-:Y:S01]  /*765e0*/  MOV R156, R163 ;  /* 0x000000a3009c7202 */ /* 0x000fe20000000f00 */
[----:B------:R-:W-:-:S05]  /*765f0*/  IMAD.X R164, R164, 0x1, R0, P3 ;  /* 0x00000001a4a47824 */ /* 0x000fca00018e0600 */
[----:B------:R1:W-:Y:S01]  /*76600*/  STL [R1+0x1e94], R164 ;  /* 0x001e94a401007387 */ /* 0x0003e20000100800 */
[----:B------:R-:W-:-:S03]  /*76610*/  IMAD.X R161, R161, 0x1, R0, P4 ;  /* 0x00000001a1a17824 */ /* 0x000fc600020e0600 */
[----:B------:R-:W-:Y:S01]  /*76620*/  STL [R1+0x1e68], R160 ;  /* 0x001e68a001007387 */ /* 0x000fe20000100800 */
[----:B------:R-:W-:-:S03]  /*76630*/  IMAD.MOV.U32 R157, RZ, RZ, R164 ;  /* 0x000000ffff9d7224 */ /* 0x000fc600078e00a4 */
[----:B------:R1:W-:Y:S04]  /*76640*/  STL [R1+0x1e5c], R161 ;  /* 0x001e5ca101007387 */ /* 0x0003e80000100800 */
[----:B-1----:R-:W2:Y:S01]  /*76650*/  LDL.LU R164, [R1+0x1dd4] ;  /* 0x001dd40001a47983 */ /* 0x002ea20000300800 */
[----:B------:R-:W2:Y:S03]  /*76660*/  LDL.LU R163, [R1+0x1de0] ;  /* 0x001de00001a37983 */ /* 0x000ea60000300800 */
[----:B------:R1:W-:Y:S02]  /*76670*/  LDGSTS.E [R3+0x47100], [R156.64], P2 ;  /* 0x471000009c037fae */ /* 0x0003e40009121848 */
[----:B-1----:R-:W-:Y:S01]  /*76680*/  MOV R157, R161 ;  /* 0x000000a1009d7202 */ /* 0x002fe20000000f00 */
[----:B------:R-:W-:Y:S01]  /*76690*/  IMAD.MOV.U32 R156, RZ, RZ, R160 ;  /* 0x000000ffff9c7224 */ /* 0x000fe200078e00a0 */
[----:B------:R-:W2:Y:S01]  /*766a0*/  LDL.LU R161, [R1+0x1d9c] ;  /* 0x001d9c0001a17983 */ /* 0x000ea20000300800 */
[----:B------:R-:W2:Y:S01]  /*766b0*/  LDL.LU R160, [R1+0x1da8] ;  /* 0x001da80001a07983 */ /* 0x000ea20000300800 */
[----:B------:R-:W-:-:S02]  /*766c0*/  ISETP.GT.AND P2, PT, R2, 0x40, PT ;  /* 0x000000400200780c */ /* 0x000fc40003f44270 */
[----:B------:R1:W-:Y:S01]  /*766d0*/  LDGSTS.E [R3+0x47800], [R156.64], P1 ;  /* 0x478000009c037fae */ /* 0x0003e20008921848 */
[-C--:B------:R-:W-:Y:S02]  /*766e0*/  IADD3 R169, P3, R169, R162.reuse, RZ ;  /* 0x000000a2a9a97210 */ /* 0x080fe40007f7e0ff */
[----:B------:R-:W-:Y:S02]  /*766f0*/  IADD3 R158, P4, R158, R162, RZ ;  /* 0x000000a29e9e7210 */ /* 0x000fe40007f9e0ff */
[----:B-1----:R-:W-:-:S04]  /*76700*/  SEL R156, RZ, 0x4, !P2 ;  /* 0x00000004ff9c7807 */ /* 0x002fc80005000000 */
[----:B------:R-:W-:-:S04]  /*76710*/  SEL R156, R156, RZ, !P0 ;  /* 0x000000ff9c9c7207 */ /* 0x000fc80004000000 */
[----:B------:R-:W-:Y:S01]  /*76720*/  ISETP.NE.U32.AND P2, PT, R156, RZ, PT ;  /* 0x000000ff9c00720c */ /* 0x000fe20003f45070 */
        /* <DEDUP_REMOVED lines=9> */
[----:B------:R3:W-:Y:S01]  /*767c0*/  STL [R1+0x1e1c], R166 ;  /* 0x001e1ca601007387 */ /* 0x0007e20000100800 */
[----:B----4-:R-:W-:Y:S01]  /*767d0*/  IADD3 R165, P3, R165, R162, RZ ;  /* 0x000000a2a5a57210 */ /* 0x010fe20007f7e0ff */
[----:B-1----:R-:W-:Y:S01]  /*767e0*/  IMAD.MOV.U32 R156, RZ, RZ, R158 ;  /* 0x000000ffff9c7224 */ /* 0x002fe200078e009e */
[----:B------:R-:W-:Y:S02]  /*767f0*/  MOV R157, R166 ;  /* 0x000000a6009d7202 */ /* 0x000fe40000000f00 */
[----:B--2---:R-:W-:Y:S01]  /*76800*/  IADD3 R159, P4, R159, R162, RZ ;  /* 0x000000a29f9f7210 */ /* 0x004fe20007f9e0ff */
[--C-:B------:R-:W-:Y:S01]  /*76810*/  IMAD.X R167, R167, 0x1, R0.reuse, P3 ;  /* 0x00000001a7a77824 */ /* 0x100fe200018e0600 */
[----:B---3--:R-:W2:Y:S04]  /*76820*/  LDL.LU R166, [R1+0x1da0] ;  /* 0x001da00001a67983 */ /* 0x008ea80000300800 */
[----:B------:R1:W-:Y:S01]  /*76830*/  LDGSTS.E [R3+0x48000], [R156.64], P2 ;  /* 0x480000009c037fae */ /* 0x0003e20009121848 */
[----:B------:R-:W3:Y:S02]  /*76840*/  LDL.LU R158, [R1+0x1d68] ;  /* 0x001d6800019e7983 */ /* 0x000ee40000300800 */
[----:B------:R-:W-:Y:S02]  /*76850*/  STL [R1+0x1e20], R165 ;  /* 0x001e20a501007387 */ /* 0x000fe40000100800 */
[----:B------:R4:W-:Y:S02]  /*76860*/  STL [R1+0x1e14], R167 ;  /* 0x001e14a701007387 */ /* 0x0009e40000100800 */
[----:B------:R-:W-:Y:S01]  /*76870*/  IMAD.X R168, R168, 0x1, R0, P4 ;  /* 0x00000001a8a87824 */ /* 0x000fe200020e0600 */
[----:B------:R4:W-:Y:S01]  /*76880*/  STL [R1+0x1de8], R159 ;  /* 0x001de89f01007387 */ /* 0x0009e20000100800 */
[----:B-1----:R-:W-:Y:S01]  /*76890*/  SEL R156, RZ, 0x4, !P1 ;  /* 0x00000004ff9c7807 */ /* 0x002fe20004800000 */
[----:B------:R-:W-:-:S02]  /*768a0*/  IMAD.MOV.U32 R157, RZ, RZ, R167 ;  /* 0x000000ffff9d7224 */ /* 0x000fc400078e00a7 */
[----:B----4-:R-:W4:Y:S01]  /*768b0*/  LDL.LU R167, [R1+0x1d94] ;  /* 0x001d940001a77983 */ /* 0x010f220000300800 */
[----:B------:R-:W-:Y:S01]  /*768c0*/  SEL R156, R156, RZ, !P0 ;  /* 0x000000ff9c9c7207 */ /* 0x000fe20004000000 */
[----:B------:R-:W-:Y:S03]  /*768d0*/  STL [R1+0x1ddc], R168 ;  /* 0x001ddca801007387 */ /* 0x000fe60000100800 */
[----:B------:R-:W-:Y:S01]  /*768e0*/  ISETP.NE.U32.AND P1, PT, R156, RZ, PT ;  /* 0x000000ff9c00720c */ /* 0x000fe20003f25070 */
[----:B------:R-:W-:Y:S02]  /*768f0*/  MOV R156, R165 ;  /* 0x000000a5009c7202 */ /* 0x000fe40000000f00 */
[----:B------:R-:W4:Y:S04]  /*76900*/  LDL.LU R165, [R1+0x1d5c] ;  /* 0x001d5c0001a57983 */ /* 0x000f280000300800 */
[----:B------:R1:W-:Y:S01]  /*76910*/  LDGSTS.E [R3+0x48100], [R156.64], P2 ;  /* 0x481000009c037fae */ /* 0x0003e20009121848 */
[----:B------:R-:W-:Y:S01]  /*76920*/  ISETP.GT.AND P2, PT, R2, 0x48, PT ;  /* 0x000000480200780c */ /* 0x000fe20003f44270 */
[----:B------:R-:W4:Y:S02]  /*76930*/  LDL.LU R169, [R1+0x1d60] ;  /* 0x001d600001a97983 */ /* 0x000f240000300800 */
[----:B-1----:R-:W-:Y:S01]  /*76940*/  IMAD.MOV.U32 R156, RZ, RZ, R159 ;  /* 0x000000ffff9c7224 */ /* 0x002fe200078e009f */
[----:B------:R-:W-:Y:S01]  /*76950*/  MOV R157, R168 ;  /* 0x000000a8009d7202 */ /* 0x000fe20000000f00 */
[----:B------:R-:W4:Y:S04]  /*76960*/  LDL.LU R159, [R1+0x1d28] ;  /* 0x001d2800019f7983 */ /* 0x000f280000300800 */
[----:B------:R1:W-:Y:S02]  /*76970*/  LDGSTS.E [R3+0x48800], [R156.64], P1 ;  /* 0x488000009c037fae */ /* 0x0003e40008921848 */
[----:B-1----:R-:W-:-:S04]  /*76980*/  SEL R156, RZ, 0x4, !P2 ;  /* 0x00000004ff9c7807 */ /* 0x002fc80005000000 */
[----:B------:R-:W-:Y:S02]  /*76990*/  SEL R156, R156, RZ, !P0 ;  /* 0x000000ff9c9c7207 */ /* 0x000fe40004000000 */
[----:B------:R-:W-:-:S05]  /*769a0*/  IADD3 R163, P3, R163, R162, RZ ;  /* 0x000000a2a3a37210 */ /* 0x000fca0007f7e0ff */
[----:B------:R-:W-:Y:S01]  /*769b0*/  IMAD.X R164, R164, 0x1, R0, P3 ;  /* 0x00000001a4a47824 */ /* 0x000fe200018e0600 */
[----:B------:R1:W-:Y:S04]  /*769c0*/  STL [R1+0x1de0], R163 ;  /* 0x001de0a301007387 */ /* 0x0003e80000100800 */
[----:B------:R1:W-:Y:S01]  /*769d0*/  STL [R1+0x1dd4], R164 ;  /* 0x001dd4a401007387 */ /* 0x0003e20000100800 */
[----:B------:R-:W-:Y:S02]  /*769e0*/  IADD3 R160, P4, R160, R162, RZ ;  /* 0x000000a2a0a07210 */ /* 0x000fe40007f9e0ff */
[----:B------:R-:W-:-:S03]  /*769f0*/  ISETP.NE.U32.AND P2, PT, R156, RZ, PT ;  /* 0x000000ff9c00720c */ /* 0x000fc60003f45070 */
[----:B------:R-:W-:Y:S01]  /*76a00*/  IMAD.X R161, R161, 0x1, R0, P4 ;  /* 0x00000001a1a17824 */ /* 0x000fe200020e0600 */
[----:B------:R-:W-:Y:S01]  /*76a10*/  STL [R1+0x1da8], R160 ;  /* 0x001da8a001007387 */ /* 0x000fe20000100800 */
[----:B------:R-:W4:Y:S01]  /*76a20*/  LDL.LU R170, [R1+0x1d54] ;  /* 0x001d540001aa7983 */ /* 0x000f220000300800 */
[----:B------:R-:W-:Y:S01]  /*76a30*/  MOV R156, R163 ;  /* 0x000000a3009c7202 */ /* 0x000fe20000000f00 */
[----:B------:R-:W-:Y:S01]  /*76a40*/  IMAD.MOV.U32 R157, RZ, RZ, R164 ;  /* 0x000000ffff9d7224 */ /* 0x000fe200078e00a4 */
[----:B------:R1:W-:Y:S02]  /*76a50*/  STL [R1+0x1d9c], R161 ;  /* 0x001d9ca101007387 */ /* 0x0003e40000100800 */
[----:B-1----:R-:W4:Y:S02]  /*76a60*/  LDL.LU R163, [R1+0x1d1c] ;  /* 0x001d1c0001a37983 */ /* 0x002f240000300800 */
[----:B------:R-:W4:Y:S04]  /*76a70*/  LDL.LU R164, [R1+0x1d14] ;  /* 0x001d140001a47983 */ /* 0x000f280000300800 */
[----:B------:R1:W-:Y:S02]  /*76a80*/  LDGSTS.E [R3+0x48900], [R156.64], P1 ;  /* 0x489000009c037fae */ /* 0x0003e40008921848 */
[----:B-1----:R-:W-:-:S02]  /*76a90*/  MOV R157, R161 ;  /* 0x000000a1009d7202 */ /* 0x002fc40000000f00 */
[----:B------:R-:W4:Y:S01]  /*76aa0*/  LDL.LU R161, [R1+0x1d20] ;  /* 0x001d200001a17983 */ /* 0x000f220000300800 */
[----:B------:R-:W-:Y:S02]  /*76ab0*/  IMAD.MOV.U32 R156, RZ, RZ, R160 ;  /* 0x000000ffff9c7224 */ /* 0x000fe400078e00a0 */
[----:B------:R-:W4:Y:S02]  /*76ac0*/  LDL.LU R168, [R1+0x1cdc] ;  /* 0x001cdc0001a87983 */ /* 0x000f240000300800 */
[----:B------:R-:W4:Y:S01]  /*76ad0*/  LDL.LU R160, [R1+0x1ce8] ;  /* 0x001ce80001a07983 */ /* 0x000f220000300800 */
[----:B------:R-:W-:Y:S01]  /*76ae0*/  ISETP.GT.AND P1, PT, R2, 0x4c, PT ;  /* 0x0000004c0200780c */ /* 0x000fe20003f24270 */
[----:B------:R1:W-:Y:S03]  /*76af0*/  LDGSTS.E [R3+0x49000], [R156.64], P2 ;  /* 0x490000009c037fae */ /* 0x0003e60009121848 */
[----:B-1----:R-:W-:-:S04]  /*76b00*/  SEL R156, RZ, 0x4, !P1 ;  /* 0x00000004ff9c7807 */ /* 0x002fc80004800000 */
[----:B------:R-:W-:-:S04]  /*76b10*/  SEL R156, R156, RZ, !P0 ;  /* 0x000000ff9c9c7207 */ /* 0x000fc80004000000 */
[----:B------:R-:W-:Y:S02]  /*76b20*/  ISETP.NE.U32.AND P1, PT, R156, RZ, PT ;  /* 0x000000ff9c00720c */ /* 0x000fe40003f25070 */
[-C--:B--2---:R-:W-:Y:S02]  /*76b30*/  IADD3 R166, P3, R166, R162.reuse, RZ ;  /* 0x000000a2a6a67210 */ /* 0x084fe40007f7e0ff */
[----:B---3--:R-:W-:Y:S02]  /*76b40*/  IADD3 R158, P4, R158, R162, RZ ;  /* 0x000000a29e9e7210 */ /* 0x008fe40007f9e0ff */
[----:B------:R-:W-:Y:S01]  /*76b50*/  MOV R156, R166 ;  /* 0x000000a6009c7202 */ /* 0x000fe20000000f00 */
[----:B------:R-:W-:Y:S01]  /*76b60*/  STL [R1+0x1da0], R166 ;  /* 0x001da0a601007387 */ /* 0x000fe20000100800 */
[----:B----4-:R-:W-:-:S04]  /*76b70*/  IMAD.X R167, R167, 0x1, R0, P3 ;  /* 0x00000001a7a77824 */ /* 0x010fc800018e0600 */
[----:B------:R-:W-:Y:S02]  /*76b80*/  IMAD.MOV.U32 R157, RZ, RZ, R167 ;  /* 0x000000ffff9d7224 */ /* 0x000fe400078e00a7 */
[----:B------:R-:W-:Y:S01]  /*76b90*/  IMAD.X R165, R165, 0x1, R0, P4 ;  /* 0x00000001a5a57824 */ /* 0x000fe200020e0600 */
[----:B------:R1:W-:Y:S04]  /*76ba0*/  STL [R1+0x1d94], R167 ;  /* 0x001d94a701007387 */ /* 0x0003e80000100800 */
[----:B------:R2:W-:Y:S01]  /*76bb0*/  LDGSTS.E [R3+0x49100], [R156.64], P2 ;  /* 0x491000009c037fae */ /* 0x0005e20009121848 */
[----:B------:R-:W-:Y:S02]  /*76bc0*/  STL [R1+0x1d68], R158 ;  /* 0x001d689e01007387 */ /* 0x000fe40000100800 */
[----:B------:R3:W-:Y:S01]  /*76bd0*/  STL [R1+0x1d5c], R165 ;  /* 0x001d5ca501007387 */ /* 0x0007e20000100800 */
[----:B------:R-:W-:-:S02]  /*76be0*/  ISETP.GT.AND P2, PT, R2, 0x50, PT ;  /* 0x000000500200780c */ /* 0x000fc40003f44270 */
[-C--:B------:R-:W-:Y:S01]  /*76bf0*/  IADD3 R169, P3, R169, R162.reuse, RZ ;  /* 0x000000a2a9a97210 */ /* 0x080fe20007f7e0ff */
[----:B-1----:R-:W4:Y:S01]  /*76c00*/  LDL.LU R167, [R1+0x1cd4] ;  /* 0x001cd40001a77983 */ /* 0x002f220000300800 */
[----:B------:R-:W4:Y:S02]  /*76c10*/  LDL.LU R166, [R1+0x1ce0] ;  /* 0x001ce00001a67983 */ /* 0x000f240000300800 */
[----:B--2---:R-:W-:Y:S01]  /*76c20*/  IMAD.MOV.U32 R156, RZ, RZ, R158 ;  /* 0x000000ffff9c7224 */ /* 0x004fe200078e009e */
[----:B------:R-:W-:Y:S02]  /*76c30*/  MOV R157, R165 ;  /* 0x000000a5009d7202 */ /* 0x000fe40000000f00 */
[----:B---3--:R-:W2:Y:S04]  /*76c40*/  LDL.LU R165, [R1+0x1c98] ;  /* 0x001c980001a57983 */ /* 0x008ea80000300800 */
[----:B------:R1:W-:Y:S01]  /*76c50*/  LDGSTS.E [R3+0x49800], [R156.64], P1 ;  /* 0x498000009c037fae */ /* 0x0003e20008921848 */
[----:B------:R-:W3:Y:S01]  /*76c60*/  LDL.LU R158, [R1+0x1c9c] ;  /* 0x001c9c00019e7983 */ /* 0x000ee20000300800 */
        /* <DEDUP_REMOVED lines=16> */
[-C--:B------:R-:W-:Y:S02]  /*76d70*/  IADD3 R161, P3, R161, R162.reuse, RZ ;  /* 0x000000a2a1a17210 */ /* 0x080fe40007f7e0ff */
[----:B------:R-:W-:Y:S01]  /*76d80*/  IADD3 R160, P4, R160, R162, RZ ;  /* 0x000000a2a0a07210 */ /* 0x000fe20007f9e0ff */
[----:B------:R-:W2:Y:S04]  /*76d90*/  LDL.LU R163, [R1+0x1ca4] ;  /* 0x001ca40001a37983 */ /* 0x000ea80000300800 */
[----:B------:R1:W-:Y:S01]  /*76da0*/  LDGSTS.E [R3+0x4a000], [R156.64], P2 ;  /* 0x4a0000009c037fae */ /* 0x0003e20009121848 */
[----:B------:R-:W2:Y:S02]  /*76db0*/  LDL.LU R159, [R1+0x1c5c] ;  /* 0x001c5c00019f7983 */ /* 0x000ea40000300800 */
[----:B------:R-:W-:-:S02]  /*76dc0*/  IMAD.X R164, R164, 0x1, R0, P3 ;  /* 0x00000001a4a47824 */ /* 0x000fc400018e0600 */
[----:B------:R-:W-:Y:S01]  /*76dd0*/  IMAD.X R168, R168, 0x1, R0, P4 ;  /* 0x00000001a8a87824 */ /* 0x000fe200020e0600 */
[----:B------:R-:W-:Y:S02]  /*76de0*/  STL [R1+0x1d20], R161 ;  /* 0x001d20a101007387 */ /* 0x000fe40000100800 */
[----:B------:R1:W-:Y:S02]  /*76df0*/  STL [R1+0x1d14], R164 ;  /* 0x001d14a401007387 */ /* 0x0003e40000100800 */
[----:B-1----:R-:W-:Y:S01]  /*76e00*/  SEL R156, RZ, 0x4, !P1 ;  /* 0x00000004ff9c7807 */ /* 0x002fe20004800000 */
[----:B------:R-:W-:-:S03]  /*76e10*/  IMAD.MOV.U32 R157, RZ, RZ, R164 ;  /* 0x000000ffff9d7224 */ /* 0x000fc600078e00a4 */
[----:B------:R-:W-:Y:S01]  /*76e20*/  SEL R156, R156, RZ, !P0 ;  /* 0x000000ff9c9c7207 */ /* 0x000fe20004000000 */
[----:B------:R1:W-:Y:S01]  /*76e30*/  STL [R1+0x1ce8], R160 ;  /* 0x001ce8a001007387 */ /* 0x0003e20000100800 */
[----:B------:R-:W2:Y:S02]  /*76e40*/  LDL.LU R164, [R1+0x1ca0] ;  /* 0x001ca00001a47983 */ /* 0x000ea40000300800 */
[----:B------:R-:W-:Y:S01]  /*76e50*/  STL [R1+0x1cdc], R168 ;  /* 0x001cdca801007387 */ /* 0x000fe20000100800 */
[----:B------:R-:W-:Y:S01]  /*76e60*/  ISETP.NE.U32.AND P1, PT, R156, RZ, PT ;  /* 0x000000ff9c00720c */ /* 0x000fe20003f25070 */
[----:B------:R-:W-:Y:S02]  /*76e70*/  MOV R156, R161 ;  /* 0x000000a1009c7202 */ /* 0x000fe40000000f00 */
[----:B------:R-:W2:Y:S04]  /*76e80*/  LDL.LU R161, [R1+0x1c58] ;  /* 0x001c580001a17983 */ /* 0x000ea80000300800 */
[----:B------:R1:W-:Y:S01]  /*76e90*/  LDGSTS.E [R3+0x4a100], [R156.64], P2 ;  /* 0x4a1000009c037fae */ /* 0x0003e20009121848 */
[----:B------:R-:W-:Y:S01]  /*76ea0*/  ISETP.GT.AND P2, PT, R2, 0x58, PT ;  /* 0x000000580200780c */ /* 0x000fe20003f44270 */
[----:B------:R-:W2:Y:S02]  /*76eb0*/  LDL.LU R169, [R1+0x1c64] ;  /* 0x001c640001a97983 */ /* 0x000ea40000300800 */
[----:B-1----:R-:W-:Y:S01]  /*76ec0*/  IMAD.MOV.U32 R156, RZ, RZ, R160 ;  /* 0x000000ffff9c7224 */ /* 0x002fe200078e00a0 */
[----:B------:R-:W-:Y:S01]  /*76ed0*/  MOV R157, R168 ;  /* 0x000000a8009d7202 */ /* 0x000fe20000000f00 */
[----:B------:R-:W2:Y:S04]  /*76ee0*/  LDL.LU R160, [R1+0x1c1c] ;  /* 0x001c1c0001a07983 */ /* 0x000ea80000300800 */
[----:B------:R1:W-:Y:S02]  /*76ef0*/  LDGSTS.E [R3+0x4a800], [R156.64], P1 ;  /* 0x4a8000009c037fae */ /* 0x0003e40008921848 */
[----:B-1----:R-:W-:-:S04]  /*76f00*/  SEL R156, RZ, 0x4, !P2 ;  /* 0x00000004ff9c7807 */ /* 0x002fc80005000000 */
[----:B------:R-:W-:-:S04]  /*76f10*/  SEL R156, R156, RZ, !P0 ;  /* 0x000000ff9c9c7207 */ /* 0x000fc80004000000 */
[----:B------:R-:W-:Y:S02]  /*76f20*/  ISETP.NE.U32.AND P2, PT, R156, RZ, PT ;  /* 0x000000ff9c00720c */ /* 0x000fe40003f45070 */
[----:B----4-:R-:W-:-:S05]  /*76f30*/  IADD3 R166, P3, R166, R162, RZ ;  /* 0x000000a2a6a67210 */ /* 0x010fca0007f7e0ff */
[--C-:B------:R-:W-:Y:S01]  /*76f40*/  IMAD.X R167, R167, 0x1, R0.reuse, P3 ;  /* 0x00000001a7a77824 */ /* 0x100fe200018e0600 */
[----:B---3--:R-:W-:Y:S01]  /*76f50*/  IADD3 R158, P4, R158, R162, RZ ;  /* 0x000000a29e9e7210 */ /* 0x008fe20007f9e0ff */
[----:B------:R-:W-:Y:S03]  /*76f60*/  STL [R1+0x1ce0], R166 ;  /* 0x001ce0a601007387 */ /* 0x000fe60000100800 */
[----:B------:R1:W-:Y:S02]  /*76f70*/  STL [R1+0x1cd4], R167 ;  /* 0x001cd4a701007387 */ /* 0x0003e40000100800 */
[----:B--2---:R-:W-:Y:S01]  /*76f80*/  IMAD.X R165, R165, 0x1, R0, P4 ;  /* 0x00000001a5a57824 */ /* 0x004fe200020e0600 */
[----:B------:R-:W-:Y:S01]  /*76f90*/  STL [R1+0x1c9c], R158 ;  /* 0x001c9c9e01007387 */ /* 0x000fe20000100800 */
[----:B------:R-:W2:Y:S02]  /*76fa0*/  LDL.LU R170, [R1+0x1c60] ;  /* 0x001c600001aa7983 */ /* 0x000ea40000300800 */
[----:B------:R-:W-:Y:S01]  /*76fb0*/  IMAD.MOV.U32 R157, RZ, RZ, R167 ;  /* 0x000000ffff9d7224 */ /* 0x000fe200078e00a7 */
[----:B------:R3:W-:Y:S01]  /*76fc0*/  STL [R1+0x1c98], R165 ;  /* 0x001c98a501007387 */ /* 0x0007e20000100800 */
[----:B-1----:R-:W4:Y:S01]  /*76fd0*/  LDL.LU R167, [R1+0x1c18] ;  /* 0x001c180001a77983 */ /* 0x002f220000300800 */
[----:B------:R-:W-:Y:S01]  /*76fe0*/  MOV R156, R166 ;  /* 0x000000a6009c7202 */ /* 0x000fe20000000f00 */
[----:B------:R-:W4:Y:S01]  /*76ff0*/  LDL.LU R168, [R1+0x1c20] ;  /* 0x001c200001a87983 */ /* 0x000f220000300800 */
[----:B------:R-:W4:Y:S04]  /*77000*/  LDL.LU R166, [R1+0x1c24] ;  /* 0x001c240001a67983 */ /* 0x000f280000300800 */
[----:B------:R1:W-:Y:S01]  /*77010*/  LDGSTS.E [R3+0x4a900], [R156.64], P1 ;  /* 0x4a9000009c037fae */ /* 0x0003e20008921848 */
[----:B------:R-:W-:Y:S01]  /*77020*/  ISETP.GT.AND P1, PT, R2, 0x5c, PT ;  /* 0x0000005c0200780c */ /* 0x000fe20003f24270 */
[----:B-1----:R-:W-:Y:S01]  /*77030*/  IMAD.MOV.U32 R156, RZ, RZ, R158 ;  /* 0x000000ffff9c7224 */ /* 0x002fe200078e009e */
[----:B------:R-:W-:-:S02]  /*77040*/  MOV R157, R165 ;  /* 0x000000a5009d7202 */ /* 0x000fc40000000f00 */
[----:B---3--:R-:W3:Y:S01]  /*77050*/  LDL.LU R165, [R1+0x1bd8] ;  /* 0x001bd80001a57983 */ /* 0x008ee20000300800 */
[----:B------:R-:W3:Y:S03]  /*77060*/  LDL.LU R158, [R1+0x1bdc] ;  /* 0x001bdc00019e7983 */ /* 0x000ee60000300800 */
        /* <DEDUP_REMOVED lines=8> */
[--C-:B------:R-:W-:Y:S02]  /*770f0*/  IMAD.X R164, R164, 0x1, R0.reuse, P3 ;  /* 0x00000001a4a47824 */ /* 0x100fe400018e0600 */
[----:B------:R-:W-:-:S03]  /*77100*/  IMAD.X R161, R161, 0x1, R0, P4 ;  /* 0x00000001a1a17824 */ /* 0x000fc600020e0600 */
[----:B------:R1:W-:Y:S01]  /*77110*/  STL [R1+0x1ca0], R164 ;  /* 0x001ca0a401007387 */ /* 0x0003e20000100800 */
[----:B------:R-:W-:Y:S02]  /*77120*/  STL [R1+0x1c5c], R159 ;  /* 0x001c5c9f01007387 */ /* 0x000fe40000100800 */
[----:B------:R-:W-:Y:S01]  /*77130*/  IMAD.MOV.U32 R157, RZ, RZ, R164 ;  /* 0x000000ffff9d7224 */ /* 0x000fe200078e00a4 */
[----:B------:R1:W-:Y:S04]  /*77140*/  STL [R1+0x1c58], R161 ;  /* 0x001c58a101007387 */ /* 0x0003e80000100800 */
[----:B------:R1:W-:Y:S04]  /*77150*/  LDGSTS.E [R3+0x4b100], [R156.64], P2 ;  /* 0x4b1000009c037fae */ /* 0x0003e80009121848 */
[----:B-1----:R-:W3:Y:S01]  /*77160*/  LDL.LU R164, [R1+0x1be0] ;  /* 0x001be00001a47983 */ /* 0x002ee20000300800 */
[----:B------:R-:W3:Y:S01]  /*77170*/  LDL.LU R163, [R1+0x1be4] ;  /* 0x001be40001a37983 */ /* 0x000ee20000300800 */
[----:B------:R-:W-:Y:S01]  /*77180*/  MOV R157, R161 ;  /* 0x000000a1009d7202 */ /* 0x000fe20000000f00 */
[----:B------:R-:W-:Y:S01]  /*77190*/  IMAD.MOV.U32 R156, RZ, RZ, R159 ;  /* 0x000000ffff9c7224 */ /* 0x000fe200078e009f */
[----:B------:R-:W3:Y:S01]  /*771a0*/  LDL.LU R161, [R1+0x1b88] ;  /* 0x001b880001a17983 */ /* 0x000ee20000300800 */
[----:B------:R-:W3:Y:S01]  /*771b0*/  LDL.LU R159, [R1+0x1b8c] ;  /* 0x001b8c00019f7983 */ /* 0x000ee20000300800 */
        /* <DEDUP_REMOVED lines=9> */
[----:B--2---:R-:W-:-:S04]  /*77250*/  IMAD.X R170, R170, 0x1, R0, P3 ;  /* 0x00000001aaaa7824 */ /* 0x004fc800018e0600 */
[----:B------:R-:W-:Y:S02]  /*77260*/  IMAD.MOV.U32 R157, RZ, RZ, R170 ;  /* 0x000000ffff9d7224 */ /* 0x000fe400078e00aa */
[----:B----4-:R-:W-:Y:S01]  /*77270*/  IMAD.X R167, R167, 0x1, R0, P4 ;  /* 0x00000001a7a77824 */ /* 0x010fe200020e0600 */
[----:B------:R-:W-:Y:S02]  /*77280*/  IADD3 R166, P3, R166, R162, RZ ;  /* 0x000000a2a6a67210 */ /* 0x000fe40007f7e0ff */
[----:B------:R1:W-:Y:S01]  /*77290*/  LDGSTS.E [R3+0x4b900], [R156.64], P1 ;  /* 0x4b9000009c037fae */ /* 0x0003e20008921848 */
[----:B------:R-:W-:-:S03]  /*772a0*/  ISETP.GT.AND P1, PT, R2, 0x64, PT ;  /* 0x000000640200780c */ /* 0x000fc60003f24270 */
[----:B------:R-:W-:Y:S01]  /*772b0*/  STL [R1+0x1c60], R170 ;  /* 0x001c60aa01007387 */ /* 0x000fe20000100800 */
[----:B------:R-:W-:Y:S02]  /*772c0*/  STL [R1+0x1c1c], R160 ;  /* 0x001c1ca001007387 */ /* 0x000fe40000100800 */
[----:B------:R-:W-:Y:S02]  /*772d0*/  IMAD.X R168, R168, 0x1, R0, P3 ;  /* 0x00000001a8a87824 */ /* 0x000fe400018e0600 */
[----:B------:R2:W-:Y:S02]  /*772e0*/  STL [R1+0x1c18], R167 ;  /* 0x001c18a701007387 */ /* 0x0005e40000100800 */
[----:B-1----:R-:W-:Y:S01]  /*772f0*/  IMAD.MOV.U32 R156, RZ, RZ, R160 ;  /* 0x000000ffff9c7224 */ /* 0x002fe200078e00a0 */
[----:B------:R-:W-:Y:S02]  /*77300*/  MOV R157, R167 ;  /* 0x000000a7009d7202 */ /* 0x000fe40000000f00 */
[----:B---3--:R-:W-:Y:S01]  /*77310*/  IADD3 R158, P4, R158, R162, RZ ;  /* 0x000000a29e9e7210 */ /* 0x008fe20007f9e0ff */
[----:B--2---:R-:W2:Y:S04]  /*77320*/  LDL.LU R167, [R1+0x1b94] ;  /* 0x001b940001a77983 */ /* 0x004ea80000300800 */
        /* <DEDUP_REMOVED lines=10> */
[----:B------:R1:W-:Y:S03]  /*773d0*/  STL [R1+0x1bd8], R165 ;  /* 0x001bd8a501007387 */ /* 0x0003e60000100800 */
[----:B------:R-:W-:Y:S01]  /*773e0*/  ISETP.NE.U32.AND P1, PT, R156, RZ, PT ;  /* 0x000000ff9c00720c */ /* 0x000fe20003f25070 */
[----:B------:R-:W-:Y:S02]  /*773f0*/  MOV R156, R166 ;  /* 0x000000a6009c7202 */ /* 0x000fe40000000f00 */
[----:B------:R-:W4:Y:S04]  /*77400*/  LDL.LU R166, [R1+0x1b48] ;  /* 0x001b480001a67983 */ /* 0x000f280000300800 */
[----:B------:R1:W-:Y:S01]  /*77410*/  LDGSTS.E [R3+0x4c100], [R156.64], P2 ;  /* 0x4c1000009c037fae */ /* 0x0003e20009121848 */
[----:B------:R-:W4:Y:S01]  /*77420*/  LDL.LU R169, [R1+0x1b54] ;  /* 0x001b540001a97983 */ /* 0x000f220000300800 */
[----:B------:R-:W-:Y:S01]  /*77430*/  ISETP.GT.AND P2, PT, R2, 0x68, PT ;  /* 0x000000680200780c */ /* 0x000fe20003f44270 */
[----:B-1----:R-:W-:-:S02]  /*77440*/  IMAD.MOV.U32 R156, RZ, RZ, R158 ;  /* 0x000000ffff9c7224 */ /* 0x002fc400078e009e */
[----:B------:R-:W4:Y:S01]  /*77450*/  LDL.LU R158, [R1+0x1b0c] ;  /* 0x001b0c00019e7983 */ /* 0x000f220000300800 */
[----:B------:R-:W-:-:S05]  /*77460*/  MOV R157, R165 ;  /* 0x000000a5009d7202 */ /* 0x000fca0000000f00 */
[----:B------:R1:W-:Y:S02]  /*77470*/  LDGSTS.E [R3+0x4c800], [R156.64], P1 ;  /* 0x4c8000009c037fae */ /* 0x0003e40008921848 */
[----:B-1----:R-:W-:Y:S02]  /*77480*/  SEL R156, RZ, 0x4, !P2 ;  /* 0x00000004ff9c7807 */ /* 0x002fe40005000000 */
[----:B------:R-:W-:-:S05]  /*77490*/  IADD3 R163, P3, R163, R162, RZ ;  /* 0x000000a2a3a37210 */ /* 0x000fca0007f7e0ff */
[----:B------:R-:W-:Y:S01]  /*774a0*/  IMAD.X R164, R164, 0x1, R0, P3 ;  /* 0x00000001a4a47824 */ /* 0x000fe200018e0600 */
[----:B------:R1:W-:Y:S01]  /*774b0*/  STL [R1+0x1be4], R163 ;  /* 0x001be4a301007387 */ /* 0x0003e20000100800 */
[----:B------:R-:W-:-:S03]  /*774c0*/  IADD3 R159, P4, R159, R162, RZ ;  /* 0x000000a29f9f7210 */ /* 0x000fc60007f9e0ff */
[----:B------:R-:W-:Y:S02]  /*774d0*/  STL [R1+0x1be0], R164 ;  /* 0x001be0a401007387 */ /* 0x000fe40000100800 */
[----:B------:R-:W-:Y:S02]  /*774e0*/  IMAD.X R161, R161, 0x1, R0, P4 ;  /* 0x00000001a1a17824 */ /* 0x000fe400020e0600 */
[----:B------:R1:W-:Y:S01]  /*774f0*/  STL [R1+0x1b8c], R159 ;  /* 0x001b8c9f01007387 */ /* 0x0003e20000100800 */
[----:B------:R-:W4:Y:S03]  /*77500*/  LDL.LU R170, [R1+0x1b50] ;  /* 0x001b500001aa7983 */ /* 0x000f260000300800 */
[----:B------:R1:W-:Y:S01]  /*77510*/  STL [R1+0x1b88], R161 ;  /* 0x001b88a101007387 */ /* 0x0003e20000100800 */
[----:B------:R-:W4:Y:S01]  /*77520*/  LDL.LU R165, [R1+0x1b08] ;  /* 0x001b080001a57983 */ /* 0x000f220000300800 */
[----:B------:R-:W-:Y:S01]  /*77530*/  SEL R156, R156, RZ, !P0 ;  /* 0x000000ff9c9c7207 */ /* 0x000fe20004000000 */
[----:B------:R-:W-:-:S03]  /*77540*/  IMAD.MOV.U32 R157, RZ, RZ, R164 ;  /* 0x000000ffff9d7224 */ /* 0x000fc600078e00a4 */
[----:B------:R-:W-:Y:S01]  /*77550*/  ISETP.NE.U32.AND P2, PT, R156, RZ, PT ;  /* 0x000000ff9c00720c */ /* 0x000fe20003f45070 */
[----:B------:R-:W-:Y:S02]  /*77560*/  MOV R156, R163 ;  /* 0x000000a3009c7202 */ /* 0x000fe40000000f00 */
[----:B-1----:R-:W4:Y:S04]  /*77570*/  LDL.LU R163, [R1+0x1b10] ;  /* 0x001b100001a37983 */ /* 0x002f280000300800 */
[----:B------:R1:W-:Y:S02]  /*77580*/  LDGSTS.E [R3+0x4c900], [R156.64], P1 ;  /* 0x4c9000009c037fae */ /* 0x0003e40008921848 */
[----:B-1----:R-:W-:Y:S02]  /*77590*/  IMAD.MOV.U32 R156, RZ, RZ, R159 ;  /* 0x000000ffff9c7224 */ /* 0x002fe400078e009f */
[----:B------:R-:W4:Y:S01]  /*775a0*/  LDL.LU R159, [R1+0x1b14] ;  /* 0x001b1400019f7983 */ /* 0x000f220000300800 */
[----:B------:R-:W-:Y:S01]  /*775b0*/  MOV R157, R161 ;  /* 0x000000a1009d7202 */ /* 0x000fe20000000f00 */
        /* <DEDUP_REMOVED lines=10> */
[----:B----4-:R-:W-:-:S04]  /*77660*/  IMAD.X R168, R168, 0x1, R0, P3 ;  /* 0x00000001a8a87824 */ /* 0x010fc800018e0600 */
[----:B------:R-:W-:Y:S02]  /*77670*/  IMAD.MOV.U32 R157, RZ, RZ, R168 ;  /* 0x000000ffff9d7224 */ /* 0x000fe400078e00a8 */
[----:B------:R-:W-:-:S03]  /*77680*/  IMAD.X R166, R166, 0x1, R0, P4 ;  /* 0x00000001a6a67824 */ /* 0x000fc600020e0600 */
[----:B------:R1:W-:Y:S04]  /*77690*/  LDGSTS.E [R3+0x4d100], [R156.64], P2 ;  /* 0x4d1000009c037fae */ /* 0x0003e80009121848 */
[----:B------:R-:W-:Y:S01]  /*776a0*/  STL [R1+0x1b94], R167 ;  /* 0x001b94a701007387 */ /* 0x000fe20000100800 */
[----:B------:R-:W-:Y:S01]  /*776b0*/  ISETP.GT.AND P2, PT, R2, 0x70, PT ;  /* 0x000000700200780c */ /* 0x000fe20003f44270 */
[----:B------:R2:W-:Y:S02]  /*776c0*/  STL [R1+0x1b90], R168 ;  /* 0x001b90a801007387 */ /* 0x0005e40000100800 */
[----:B------:R-:W-:Y:S01]  /*776d0*/  STL [R1+0x1b4c], R160 ;  /* 0x001b4ca001007387 */ /* 0x000fe20000100800 */
[----:B------:R3:W-:Y:S01]  /*776e0*/  STL [R1+0x1b48], R166 ;  /* 0x001b48a601007387 */ /* 0x0007e20000100800 */
[----:B------:R-:W-:Y:S01]  /*776f0*/  IADD3 R169, P3, R169, R162, RZ ;  /* 0x000000a2a9a97210 */ /* 0x000fe20007f7e0ff */
[----:B-1----:R-:W-:Y:S01]  /*77700*/  IMAD.MOV.U32 R156, RZ, RZ, R160 ;  /* 0x000000ffff9c7224 */ /* 0x002fe200078e00a0 */
[----:B------:R-:W-:Y:S01]  /*77710*/  MOV R157, R166 ;  /* 0x000000a6009d7202 */ /* 0x000fe20000000f00 */
[----:B--2---:R-:W2:Y:S01]  /*77720*/  LDL.LU R168, [R1+0x1ad0] ;  /* 0x001ad00001a87983 */ /* 0x004ea20000300800 */
[----:B------:R-:W4:Y:S02]  /*77730*/  LDL.LU R167, [R1+0x1ad4] ;  /* 0x001ad40001a77983 */ /* 0x000f240000300800 */
[----:B---3--:R-:W3:Y:S01]  /*77740*/  LDL.LU R166, [R1+0x1a88] ;  /* 0x001a880001a67983 */ /* 0x008ee20000300800 */
[----:B------:R-:W-:Y:S01]  /*77750*/  IADD3 R158, P4, R158, R162, RZ ;  /* 0x000000a29e9e7210 */ /* 0x000fe20007f9e0ff */
[----:B------:R1:W-:Y:S04]  /*77760*/  LDGSTS.E [R3+0x4d800], [R156.64], P1 ;  /* 0x4d8000009c037fae */ /* 0x0003e80008921848 */
[----:B------:R-:W2:Y:S01]  /*77770*/  LDL.LU R160, [R1+0x1a8c] ;  /* 0x001a8c0001a07983 */ /* 0x000ea20000300800 */
[----:B-1----:R-:W-:-:S04]  /*77780*/  SEL R156, RZ, 0x4, !P2 ;  /* 0x00000004ff9c7807 */ /* 0x002fc80005000000 */
[----:B------:R-:W-:-:S04]  /*77790*/  SEL R156, R156, RZ, !P0 ;  /* 0x000000ff9c9c7207 */ /* 0x000fc80004000000 */
[----:B------:R-:W-:Y:S01]  /*777a0*/  ISETP.NE.U32.AND P2, PT, R156, RZ, PT ;  /* 0x000000ff9c00720c */ /* 0x000fe20003f45070 */
[----:B------:R-:W-:Y:S01]  /*777b0*/  MOV R156, R169 ;  /* 0x000000a9009c7202 */ /* 0x000fe20000000f00 */
[----:B------:R-:W-:Y:S01]  /*777c0*/  STL [R1+0x1b54], R169 ;  /* 0x001b54a901007387 */ /* 0x000fe20000100800 */
[----:B------:R-:W-:-:S04]  /*777d0*/  IMAD.X R170, R170, 0x1, R0, P3 ;  /* 0x00000001aaaa7824 */ /* 0x000fc800018e0600 */
[----:B------:R-:W-:Y:S02]  /*777e0*/  IMAD.MOV.U32 R157, RZ, RZ, R170 ;  /* 0x000000ffff9d7224 */ /* 0x000fe400078e00aa */
[----:B------:R-:W-:Y:S01]  /*777f0*/  IMAD.X R165, R165, 0x1, R0, P4 ;  /* 0x00000001a5a57824 */ /* 0x000fe200020e0600 */
[----:B------:R-:W-:Y:S01]  /*77800*/  STL [R1+0x1b50], R170 ;  /* 0x001b50aa01007387 */ /* 0x000fe20000100800 */
[----:B------:R-:W-:Y:S03]  /*77810*/  STL [R1+0x1b0c], R158 ;  /* 0x001b0c9e01007387 */ /* 0x000fe60000100800 */
[----:B------:R1:W-:Y:S04]  /*77820*/  LDGSTS.E [R3+0x4d900], [R156.64], P1 ;  /* 0x4d9000009c037fae */ /* 0x0003e80008921848 */
[----:B------:R1:W-:Y:S01]  /*77830*/  STL [R1+0x1b08], R165 ;  /* 0x001b08a501007387 */ /* 0x0003e20000100800 */
[----:B------:R-:W-:-:S02]  /*77840*/  ISETP.GT.AND P1, PT, R2, 0x74, PT ;  /* 0x000000740200780c */ /* 0x000fc40003f24270 */
[----:B-1----:R-:W-:Y:S01]  /*77850*/  MOV R157, R165 ;  /* 0x000000a5009d7202 */ /* 0x002fe20000000f00 */
[----:B------:R-:W-:Y:S01]  /*77860*/  IMAD.MOV.U32 R156, RZ, RZ, R158 ;  /* 0x000000ffff9c7224 */ /* 0x000fe200078e009e */
[----:B------:R-:W3:Y:S01]  /*77870*/  LDL.LU R165, [R1+0x1a90] ;  /* 0x001a900001a57983 */ /* 0x000ee20000300800 */
[----:B------:R-:W3:Y:S03]  /*77880*/  LDL.LU R158, [R1+0x1a94] ;  /* 0x001a9400019e7983 */ /* 0x000ee60000300800 */
[----:B------:R1:W-:Y:S01]  /*77890*/  LDGSTS.E [R3+0x4e000], [R156.64], P2 ;  /* 0x4e0000009c037fae */ /* 0x0003e20009121848 */
[-C--:B------:R-:W-:Y:S02]  /*778a0*/  IADD3 R159, P3, R159, R162.reuse, RZ ;  /* 0x000000a29f9f7210 */ /* 0x080fe40007f7e0ff */
[----:B------:R-:W-:-:S03]  /*778b0*/  IADD3 R161, P4, R161, R162, RZ ;  /* 0x000000a2a1a17210 */ /* 0x000fc60007f9e0ff */
[--C-:B------:R-:W-:Y:S01]  /*778c0*/  IMAD.X R163, R163, 0x1, R0.reuse, P3 ;  /* 0x00000001a3a37824 */ /* 0x100fe200018e0600 */
[----:B-1----:R-:W-:Y:S01]  /*778d0*/  SEL R156, RZ, 0x4, !P1 ;  /* 0x00000004ff9c7807 */ /* 0x002fe20004800000 */
[----:B------:R-:W-:-:S03]  /*778e0*/  IMAD.X R164, R164, 0x1, R0, P4 ;  /* 0x00000001a4a47824 */ /* 0x000fc600020e0600 */
[----:B------:R-:W-:Y:S01]  /*778f0*/  SEL R156, R156, RZ, !P0 ;  /* 0x000000ff9c9c7207 */ /* 0x000fe20004000000 */
[----:B------:R-:W-:Y:S01]  /*77900*/  STL [R1+0x1b14], R159 ;  /* 0x001b149f01007387 */ /* 0x000fe20000100800 */
[----:B------:R1:W-:Y:S02]  /*77910*/  STL [R1+0x1b10], R163 ;  /* 0x001b10a301007387 */ /* 0x0003e40000100800 */
[----:B------:R-:W-:Y:S01]  /*77920*/  IMAD.MOV.U32 R157, RZ, RZ, R163 ;  /* 0x000000ffff9d7224 */ /* 0x000fe200078e00a3 */
[----:B------:R-:W-:Y:S01]  /*77930*/  ISETP.NE.U32.AND P1, PT, R156, RZ, PT ;  /* 0x000000ff9c00720c */ /* 0x000fe20003f25070 */
[----:B------:R-:W-:Y:S01]  /*77940*/  MOV R156, R159 ;  /* 0x0000009f009c7202 */ /* 0x000fe20000000f00 */
[----:B------:R-:W-:Y:S04]  /*77950*/  STL [R1+0x1acc], R161 ;  /* 0x001acca101007387 */ /* 0x000fe80000100800 */
[----:B------:R1:W-:Y:S04]  /*77960*/  LDGSTS.E [R3+0x4e100], [R156.64], P2 ;  /* 0x4e1000009c037fae */ /* 0x0003e80009121848 */
[----:B-1----:R-:W3:Y:S01]  /*77970*/  LDL.LU R163, [R1+0x1a3c] ;  /* 0x001a3c0001a37983 */ /* 0x002ee20000300800 */
[----:B------:R1:W-:Y:S02]  /*77980*/  STL [R1+0x1ac8], R164 ;  /* 0x001ac8a401007387 */ /* 0x0003e40000100800 */
[----:B------:R-:W3:Y:S01]  /*77990*/  LDL.LU R159, [R1+0x1a44] ;  /* 0x001a4400019f7983 */ /* 0x000ee20000300800 */
[----:B------:R-:W-:Y:S01]  /*779a0*/  MOV R157, R164 ;  /* 0x000000a4009d7202 */ /* 0x000fe20000000f00 */
[----:B------:R-:W-:Y:S01]  /*779b0*/  IMAD.MOV.U32 R156, RZ, RZ, R161 ;  /* 0x000000ffff9c7224 */ /* 0x000fe200078e00a1 */
[----:B-1----:R-:W3:Y:S01]  /*779c0*/  LDL.LU R164, [R1+0x1a38] ;  /* 0x001a380001a47983 */ /* 0x002ee20000300800 */
[----:B------:R-:W3:Y:S01]  /*779d0*/  LDL.LU R161, [R1+0x1a40] ;  /* 0x001a400001a17983 */ /* 0x000ee20000300800 */
[----:B------:R-:W-:-:S02]  /*779e0*/  ISETP.GT.AND P2, PT, R2, 0x78, PT ;  /* 0x000000780200780c */ /* 0x000fc40003f44270 */
[----:B------:R1:W-:Y:S02]  /*779f0*/  LDGSTS.E [R3+0x4e800], [R156.64], P1 ;  /* 0x4e8000009c037fae */ /* 0x0003e40008921848 */
[----:B-1----:R-:W-:-:S04]  /*77a00*/  SEL R156, RZ, 0x4, !P2 ;  /* 0x00000004ff9c7807 */ /* 0x002fc80005000000 */
[----:B------:R-:W-:-:S04]  /*77a10*/  SEL R156, R156, RZ, !P0 ;  /* 0x000000ff9c9c7207 */ /* 0x000fc80004000000 */
[----:B------:R-:W-:Y:S02]  /*77a20*/  ISETP.NE.U32.AND P2, PT, R156, RZ, PT ;  /* 0x000000ff9c00720c */ /* 0x000fe40003f45070 */
[-C--:B----4-:R-:W-:Y:S02]  /*77a30*/  IADD3 R167, P3, R167, R162.reuse, RZ ;  /* 0x000000a2a7a77210 */ /* 0x090fe40007f7e0ff */
[----:B--2---:R-:W-:-:S03]  /*77a40*/  IADD3 R160, P4, R160, R162, RZ ;  /* 0x000000a2a0a07210 */ /* 0x004fc60007f9e0ff */
[----:B------:R-:W-:Y:S01]  /*77a50*/  IMAD.X R168, R168, 0x1, R0, P3 ;  /* 0x00000001a8a87824 */ /* 0x000fe200018e0600 */
[----:B------:R-:W-:-:S03]  /*77a60*/  MOV R156, R167 ;  /* 0x000000a7009c7202 */ /* 0x000fc60000000f00 */
[----:B------:R-:W-:Y:S02]  /*77a70*/  IMAD.MOV.U32 R157, RZ, RZ, R168 ;  /* 0x000000ffff9d7224 */ /* 0x000fe400078e00a8 */
[----:B---3--:R-:W-:Y:S01]  /*77a80*/  IMAD.X R166, R166, 0x1, R0, P4 ;  /* 0x00000001a6a67824 */ /* 0x008fe200020e0600 */
[----:B------:R-:W-:Y:S04]  /*77a90*/  STL [R1+0x1ad4], R167 ;  /* 0x001ad4a701007387 */ /* 0x000fe80000100800 */
[----:B------:R1:W-:Y:S01]  /*77aa0*/  LDGSTS.E [R3+0x4e900], [R156.64], P1 ;  /* 0x4e9000009c037fae */ /* 0x0003e20008921848 */
[----:B------:R-:W-:Y:S01]  /*77ab0*/  STL [R1+0x1ad0], R168 ;  /* 0x001ad0a801007387 */ /* 0x000fe20000100800 */
[----:B------:R-:W-:Y:S01]  /*77ac0*/  ISETP.GT.AND P1, PT, R2, 0x7c, PT ;  /* 0x0000007c0200780c */ /* 0x000fe20003f24270 */
[----:B------:R-:W-:Y:S01]  /*77ad0*/  STL [R1+0x1a8c], R160 ;  /* 0x001a8ca001007387 */ /* 0x000fe20000100800 */
[----:B------:R2:W-:Y:S01]  /*77ae0*/  STL [R1+0x1a88], R166 ;  /* 0x001a88a601007387 */ /* 0x0005e20000100800 */
[----:B-1----:R-:W-:Y:S01]  /*77af0*/  IMAD.MOV.U32 R156, RZ, RZ, R160 ;  /* 0x000000ffff9c7224 */ /* 0x002fe200078e00a0 */
[----:B------:R-:W-:-:S02]  /*77b00*/  MOV R157, R166 ;  /* 0x000000a6009d7202 */ /* 0x000fc40000000f00 */
[----:B--2---:R-:W2:Y:S04]  /*77b10*/  LDL.LU R166, [R1+0x220c] ;  /* 0x00220c0001a67983 */ /* 0x004ea80000300800 */
[----:B------:R1:W-:Y:S01]  /*77b20*/  LDGSTS.E [R3+0x4f000], [R156.64], P2 ;  /* 0x4f0000009c037fae */ /* 0x0003e20009121848 */
[----:B------:R-:W3:Y:S01]  /*77b30*/  LDL.LU R160, [R1+0x2218] ;  /* 0x0022180001a07983 */ /* 0x000ee20000300800 */
[----:B-1----:R-:W-:-:S04]  /*77b40*/  SEL R156, RZ, 0x4, !P1 ;  /* 0x00000004ff9c7807 */ /* 0x002fc80004800000 */
[----:B------:R-:W-:-:S04]  /*77b50*/  SEL R156, R156, RZ, !P0 ;  /* 0x000000ff9c9c7207 */ /* 0x000fc80004000000 */
[----:B------:R-:W-:Y:S02]  /*77b60*/  ISETP.NE.U32.AND P1, PT, R156, RZ, PT ;  /* 0x000000ff9c00720c */ /* 0x000fe40003f25070 */
[----:B------:R-:W-:-:S05]  /*77b70*/  IADD3 R158, P3, R158, R162, RZ ;  /* 0x000000a29e9e7210 */ /* 0x000fca0007f7e0ff */
[----:B------:R-:W-:Y:S01]  /*77b80*/  IMAD.X R165, R165, 0x1, R0, P3 ;  /* 0x00000001a5a57824 */ /* 0x000fe200018e0600 */
[----:B------:R-:W-:Y:S04]  /*77b90*/  STL [R1+0x1a94], R158 ;  /* 0x001a949e01007387 */ /* 0x000fe80000100800 */
[----:B------:R1:W-:Y:S01]  /*77ba0*/  STL [R1+0x1a90], R165 ;  /* 0x001a90a501007387 */ /* 0x0003e20000100800 */
[----:B------:R-:W-:Y:S01]  /*77bb0*/  MOV R157, R165 ;  /* 0x000000a5009d7202 */ /* 0x000fe20000000f00 */
[----:B------:R-:W4:Y:S02]  /*77bc0*/  LDL.LU R167, [R1+0x2204] ;  /* 0x0022040001a77983 */ /* 0x000f240000300800 */
[----:B------:R-:W-:-:S05]  /*77bd0*/  IMAD.MOV.U32 R156, RZ, RZ, R158 ;  /* 0x000000ffff9c7224 */ /* 0x000fca00078e009e */
[----:B------:R1:W-:Y:S04]  /*77be0*/  LDGSTS.E [R3+0x4f100], [R156.64], P2 ;  /* 0x4f1000009c037fae */ /* 0x0003e80009121848 */
[----:B-1----:R-:W4:Y:S01]  /*77bf0*/  LDL.LU R165, [R1+0x2210] ;  /* 0x0022100001a57983 */ /* 0x002f220000300800 */
[----:B------:R-:W4:Y:S02]  /*77c00*/  LDL.LU R168, [R1+0x21cc] ;  /* 0x0021cc0001a87983 */ /* 0x000f240000300800 */
[----:B------:R-:W4:Y:S01]  /*77c10*/  LDL.LU R158, [R1+0x21d8] ;  /* 0x0021d800019e7983 */ /* 0x000f220000300800 */
        /* <DEDUP_REMOVED lines=8> */
[----:B------:R-:W-:Y:S02]  /*77ca0*/  IMAD.MOV.U32 R157, RZ, RZ, R164 ;  /* 0x000000ffff9d7224 */ /* 0x000fe400078e00a4 */
[----:B------:R1:W-:Y:S03]  /*77cb0*/  STL [R1+0x1a40], R161 ;  /* 0x001a40a101007387 */ /* 0x0003e60000100800 */
[----:B------:R1:W-:Y:S04]  /*77cc0*/  LDGSTS.E [R3+0x4f800], [R156.64], P1 ;  /* 0x4f8000009c037fae */ /* 0x0003e80008921848 */
[----:B-1----:R-:W4:Y:S01]  /*77cd0*/  LDL.LU R164, [R1+0x21c4] ;  /* 0x0021c40001a47983 */ /* 0x002f220000300800 */
[----:B------:R-:W4:Y:S01]  /*77ce0*/  LDL.LU R163, [R1+0x21d0] ;  /* 0x0021d00001a37983 */ /* 0x000f220000300800 */
[----:B------:R-:W-:Y:S01]  /*77cf0*/  MOV R157, R161 ;  /* 0x000000a1009d7202 */ /* 0x000fe20000000f00 */
[----:B------:R-:W-:Y:S01]  /*77d00*/  IMAD.MOV.U32 R156, RZ, RZ, R159 ;  /* 0x000000ffff9c7224 */ /* 0x000fe200078e009f */
[----:B------:R-:W4:Y:S01]  /*77d10*/  LDL.LU R161, [R1+0x218c] ;  /* 0x00218c0001a17983 */ /* 0x000f220000300800 */
[----:B------:R-:W4:Y:S03]  /*77d20*/  LDL.LU R159, [R1+0x2198] ;  /* 0x00219800019f7983 */ /* 0x000f260000300800 */
[----:B------:R-:W1:Y:S04]  /*77d30*/  S2R R209, SR_TID.X ;  /* 0x0000000000d17919 */ /* 0x000e680000002100 */
[----:B------:R1:W-:Y:S01]  /*77d40*/  LDGSTS.E [R3+0x4f900], [R156.64], P1 ;  /* 0x4f9000009c037fae */ /* 0x0003e20008921848 */
[----:B------:R-:W-:-:S04]  /*77d50*/  ISETP.GT.AND P1, PT, R2, 0x1, PT ;  /* 0x000000010200780c */ /* 0x000fc80003f24270 */
[----:B-1----:R-:W-:-:S04]  /*77d60*/  SEL R3, RZ, 0x4, !P1 ;  /* 0x00000004ff037807 */ /* 0x002fc80004800000 */
[----:B------:R-:W-:Y:S02]  /*77d70*/  SEL R3, R3, RZ, !P0 ;  /* 0x000000ff03037207 */ /* 0x000fe40004000000 */
[----:B------:R-:W-:Y:S02]  /*77d80*/  LOP3.LUT R209, R209, 0x3f, RZ, 0xc0, !PT ;  /* 0x0000003fd1d17812 */ /* 0x000fe400078ec0ff */
[----:B------:R-:W-:-:S03]  /*77d90*/  ISETP.NE.U32.AND P2, PT, R3, RZ, PT ;  /* 0x000000ff0300720c */ /* 0x000fc60003f45070 */
[----:B------:R-:W-:Y:S02]  /*77da0*/  IMAD.SHL.U32 R209, R209, 0x4, RZ ;  /* 0x00000004d1d17824 */ /* 0x000fe400078e00ff */
[----:B------:R-:W-:-:S03]  /*77db0*/  IMAD.U32 R3, RZ, RZ, UR5 ;  /* 0x00000005ff037e24 */ /* 0x000fc6000f8e00ff */
[----:B------:R-:W-:-:S05]  /*77dc0*/  LOP3.LUT R169, R209, 0x20, RZ, 0x3c, !PT ;  /* 0x00000020d1a97812 */ /* 0x000fca00078e3cff */
[----:B------:R-:W-:Y:S01]  /*77dd0*/  IMAD R3, R3, 0x10000, R169 ;  /* 0x0001000003037824 */ /* 0x000fe200078e02a9 */
[----:B---3--:R-:W-:-:S04]  /*77de0*/  IADD3 R160, P1, R160, R162, RZ ;  /* 0x000000a2a0a07210 */ /* 0x008fc80007f3e0ff */
[----:B--2---:R-:W-:Y:S01]  /*77df0*/  IADD3.X R166, R166, R0, RZ, P1, !PT ;  /* 0x00000000a6a67210 */ /* 0x004fe20000ffe4ff */
[----:B------:R-:W-:Y:S01]  /*77e00*/  IMAD.MOV.U32 R156, RZ, RZ, R160 ;  /* 0x000000ffff9c7224 */ /* 0x000fe200078e00a0 */
[----:B------:R-:W-:Y:S02]  /*77e10*/  ISETP.GT.AND P1, PT, R2, 0x5, PT ;  /* 0x000000050200780c */ /* 0x000fe40003f24270 */
[----:B------:R-:W-:Y:S01]  /*77e20*/  MOV R157, R166 ;  /* 0x000000a6009d7202 */ /* 0x000fe20000000f00 */
[----:B------:R-:W-:Y:S01]  /*77e30*/  STL [R1+0x2218], R160 ;  /* 0x002218a001007387 */ /* 0x000fe20000100800 */
[----:B------:R1:W-:Y:S03]  /*77e40*/  STL [R1+0x220c], R166 ;  /* 0x00220ca601007387 */ /* 0x0003e60000100800 */
[----:B------:R2:W-:Y:S04]  /*77e50*/  LDGSTS.E [R3+0x40200], [R156.64], P2 ;  /* 0x402000009c037fae */ /* 0x0005e80009121848 */
[----:B-1----:R-:W3:Y:S01]  /*77e60*/  LDL.LU R166, [R1+0x2190] ;  /* 0x0021900001a67983 */ /* 0x002ee20000300800 */
[----:B------:R-:W3:Y:S01]  /*77e70*/  LDL.LU R160, [R1+0x2158] ;  /* 0x0021580001a07983 */ /* 0x000ee20000300800 */
[----:B--2---:R-:W-:-:S04]  /*77e80*/  SEL R156, RZ, 0x4, !P1 ;  /* 0x00000004ff9c7807 */ /* 0x004fc80004800000 */
[----:B------:R-:W-:-:S04]  /*77e90*/  SEL R156, R156, RZ, !P0 ;  /* 0x000000ff9c9c7207 */ /* 0x000fc80004000000 */
[----:B------:R-:W-:Y:S02]  /*77ea0*/  ISETP.NE.U32.AND P1, PT, R156, RZ, PT ;  /* 0x000000ff9c00720c */ /* 0x000fe40003f25070 */
[-C--:B----4-:R-:W-:Y:S02]  /*77eb0*/  IADD3 R165, P3, R165, R162.reuse, RZ ;  /* 0x000000a2a5a57210 */ /* 0x090fe40007f7e0ff */
[----:B------:R-:W-:-:S03]  /*77ec0*/  IADD3 R158, P4, R158, R162, RZ ;  /* 0x000000a29e9e7210 */ /* 0x000fc60007f9e0ff */
[--C-:B------:R-:W-:Y:S01]  /*77ed0*/  IMAD.X R167, R167, 0x1, R0.reuse, P3 ;  /* 0x00000001a7a77824 */ /* 0x100fe200018e0600 */
[----:B------:R-:W-:Y:S01]  /*77ee0*/  STL [R1+0x2210], R165 ;  /* 0x002210a501007387 */ /* 0x000fe20000100800 */
[----:B------:R-:W-:Y:S02]  /*77ef0*/  IMAD.X R168, R168, 0x1, R0, P4 ;  /* 0x00000001a8a87824 */ /* 0x000fe400020e0600 */
[----:B------:R-:W-:Y:S01]  /*77f00*/  IMAD.MOV.U32 R157, RZ, RZ, R167 ;  /* 0x000000ffff9d7224 */ /* 0x000fe200078e00a7 */
[----:B------:R1:W-:Y:S01]  /*77f10*/  STL [R1+0x2204], R167 ;  /* 0x002204a701007387 */ /* 0x0003e20000100800 */
[----:B------:R2:W-:Y:S01]  /*77f20*/  STL [R1+0x21d8], R158 ;  /* 0x0021d89e01007387 */ /* 0x0005e20000100800 */
[----:B------:R-:W-:-:S05]  /*77f30*/  MOV R156, R165 ;  /* 0x000000a5009c7202 */ /* 0x000fca0000000f00 */
[----:B------:R4:W-:Y:S04]  /*77f40*/  LDGSTS.E [R3+0x40300], [R156.64], P2 ;  /* 0x403000009c037fae */ /* 0x0009e80009121848 */
[----:B-1----:R-:W3:Y:S01]  /*77f50*/  LDL.LU R167, [R1+0x2184] ;  /* 0x0021840001a77983 */ /* 0x002ee20000300800 */
[----:B------:R-:W-:Y:S02]  /*77f60*/  STL [R1+0x21cc], R168 ;  /* 0x0021cca801007387 */ /* 0x000fe40000100800 */
[----:B------:R-:W3:Y:S01]  /*77f70*/  LDL.LU R165, [R1+0x214c] ;  /* 0x00214c0001a57983 */ /* 0x000ee20000300800 */
[----:B------:R-:W-:Y:S01]  /*77f80*/  ISETP.GT.AND P2, PT, R2, 0x9, PT ;  /* 0x000000090200780c */ /* 0x000fe20003f44270 */
[----:B------:R-:W3:Y:S01]  /*77f90*/  LDL.LU R169, [R1+0x2150] ;  /* 0x0021500001a97983 */ /* 0x000ee20000300800 */
[----:B----4-:R-:W-:Y:S01]  /*77fa0*/  IMAD.MOV.U32 R156, RZ, RZ, R158 ;  /* 0x000000ffff9c7224 */ /* 0x010fe200078e009e */
[----:B------:R-:W-:-:S02]  /*77fb0*/  MOV R157, R168 ;  /* 0x000000a8009d7202 */ /* 0x000fc40000000f00 */
[----:B--2---:R-:W2:Y:S04]  /*77fc0*/  LDL.LU R158, [R1+0x2118] ;  /* 0x00211800019e7983 */ /* 0x004ea80000300800 */
[----:B------:R1:W-:Y:S01]  /*77fd0*/  LDGSTS.E [R3+0x40a00], [R156.64], P1 ;  /* 0x40a000009c037fae */ /* 0x0003e20008921848 */
[----:B------:R-:W-:-:S05]  /*77fe0*/  IADD3 R163, P3, R163, R162, RZ ;  /* 0x000000a2a3a37210 */ /* 0x000fca0007f7e0ff */
[----:B------:R-:W-:Y:S01]  /*77ff0*/  IMAD.X R164, R164, 0x1, R0, P3 ;  /* 0x00000001a4a47824 */ /* 0x000fe200018e0600 */
[----:B------:R4:W-:Y:S01]  /*78000*/  STL [R1+0x21d0], R163 ;  /* 0x0021d0a301007387 */ /* 0x0009e20000100800 */
[----:B-1----:R-:W-:Y:S02]  /*78010*/  SEL R156, RZ, 0x4, !P2 ;  /* 0x00000004ff9c7807 */ /* 0x002fe40005000000 */
[----:B------:R-:W-:Y:S01]  /*78020*/  IADD3 R159, P4, R159, R162, RZ ;  /* 0x000000a29f9f7210 */ /* 0x000fe20007f9e0ff */
[----:B------:R1:W-:Y:S01]  /*78030*/  STL [R1+0x21c4], R164 ;  /* 0x0021c4a401007387 */ /* 0x0003e20000100800 */
[----:B------:R-:W-:-:S03]  /*78040*/  SEL R156, R156, RZ, !P0 ;  /* 0x000000ff9c9c7207 */ /* 0x000fc60004000000 */
[----:B------:R-:W-:Y:S01]  /*78050*/  IMAD.X R161, R161, 0x1, R0, P4 ;  /* 0x00000001a1a17824 */ /* 0x000fe200020e0600 */
[----:B------:R-:W-:Y:S01]  /*78060*/  STL [R1+0x2198], R159 ;  /* 0x0021989f01007387 */ /* 0x000fe20000100800 */
[----:B------:R-:W2:Y:S01]  /*78070*/  LDL.LU R170, [R1+0x2144] ;  /* 0x0021440001aa7983 */ /* 0x000ea20000300800 */
[----:B------:R-:W-:Y:S01]  /*78080*/  ISETP.NE.U32.AND P2, PT, R156, RZ, PT ;  /* 0x000000ff9c00720c */ /* 0x000fe20003f45070 */
[----:B------:R-:W-:Y:S01]  /*78090*/  MOV R156, R163 ;  /* 0x000000a3009c7202 */ /* 0x000fe20000000f00 */
[----:B------:R1:W-:Y:S01]  /*780a0*/  STL [R1+0x218c], R161 ;  /* 0x00218ca101007387 */ /* 0x0003e20000100800 */
[----:B------:R-:W-:Y:S02]  /*780b0*/  IMAD.MOV.U32 R157, RZ, RZ, R164 ;  /* 0x000000ffff9d7224 */ /* 0x000fe400078e00a4 */
[----:B----4-:R-:W2:Y:S02]  /*780c0*/  LDL.LU R163, [R1+0x210c] ;  /* 0x00210c0001a37983 */ /* 0x010ea40000300800 */
[----:B-1----:R-:W2:Y:S01]  /*780d0*/  LDL.LU R164, [R1+0x2104] ;  /* 0x0021040001a47983 */ /* 0x002ea20000300800 */
[----:B------:R1:W-:Y:S02]  /*780e0*/  LDGSTS.E [R3+0x40b00], [R156.64], P1 ;  /* 0x40b000009c037fae */ /* 0x0003e40008921848 */
[----:B-1----:R-:W-:-:S02]  /*780f0*/  MOV R157, R161 ;  /* 0x000000a1009d7202 */ /* 0x002fc40000000f00 */
[----:B------:R-:W2:Y:S01]  /*78100*/  LDL.LU R161, [R1+0x2110] ;  /* 0x0021100001a17983 */ /* 0x000ea20000300800 */
[----:B------:R-:W-:Y:S02]  /*78110*/  IMAD.MOV.U32 R156, RZ, RZ, R159 ;  /* 0x000000ffff9c7224 */ /* 0x000fe400078e009f */
[----:B------:R-:W2:Y:S02]  /*78120*/  LDL.LU R168, [R1+0x20cc] ;  /* 0x0020cc0001a87983 */ /* 0x000ea40000300800 */
[----:B------:R-:W2:Y:S01]  /*78130*/  LDL.LU R159, [R1+0x20d8] ;  /* 0x0020d800019f7983 */ /* 0x000ea20000300800 */
[----:B------:R-:W-:Y:S01]  /*78140*/  ISETP.GT.AND P1, PT, R2, 0xd, PT ;  /* 0x0000000d0200780c */ /* 0x000fe20003f24270 */
[----:B------:R1:W-:Y:S03]  /*78150*/  LDGSTS.E [R3+0x41200], [R156.64], P2 ;  /* 0x412000009c037fae */ /* 0x0003e60009121848 */
[----:B-1----:R-:W-:-:S04]  /*78160*/  SEL R156, RZ, 0x4, !P1 ;  /* 0x00000004ff9c7807 */ /* 0x002fc80004800000 */
[----:B------:R-:W-:-:S04]  /*78170*/  SEL R156, R156, RZ, !P0 ;  /* 0x000000ff9c9c7207 */ /* 0x000fc80004000000 */
[----:B------:R-:W-:Y:S02]  /*78180*/  ISETP.NE.U32.AND P1, PT, R156, RZ, PT ;  /* 0x000000ff9c00720c */ /* 0x000fe40003f25070 */
[-C--:B---3--:R-:W-:Y:S02]  /*78190*/  IADD3 R166, P3, R166, R162.reuse, RZ ;  /* 0x000000a2a6a67210 */ /* 0x088fe40007f7e0ff */
[----:B------:R-:W-:Y:S02]  /*781a0*/  IADD3 R160, P4, R160, R162, RZ ;  /* 0x000000a2a0a07210 */ /* 0x000fe40007f9e0ff */
        /* <DEDUP_REMOVED lines=10> */
[----:B-1----:R-:W4:Y:S01]  /*78250*/  LDL.LU R167, [R1+0x20c4] ;  /* 0x0020c40001a77983 */ /* 0x002f220000300800 */
[----:B------:R-:W4:Y:S02]  /*78260*/  LDL.LU R166, [R1+0x20d0] ;  /* 0x0020d00001a67983 */ /* 0x000f240000300800 */
[----:B---3--:R-:W-:Y:S01]  /*78270*/  IMAD.MOV.U32 R156, RZ, RZ, R160 ;  /* 0x000000ffff9c7224 */ /* 0x008fe200078e00a0 */
[----:B------:R-:W-:Y:S02]  /*78280*/  MOV R157, R165 ;  /* 0x000000a5009d7202 */ /* 0x000fe40000000f00 */
[-C--:B------:R-:W-:Y:S01]  /*78290*/  IADD3 R169, P3, R169, R162.reuse, RZ ;  /* 0x000000a2a9a97210 */ /* 0x080fe20007f7e0ff */
[----:B------:R-:W3:Y:S04]  /*782a0*/  LDL.LU R165, [R1+0x208c] ;  /* 0x00208c0001a57983 */ /* 0x000ee80000300800 */
[----:B------:R1:W-:Y:S01]  /*782b0*/  LDGSTS.E [R3+0x41a00], [R156.64], P1 ;  /* 0x41a000009c037fae */ /* 0x0003e20008921848 */
[----:B------:R-:W3:Y:S01]  /*782c0*/  LDL.LU R160, [R1+0x2098] ;  /* 0x0020980001a07983 */ /* 0x000ee20000300800 */
[----:B--2---:R-:W-:-:S02]  /*782d0*/  IADD3 R158, P4, R158, R162, RZ ;  /* 0x000000a29e9e7210 */ /* 0x004fc40007f9e0ff */
[----:B-1----:R-:W-:-:S04]  /*782e0*/  SEL R156, RZ, 0x4, !P2 ;  /* 0x00000004ff9c7807 */ /* 0x002fc80005000000 */
[----:B------:R-:W-:Y:S01]  /*782f0*/  SEL R156, R156, RZ, !P0 ;  /* 0x000000ff9c9c7207 */ /* 0x000fe20004000000 */
[----:B------:R-:W-:-:S03]  /*78300*/  IMAD.X R170, R170, 0x1, R0, P3 ;  /* 0x00000001aaaa7824 */ /* 0x000fc600018e0600 */
[----:B------:R-:W-:Y:S01]  /*78310*/  ISETP.NE.U32.AND P2, PT, R156, RZ, PT ;  /* 0x000000ff9c00720c */ /* 0x000fe20003f45070 */
[----:B------:R-:W-:Y:S02]  /*78320*/  MOV R156, R169 ;  /* 0x000000a9009c7202 */ /* 0x000fe40000000f00 */
[----:B------:R-:W-:Y:S02]  /*78330*/  IMAD.MOV.U32 R157, RZ, RZ, R170 ;  /* 0x000000ffff9d7224 */ /* 0x000fe400078e00aa */
[----:B------:R-:W-:-:S03]  /*78340*/  IMAD.X R163, R163, 0x1, R0, P4 ;  /* 0x00000001a3a37824 */ /* 0x000fc600020e0600 */
[----:B------:R1:W-:Y:S01]  /*78350*/  LDGSTS.E [R3+0x41b00], [R156.64], P1 ;  /* 0x41b000009c037fae */ /* 0x0003e20008921848 */
[----:B------:R-:W-:-:S03]  /*78360*/  ISETP.GT.AND P1, PT, R2, 0x15, PT ;  /* 0x000000150200780c */ /* 0x000fc60003f24270 */
[----:B------:R-:W-:Y:S01]  /*78370*/  STL [R1+0x2150], R169 ;  /* 0x002150a901007387 */ /* 0x000fe20000100800 */
[----:B------:R-:W-:Y:S02]  /*78380*/  STL [R1+0x2144], R170 ;  /* 0x002144aa01007387 */ /* 0x000fe40000100800 */
[----:B------:R-:W-:Y:S02]  /*78390*/  STL [R1+0x2118], R158 ;  /* 0x0021189e01007387 */ /* 0x000fe40000100800 */
[----:B-1----:R-:W-:Y:S01]  /*783a0*/  IMAD.MOV.U32 R156, RZ, RZ, R158 ;  /* 0x000000ffff9c7224 */ /* 0x002fe200078e009e */
[----:B------:R-:W-:Y:S02]  /*783b0*/  MOV R157, R163 ;  /* 0x000000a3009d7202 */ /* 0x000fe40000000f00 */
[-C--:B------:R-:W-:Y:S02]  /*783c0*/  IADD3 R161, P3, R161, R162.reuse, RZ ;  /* 0x000000a2a1a17210 */ /* 0x080fe40007f7e0ff */
[----:B------:R-:W-:Y:S01]  /*783d0*/  IADD3 R159, P4, R159, R162, RZ ;  /* 0x000000a29f9f7210 */ /* 0x000fe20007f9e0ff */
[----:B------:R1:W-:Y:S02]  /*783e0*/  LDGSTS.E [R3+0x42200], [R156.64], P2 ;  /* 0x422000009c037fae */ /* 0x0003e40009121848 */
[----:B------:R-:W-:-:S02]  /*783f0*/  IMAD.X R164, R164, 0x1, R0, P3 ;  /* 0x00000001a4a47824 */ /* 0x000fc400018e0600 */
[----:B------:R2:W-:Y:S01]  /*78400*/  STL [R1+0x210c], R163 ;  /* 0x00210ca301007387 */ /* 0x0005e20000100800 */
[----:B------:R-:W-:Y:S01]  /*78410*/  IMAD.X R168, R168, 0x1, R0, P4 ;  /* 0x00000001a8a87824 */ /* 0x000fe200020e0600 */
[----:B-1----:R-:W-:Y:S02]  /*78420*/  SEL R156, RZ, 0x4, !P1 ;  /* 0x00000004ff9c7807 */ /* 0x002fe40004800000 */
[----:B--2---:R-:W2:Y:S01]  /*78430*/  LDL.LU R163, [R1+0x2090] ;  /* 0x0020900001a37983 */ /* 0x004ea20000300800 */
[----:B------:R-:W2:Y:S02]  /*78440*/  LDL.LU R158, [R1+0x2058] ;  /* 0x00205800019e7983 */ /* 0x000ea40000300800 */
[----:B------:R-:W-:Y:S01]  /*78450*/  STL [R1+0x2110], R161 ;  /* 0x002110a101007387 */ /* 0x000fe20000100800 */
[----:B------:R-:W-:Y:S01]  /*78460*/  SEL R156, R156, RZ, !P0 ;  /* 0x000000ff9c9c7207 */ /* 0x000fe20004000000 */
[----:B------:R1:W-:Y:S01]  /*78470*/  STL [R1+0x2104], R164 ;  /* 0x002104a401007387 */ /* 0x0003e20000100800 */
[----:B------:R-:W-:-:S02]  /*78480*/  IMAD.MOV.U32 R157, RZ, RZ, R164 ;  /* 0x000000ffff9d7224 */ /* 0x000fc400078e00a4 */
[----:B------:R1:W-:Y:S01]  /*78490*/  STL [R1+0x20d8], R159 ;  /* 0x0020d89f01007387 */ /* 0x0003e20000100800 */
[----:B------:R-:W-:Y:S01]  /*784a0*/  ISETP.NE.U32.AND P1, PT, R156, RZ, PT ;  /* 0x000000ff9c00720c */ /* 0x000fe20003f25070 */
[----:B------:R-:W-:-:S05]  /*784b0*/  MOV R156, R161 ;  /* 0x000000a1009c7202 */ /* 0x000fca0000000f00 */
[----:B------:R1:W-:Y:S04]  /*784c0*/  LDGSTS.E [R3+0x42300], [R156.64], P2 ;  /* 0x423000009c037fae */ /* 0x0003e80009121848 */
[----:B-1----:R-:W2:Y:S01]  /*784d0*/  LDL.LU R164, [R1+0x2084] ;  /* 0x0020840001a47983 */ /* 0x002ea20000300800 */
[----:B------:R-:W-:Y:S02]  /*784e0*/  STL [R1+0x20cc], R168 ;  /* 0x0020cca801007387 */ /* 0x000fe40000100800 */
[----:B------:R-:W2:Y:S01]  /*784f0*/  LDL.LU R161, [R1+0x204c] ;  /* 0x00204c0001a17983 */ /* 0x000ea20000300800 */
[----:B------:R-:W-:Y:S01]  /*78500*/  ISETP.GT.AND P2, PT, R2, 0x19, PT ;  /* 0x000000190200780c */ /* 0x000fe20003f44270 */
[----:B------:R-:W2:Y:S01]  /*78510*/  LDL.LU R169, [R1+0x2050] ;  /* 0x0020500001a97983 */ /* 0x000ea20000300800 */
[----:B------:R-:W-:Y:S01]  /*78520*/  IMAD.MOV.U32 R156, RZ, RZ, R159 ;  /* 0x000000ffff9c7224 */ /* 0x000fe200078e009f */
[----:B------:R-:W-:-:S02]  /*78530*/  MOV R157, R168 ;  /* 0x000000a8009d7202 */ /* 0x000fc40000000f00 */
[----:B------:R-:W2:Y:S04]  /*78540*/  LDL.LU R159, [R1+0x2018] ;  /* 0x00201800019f7983 */ /* 0x000ea80000300800 */
[----:B------:R1:W-:Y:S02]  /*78550*/  LDGSTS.E [R3+0x42a00], [R156.64], P1 ;  /* 0x42a000009c037fae */ /* 0x0003e40008921848 */
[----:B-1----:R-:W-:-:S04]  /*78560*/  SEL R156, RZ, 0x4, !P2 ;  /* 0x00000004ff9c7807 */ /* 0x002fc80005000000 */
[----:B------:R-:W-:-:S04]  /*78570*/  SEL R156, R156, RZ, !P0 ;  /* 0x000000ff9c9c7207 */ /* 0x000fc80004000000 */
[----:B------:R-:W-:Y:S02]  /*78580*/  ISETP.NE.U32.AND P2, PT, R156, RZ, PT ;  /* 0x000000ff9c00720c */ /* 0x000fe40003f45070 */
[----:B----4-:R-:W-:-:S05]  /*78590*/  IADD3 R166, P3, R166, R162, RZ ;  /* 0x000000a2a6a67210 */ /* 0x010fca0007f7e0ff */
[----:B------:R-:W-:Y:S01]  /*785a0*/  IMAD.X R167, R167, 0x1, R0, P3 ;  /* 0x00000001a7a77824 */ /* 0x000fe200018e0600 */
[----:B------:R1:W-:Y:S01]  /*785b0*/  STL [R1+0x20d0], R166 ;  /* 0x0020d0a601007387 */ /* 0x0003e20000100800 */
[----:B---3--:R-:W-:-:S03]  /*785c0*/  IADD3 R160, P4, R160, R162, RZ ;  /* 0x000000a2a0a07210 */ /* 0x008fc60007f9e0ff */
[----:B------:R3:W-:Y:S01]  /*785d0*/  STL [R1+0x20c4], R167 ;  /* 0x0020c4a701007387 */ /* 0x0007e20000100800 */
[----:B------:R-:W-:Y:S01]  /*785e0*/  MOV R156, R166 ;  /* 0x000000a6009c7202 */ /* 0x000fe20000000f00 */
[----:B------:R-:W-:Y:S02]  /*785f0*/  IMAD.X R165, R165, 0x1, R0, P4 ;  /* 0x00000001a5a57824 */ /* 0x000fe400020e0600 */
[----:B------:R-:W-:Y:S01]  /*78600*/  STL [R1+0x2098], R160 ;  /* 0x002098a001007387 */ /* 0x000fe20000100800 */
[----:B------:R-:W4:Y:S02]  /*78610*/  LDL.LU R170, [R1+0x2044] ;  /* 0x0020440001aa7983 */ /* 0x000f240000300800 */
[----:B------:R-:W-:Y:S01]  /*78620*/  IMAD.MOV.U32 R157, RZ, RZ, R167 ;  /* 0x000000ffff9d7224 */ /* 0x000fe200078e00a7 */
[----:B------:R3:W-:Y:S01]  /*78630*/  STL [R1+0x208c], R165 ;  /* 0x00208ca501007387 */ /* 0x0007e20000100800 */
[----:B-1----:R-:W4:Y:S03]  /*78640*/  LDL.LU R166, [R1+0x200c] ;  /* 0x00200c0001a67983 */ /* 0x002f260000300800 */
[----:B------:R1:W-:Y:S01]  /*78650*/  LDGSTS.E [R3+0x42b00], [R156.64], P1 ;  /* 0x42b000009c037fae */ /* 0x0003e20008921848 */
[----:B---3--:R-:W3:Y:S01]  /*78660*/  LDL.LU R167, [R1+0x2004] ;  /* 0x0020040001a77983 */ /* 0x008ee20000300800 */
[----:B------:R-:W-:-:S02]  /*78670*/  ISETP.GT.AND P1, PT, R2, 0x1d, PT ;  /* 0x0000001d0200780c */ /* 0x000fc40003f24270 */
[----:B-1----:R-:W-:Y:S02]  /*78680*/  MOV R157, R165 ;  /* 0x000000a5009d7202 */ /* 0x002fe40000000f00 */
[----:B------:R-:W3:Y:S01]  /*78690*/  LDL.LU R165, [R1+0x2010] ;  /* 0x0020100001a57983 */ /* 0x000ee20000300800 */
[----:B------:R-:W-:Y:S02]  /*786a0*/  IMAD.MOV.U32 R156, RZ, RZ, R160 ;  /* 0x000000ffff9c7224 */ /* 0x000fe400078e00a0 */
[----:B------:R-:W3:Y:S02]  /*786b0*/  LDL.LU R168, [R1+0x1fcc] ;  /* 0x001fcc0001a87983 */ /* 0x000ee40000300800 */
[----:B------:R-:W3:Y:S01]  /*786c0*/  LDL.LU R160, [R1+0x1fd8] ;  /* 0x001fd80001a07983 */ /* 0x000ee20000300800 */
[----:B------:R1:W-:Y:S02]  /*786d0*/  LDGSTS.E [R3+0x43200], [R156.64], P2 ;  /* 0x432000009c037fae */ /* 0x0003e40009121848 */
[----:B-1----:R-:W-:-:S04]  /*786e0*/  SEL R156, RZ, 0x4, !P1 ;  /* 0x00000004ff9c7807 */ /* 0x002fc80004800000 */
[----:B------:R-:W-:Y:S02]  /*786f0*/  SEL R156, R156, RZ, !P0 ;  /* 0x000000ff9c9c7207 */ /* 0x000fe40004000000 */
[-C--:B--2---:R-:W-:Y:S02]  /*78700*/  IADD3 R163, P3, R163, R162.reuse, RZ ;  /* 0x000000a2a3a37210 */ /* 0x084fe40007f7e0ff */
[----:B------:R-:W-:Y:S02]  /*78710*/  IADD3 R158, P4, R158, R162, RZ ;  /* 0x000000a29e9e7210 */ /* 0x000fe40007f9e0ff */
[----:B------:R-:W-:Y:S01]  /*78720*/  ISETP.NE.U32.AND P1, PT, R156, RZ, PT ;  /* 0x000000ff9c00720c */ /* 0x000fe20003f25070 */
        /* <DEDUP_REMOVED lines=9> */
[----:B-1----:R-:W3:Y:S01]  /*787c0*/  LDL.LU R164, [R1+0x1fc4] ;  /* 0x001fc40001a47983 */ /* 0x002ee20000300800 */
[----:B------:R-:W3:Y:S01]  /*787d0*/  LDL.LU R163, [R1+0x1fd0] ;  /* 0x001fd00001a37983 */ /* 0x000ee20000300800 */
[----:B--2---:R-:W-:Y:S01]  /*787e0*/  MOV R157, R161 ;  /* 0x000000a1009d7202 */ /* 0x004fe20000000f00 */
        /* <DEDUP_REMOVED lines=12> */
[----:B----4-:R-:W-:-:S04]  /*788b0*/  IMAD.X R170, R170, 0x1, R0, P3 ;  /* 0x00000001aaaa7824 */ /* 0x010fc800018e0600 */
[----:B------:R-:W-:Y:S02]  /*788c0*/  IMAD.MOV.U32 R157, RZ, RZ, R170 ;  /* 0x000000ffff9d7224 */ /* 0x000fe400078e00aa */
[----:B------:R-:W-:-:S03]  /*788d0*/  IMAD.X R166, R166, 0x1, R0, P4 ;  /* 0x00000001a6a67824 */ /* 0x000fc600020e0600 */
[----:B------:R1:W-:Y:S01]  /*788e0*/  LDGSTS.E [R3+0x43b00], [R156.64], P1 ;  /* 0x43b000009c037fae */ /* 0x0003e20008921848 */
[----:B------:R-:W-:-:S03]  /*788f0*/  ISETP.GT.AND P1, PT, R2, 0x25, PT ;  /* 0x000000250200780c */ /* 0x000fc60003f24270 */
[----:B------:R-:W-:Y:S01]  /*78900*/  STL [R1+0x2044], R170 ;  /* 0x002044aa01007387 */ /* 0x000fe20000100800 */
[----:B------:R-:W-:Y:S02]  /*78910*/  STL [R1+0x2018], R159 ;  /* 0x0020189f01007387 */ /* 0x000fe40000100800 */
[----:B------:R4:W-:Y:S01]  /*78920*/  STL [R1+0x200c], R166 ;  /* 0x00200ca601007387 */ /* 0x0009e20000100800 */
[----:B---3--:R-:W-:Y:S01]  /*78930*/  IADD3 R165, P3, R165, R162, RZ ;  /* 0x000000a2a5a57210 */ /* 0x008fe20007f7e0ff */
[----:B-1----:R-:W-:Y:S01]  /*78940*/  IMAD.MOV.U32 R156, RZ, RZ, R159 ;  /* 0x000000ffff9c7224 */ /* 0x002fe200078e009f */
[----:B------:R-:W-:Y:S02]  /*78950*/  MOV R157, R166 ;  /* 0x000000a6009d7202 */ /* 0x000fe40000000f00 */
[----:B------:R-:W-:Y:S01]  /*78960*/  IADD3 R160, P4, R160, R162, RZ ;  /* 0x000000a2a0a07210 */ /* 0x000fe20007f9e0ff */
[--C-:B------:R-:W-:Y:S01]  /*78970*/  IMAD.X R167, R167, 0x1, R0.reuse, P3 ;  /* 0x00000001a7a77824 */ /* 0x100fe200018e0600 */
[----:B----4-:R-:W3:Y:S04]  /*78980*/  LDL.LU R166, [R1+0x1f90] ;  /* 0x001f900001a67983 */ /* 0x010ee80000300800 */
[----:B------:R1:W-:Y:S01]  /*78990*/  LDGSTS.E [R3+0x44200], [R156.64], P2 ;  /* 0x442000009c037fae */ /* 0x0003e20009121848 */
[----:B------:R-:W4:Y:S02]  /*789a0*/  LDL.LU R159, [R1+0x1f58] ;  /* 0x001f5800019f7983 */ /* 0x000f240000300800 */
[----:B------:R-:W-:Y:S02]  /*789b0*/  STL [R1+0x2010], R165 ;  /* 0x002010a501007387 */ /* 0x000fe40000100800 */
[----:B------:R1:W-:Y:S02]  /*789c0*/  STL [R1+0x2004], R167 ;  /* 0x002004a701007387 */ /* 0x0003e40000100800 */
[----:B------:R-:W-:Y:S01]  /*789d0*/  IMAD.X R168, R168, 0x1, R0, P4 ;  /* 0x00000001a8a87824 */ /* 0x000fe200020e0600 */
[----:B------:R1:W-:Y:S02]  /*789e0*/  STL [R1+0x1fd8], R160 ;  /* 0x001fd8a001007387 */ /* 0x0003e40000100800 */
[----:B-1----:R-:W-:Y:S01]  /*789f0*/  SEL R156, RZ, 0x4, !P1 ;  /* 0x00000004ff9c7807 */ /* 0x002fe20004800000 */
[----:B------:R-:W-:-:S02]  /*78a00*/  IMAD.MOV.U32 R157, RZ, RZ, R167 ;  /* 0x000000ffff9d7224 */ /* 0x000fc400078e00a7 */
[----:B------:R-:W4:Y:S01]  /*78a10*/  LDL.LU R167, [R1+0x1f84] ;  /* 0x001f840001a77983 */ /* 0x000f220000300800 */
        /* <DEDUP_REMOVED lines=11> */
[----:B------:R1:W-:Y:S01]  /*78ad0*/  LDGSTS.E [R3+0x44a00], [R156.64], P1 ;  /* 0x44a000009c037fae */ /* 0x0003e20008921848 */
[----:B------:R-:W-:-:S02]  /*78ae0*/  IADD3 R163, P3, R163, R162, RZ ;  /* 0x000000a2a3a37210 */ /* 0x000fc40007f7e0ff */
[----:B-1----:R-:W-:-:S03]  /*78af0*/  SEL R156, RZ, 0x4, !P2 ;  /* 0x00000004ff9c7807 */ /* 0x002fc60005000000 */
[--C-:B------:R-:W-:Y:S01]  /*78b00*/  IMAD.X R164, R164, 0x1, R0.reuse, P3 ;  /* 0x00000001a4a47824 */ /* 0x100fe200018e0600 */
[----:B------:R1:W-:Y:S01]  /*78b10*/  STL [R1+0x1fd0], R163 ;  /* 0x001fd0a301007387 */ /* 0x0003e20000100800 */
[----:B------:R-:W-:Y:S02]  /*78b20*/  SEL R156, R156, RZ, !P0 ;  /* 0x000000ff9c9c7207 */ /* 0x000fe40004000000 */
[----:B--2---:R-:W-:Y:S01]  /*78b30*/  IADD3 R158, P4, R158, R162, RZ ;  /* 0x000000a29e9e7210 */ /* 0x004fe20007f9e0ff */
[----:B------:R2:W-:Y:S04]  /*78b40*/  STL [R1+0x1fc4], R164 ;  /* 0x001fc4a401007387 */ /* 0x0005e80000100800 */
[----:B------:R-:W-:Y:S01]  /*78b50*/  IMAD.X R161, R161, 0x1, R0, P4 ;  /* 0x00000001a1a17824 */ /* 0x000fe200020e0600 */
[----:B------:R-:W-:Y:S01]  /*78b60*/  STL [R1+0x1f98], R158 ;  /* 0x001f989e01007387 */ /* 0x000fe20000100800 */
[----:B------:R-:W4:Y:S01]  /*78b70*/  LDL.LU R170, [R1+0x1f44] ;  /* 0x001f440001aa7983 */ /* 0x000f220000300800 */
[----:B------:R-:W-:Y:S01]  /*78b80*/  ISETP.NE.U32.AND P2, PT, R156, RZ, PT ;  /* 0x000000ff9c00720c */ /* 0x000fe20003f45070 */
[----:B------:R-:W-:Y:S01]  /*78b90*/  MOV R156, R163 ;  /* 0x000000a3009c7202 */ /* 0x000fe20000000f00 */
[----:B------:R2:W-:Y:S01]  /*78ba0*/  STL [R1+0x1f8c], R161 ;  /* 0x001f8ca101007387 */ /* 0x0005e20000100800 */
[----:B------:R-:W-:-:S02]  /*78bb0*/  IMAD.MOV.U32 R157, RZ, RZ, R164 ;  /* 0x000000ffff9d7224 */ /* 0x000fc400078e00a4 */
[----:B-1----:R-:W4:Y:S02]  /*78bc0*/  LDL.LU R163, [R1+0x1f0c] ;  /* 0x001f0c0001a37983 */ /* 0x002f240000300800 */
[----:B--2---:R-:W4:Y:S01]  /*78bd0*/  LDL.LU R164, [R1+0x1f04] ;  /* 0x001f040001a47983 */ /* 0x004f220000300800 */
[----:B------:R1:W-:Y:S02]  /*78be0*/  LDGSTS.E [R3+0x44b00], [R156.64], P1 ;  /* 0x44b000009c037fae */ /* 0x0003e40008921848 */
[----:B-1----:R-:W-:Y:S02]  /*78bf0*/  MOV R157, R161 ;  /* 0x000000a1009d7202 */ /* 0x002fe40000000f00 */
        /* <DEDUP_REMOVED lines=18> */
[----:B------:R3:W-:Y:S04]  /*78d20*/  LDGSTS.E [R3+0x45300], [R156.64], P2 ;  /* 0x453000009c037fae */ /* 0x0007e80009121848 */
[----:B------:R4:W-:Y:S01]  /*78d30*/  STL [R1+0x1f4c], R165 ;  /* 0x001f4ca501007387 */ /* 0x0009e20000100800 */
[----:B------:R-:W-:-:S03]  /*78d40*/  ISETP.GT.AND P2, PT, R2, 0x31, PT ;  /* 0x000000310200780c */ /* 0x000fc60003f44270 */
[----:B-1----:R-:W2:Y:S01]  /*78d50*/  LDL.LU R167, [R1+0x1ec4] ;  /* 0x001ec40001a77983 */ /* 0x002ea20000300800 */
[----:B------:R-:W2:Y:S02]  /*78d60*/  LDL.LU R166, [R1+0x1ed0] ;  /* 0x001ed00001a67983 */ /* 0x000ea40000300800 */
[----:B---3--:R-:W-:Y:S01]  /*78d70*/  IMAD.MOV.U32 R156, RZ, RZ, R159 ;  /* 0x000000ffff9c7224 */ /* 0x008fe200078e009f */
[----:B------:R-:W-:Y:S02]  /*78d80*/  MOV R157, R165 ;  /* 0x000000a5009d7202 */ /* 0x000fe40000000f00 */
[-C--:B------:R-:W-:Y:S01]  /*78d90*/  IADD3 R169, P3, R169, R162.reuse, RZ ;  /* 0x000000a2a9a97210 */ /* 0x080fe20007f7e0ff */
[----:B----4-:R-:W3:Y:S04]  /*78da0*/  LDL.LU R165, [R1+0x1e8c] ;  /* 0x001e8c0001a57983 */ /* 0x010ee80000300800 */
[----:B------:R1:W-:Y:S01]  /*78db0*/  LDGSTS.E [R3+0x45a00], [R156.64], P1 ;  /* 0x45a000009c037fae */ /* 0x0003e20008921848 */
[----:B------:R-:W4:Y:S01]  /*78dc0*/  LDL.LU R159, [R1+0x1e98] ;  /* 0x001e9800019f7983 */ /* 0x000f220000300800 */
[----:B------:R-:W-:-:S02]  /*78dd0*/  IADD3 R160, P4, R160, R162, RZ ;  /* 0x000000a2a0a07210 */ /* 0x000fc40007f9e0ff */
[----:B-1----:R-:W-:-:S04]  /*78de0*/  SEL R156, RZ, 0x4, !P2 ;  /* 0x00000004ff9c7807 */ /* 0x002fc80005000000 */
[----:B------:R-:W-:-:S04]  /*78df0*/  SEL R156, R156, RZ, !P0 ;  /* 0x000000ff9c9c7207 */ /* 0x000fc80004000000 */
[----:B------:R-:W-:Y:S01]  /*78e00*/  ISETP.NE.U32.AND P2, PT, R156, RZ, PT ;  /* 0x000000ff9c00720c */ /* 0x000fe20003f45070 */
[----:B------:R-:W-:Y:S02]  /*78e10*/  MOV R156, R169 ;  /* 0x000000a9009c7202 */ /* 0x000fe40000000f00 */
[----:B------:R-:W-:-:S04]  /*78e20*/  IMAD.X R170, R170, 0x1, R0, P3 ;  /* 0x00000001aaaa7824 */ /* 0x000fc800018e0600 */
        /* <DEDUP_REMOVED lines=16> */
[----:B------:R-:W3:Y:S01]  /*78f30*/  LDL.LU R163, [R1+0x1e90] ;  /* 0x001e900001a37983 */ /* 0x000ee20000300800 */
[----:B------:R-:W3:Y:S02]  /*78f40*/  LDL.LU R160, [R1+0x1e58] ;  /* 0x001e580001a07983 */ /* 0x000ee40000300800 */
        /* <DEDUP_REMOVED lines=8> */
[----:B-1----:R-:W3:Y:S01]  /*78fd0*/  LDL.LU R164, [R1+0x1e84] ;  /* 0x001e840001a47983 */ /* 0x002ee20000300800 */
[----:B------:R-:W-:Y:S02]  /*78fe0*/  STL [R1+0x1ecc], R168 ;  /* 0x001ecca801007387 */ /* 0x000fe40000100800 */
[----:B------:R-:W3:Y:S01]  /*78ff0*/  LDL.LU R161, [R1+0x1e4c] ;  /* 0x001e4c0001a17983 */ /* 0x000ee20000300800 */
[----:B------:R-:W-:Y:S01]  /*79000*/  ISETP.GT.AND P2, PT, R2, 0x39, PT ;  /* 0x000000390200780c */ /* 0x000fe20003f44270 */
[----:B------:R-:W3:Y:S01]  /*79010*/  LDL.LU R169, [R1+0x1e50] ;  /* 0x001e500001a97983 */ /* 0x000ee20000300800 */
[----:B------:R-:W-:Y:S01]  /*79020*/  IMAD.MOV.U32 R156, RZ, RZ, R158 ;  /* 0x000000ffff9c7224 */ /* 0x000fe200078e009e */
[----:B------:R-:W-:-:S02]  /*79030*/  MOV R157, R168 ;  /* 0x000000a8009d7202 */ /* 0x000fc40000000f00 */
        /* <DEDUP_REMOVED lines=40> */
[----:B-1----:R-:W2:Y:S01]  /*792c0*/  LDL.LU R164, [R1+0x1dc4] ;  /* 0x001dc40001a47983 */ /* 0x002ea20000300800 */
[----:B------:R-:W2:Y:S01]  /*792d0*/  LDL.LU R163, [R1+0x1dd0] ;  /* 0x001dd00001a37983 */ /* 0x000ea20000300800 */
[----:B------:R-:W-:Y:S01]  /*792e0*/  MOV R157, R161 ;  /* 0x000000a1009d7202 */ /* 0x000fe20000000f00 */
        /* <DEDUP_REMOVED lines=47> */
[----:B-1----:R-:W-:-:S02]  /*795e0*/  SEL R156, RZ, 0x4, !P2 ;  /* 0x00000004ff9c7807 */ /* 0x002fc40005000000 */
[----:B------:R-:W-:-:S05]  /*795f0*/  IADD3 R163, P3, R163, R162, RZ ;  /* 0x000000a2a3a37210 */ /* 0x000fca0007f7e0ff */
[--C-:B------:R-:W-:Y:S01]  /*79600*/  IMAD.X R164, R164, 0x1, R0.reuse, P3 ;  /* 0x00000001a4a47824 */ /* 0x100fe200018e0600 */
[----:B------:R1:W-:Y:S01]  /*79610*/  STL [R1+0x1dd0], R163 ;  /* 0x001dd0a301007387 */ /* 0x0003e20000100800 */
[----:B------:R-:W-:Y:S02]  /*79620*/  SEL R156, R156, RZ, !P0 ;  /* 0x000000ff9c9c7207 */ /* 0x000fe40004000000 */
[----:B------:R-:W-:Y:S01]  /*79630*/  IADD3 R160, P4, R160, R162, RZ ;  /* 0x000000a2a0a07210 */ /* 0x000fe20007f9e0ff */
        /* <DEDUP_REMOVED lines=8> */
[----:B-1----:R-:W4:Y:S01]  /*796c0*/  LDL.LU R163, [R1+0x1d0c] ;  /* 0x001d0c0001a37983 */ /* 0x002f220000300800 */
[----:B------:R-:W4:Y:S04]  /*796d0*/  LDL.LU R164, [R1+0x1d04] ;  /* 0x001d040001a47983 */ /* 0x000f280000300800 */
[----:B------:R1:W-:Y:S02]  /*796e0*/  LDGSTS.E [R3+0x48b00], [R156.64], P1 ;  /* 0x48b000009c037fae */ /* 0x0003e40008921848 */
[----:B-1----:R-:W-:Y:S02]  /*796f0*/  MOV R157, R161 ;  /* 0x000000a1009d7202 */ /* 0x002fe40000000f00 */
[----:B------:R-:W4:Y:S01]  /*79700*/  LDL.LU R161, [R1+0x1d10] ;  /* 0x001d100001a17983 */ /* 0x000f220000300800 */
[----:B------:R-:W-:-:S02]  /*79710*/  IMAD.MOV.U32 R156, RZ, RZ, R160 ;  /* 0x000000ffff9c7224 */ /* 0x000fc400078e00a0 */
        /* <DEDUP_REMOVED lines=43> */
[-C--:B------:R-:W-:Y:S01]  /*799d0*/  IADD3 R161, P3, R161, R162.reuse, RZ ;  /* 0x000000a2a1a17210 */ /* 0x080fe20007f7e0ff */
[----:B------:R-:W2:Y:S04]  /*799e0*/  LDL.LU R163, [R1+0x1c90] ;  /* 0x001c900001a37983 */ /* 0x000ea80000300800 */
[----:B------:R1:W-:Y:S01]  /*799f0*/  LDGSTS.E [R3+0x4a200], [R156.64], P2 ;  /* 0x4a2000009c037fae */ /* 0x0003e20009121848 */
[----:B------:R-:W-:Y:S01]  /*79a00*/  IADD3 R160, P4, R160, R162, RZ ;  /* 0x000000a2a0a07210 */ /* 0x000fe20007f9e0ff */
[----:B------:R-:W2:Y:S02]  /*79a10*/  LDL.LU R159, [R1+0x1c68] ;  /* 0x001c6800019f7983 */ /* 0x000ea40000300800 */
[--C-:B------:R-:W-:Y:S01]  /*79a20*/  IMAD.X R164, R164, 0x1, R0.reuse, P3 ;  /* 0x00000001a4a47824 */ /* 0x100fe200018e0600 */
[----:B------:R-:W-:Y:S01]  /*79a30*/  STL [R1+0x1d10], R161 ;  /* 0x001d10a101007387 */ /* 0x000fe20000100800 */
[----:B------:R-:W-:Y:S01]  /*79a40*/  IMAD.X R168, R168, 0x1, R0, P4 ;  /* 0x00000001a8a87824 */ /* 0x000fe200020e0600 */
[----:B-1----:R-:W-:-:S02]  /*79a50*/  SEL R156, RZ, 0x4, !P1 ;  /* 0x00000004ff9c7807 */ /* 0x002fc40004800000 */
[----:B------:R1:W-:Y:S02]  /*79a60*/  STL [R1+0x1d04], R164 ;  /* 0x001d04a401007387 */ /* 0x0003e40000100800 */
[----:B------:R-:W-:Y:S01]  /*79a70*/  SEL R156, R156, RZ, !P0 ;  /* 0x000000ff9c9c7207 */ /* 0x000fe20004000000 */
[----:B------:R-:W-:Y:S01]  /*79a80*/  IMAD.MOV.U32 R157, RZ, RZ, R164 ;  /* 0x000000ffff9d7224 */ /* 0x000fe200078e00a4 */
[----:B------:R1:W-:Y:S02]  /*79a90*/  STL [R1+0x1cd8], R160 ;  /* 0x001cd8a001007387 */ /* 0x0003e40000100800 */
[----:B------:R-:W-:Y:S01]  /*79aa0*/  ISETP.NE.U32.AND P1, PT, R156, RZ, PT ;  /* 0x000000ff9c00720c */ /* 0x000fe20003f25070 */
[----:B------:R-:W-:Y:S01]  /*79ab0*/  MOV R156, R161 ;  /* 0x000000a1009c7202 */ /* 0x000fe20000000f00 */
[----:B-1----:R-:W2:Y:S01]  /*79ac0*/  LDL.LU R164, [R1+0x1c84] ;  /* 0x001c840001a47983 */ /* 0x002ea20000300800 */
[----:B------:R-:W-:Y:S02]  /*79ad0*/  STL [R1+0x1ccc], R168 ;  /* 0x001ccca801007387 */ /* 0x000fe40000100800 */
[----:B------:R-:W2:Y:S01]  /*79ae0*/  LDL.LU R161, [R1+0x1c4c] ;  /* 0x001c4c0001a17983 */ /* 0x000ea20000300800 */
        /* <DEDUP_REMOVED lines=89> */
[----:B------:R-:W4:Y:S02]  /*7a080*/  LDL.LU R169, [R1+0x1b64] ;  /* 0x001b640001a97983 */ /* 0x000f240000300800 */
[----:B-1----:R-:W-:-:S02]  /*7a090*/  IMAD.MOV.U32 R156, RZ, RZ, R158 ;  /* 0x000000ffff9c7224 */ /* 0x002fc400078e009e */
[----:B------:R-:W4:Y:S01]  /*7a0a0*/  LDL.LU R158, [R1+0x1b1c] ;  /* 0x001b1c00019e7983 */ /* 0x000f220000300800 */
[----:B------:R-:W-:Y:S02]  /*7a0b0*/  MOV R157, R165 ;  /* 0x000000a5009d7202 */ /* 0x000fe40000000f00 */
[-C--:B------:R-:W-:Y:S02]  /*7a0c0*/  IADD3 R163, P3, R163, R162.reuse, RZ ;  /* 0x000000a2a3a37210 */ /* 0x080fe40007f7e0ff */
[----:B------:R-:W-:-:S03]  /*7a0d0*/  IADD3 R159, P4, R159, R162, RZ ;  /* 0x000000a29f9f7210 */ /* 0x000fc60007f9e0ff */
[----:B------:R-:W-:Y:S01]  /*7a0e0*/  IMAD.X R164, R164, 0x1, R0, P3 ;  /* 0x00000001a4a47824 */ /* 0x000fe200018e0600 */
[----:B------:R1:W-:Y:S01]  /*7a0f0*/  STL [R1+0x1bd0], R163 ;  /* 0x001bd0a301007387 */ /* 0x0003e20000100800 */
[----:B------:R-:W-:-:S03]  /*7a100*/  ISETP.GT.AND P2, PT, R2, 0x69, PT ;  /* 0x000000690200780c */ /* 0x000fc60003f44270 */
[----:B------:R1:W-:Y:S04]  /*7a110*/  LDGSTS.E [R3+0x4ca00], [R156.64], P1 ;  /* 0x4ca000009c037fae */ /* 0x0003e80008921848 */
[----:B------:R-:W-:Y:S01]  /*7a120*/  STL [R1+0x1bc4], R164 ;  /* 0x001bc4a401007387 */ /* 0x000fe20000100800 */
[----:B------:R-:W-:Y:S02]  /*7a130*/  IMAD.X R161, R161, 0x1, R0, P4 ;  /* 0x00000001a1a17824 */ /* 0x000fe400020e0600 */
[----:B------:R1:W-:Y:S02]  /*7a140*/  STL [R1+0x1b9c], R159 ;  /* 0x001b9c9f01007387 */ /* 0x0003e40000100800 */
[----:B------:R-:W4:Y:S01]  /*7a150*/  LDL.LU R170, [R1+0x1b60] ;  /* 0x001b600001aa7983 */ /* 0x000f220000300800 */
[----:B------:R1:W-:Y:S01]  /*7a160*/  STL [R1+0x1b98], R161 ;  /* 0x001b98a101007387 */ /* 0x0003e20000100800 */
[----:B------:R-:W4:Y:S01]  /*7a170*/  LDL.LU R165, [R1+0x1b18] ;  /* 0x001b180001a57983 */ /* 0x000f220000300800 */
[----:B-1----:R-:W-:-:S04]  /*7a180*/  SEL R156, RZ, 0x4, !P2 ;  /* 0x00000004ff9c7807 */ /* 0x002fc80005000000 */
[----:B------:R-:W-:Y:S01]  /*7a190*/  SEL R156, R156, RZ, !P0 ;  /* 0x000000ff9c9c7207 */ /* 0x000fe20004000000 */
[----:B------:R-:W-:-:S03]  /*7a1a0*/  IMAD.MOV.U32 R157, RZ, RZ, R164 ;  /* 0x000000ffff9d7224 */ /* 0x000fc600078e00a4 */
[----:B------:R-:W-:Y:S01]  /*7a1b0*/  ISETP.NE.U32.AND P2, PT, R156, RZ, PT ;  /* 0x000000ff9c00720c */ /* 0x000fe20003f45070 */
[----:B------:R-:W-:Y:S02]  /*7a1c0*/  MOV R156, R163 ;  /* 0x000000a3009c7202 */ /* 0x000fe40000000f00 */
[----:B------:R-:W4:Y:S04]  /*7a1d0*/  LDL.LU R163, [R1+0x1b20] ;  /* 0x001b200001a37983 */ /* 0x000f280000300800 */
[----:B------:R1:W-:Y:S01]  /*7a1e0*/  LDGSTS.E [R3+0x4cb00], [R156.64], P1 ;  /* 0x4cb000009c037fae */ /* 0x0003e20008921848 */
[----:B------:R-:W-:Y:S01]  /*7a1f0*/  ISETP.GT.AND P1, PT, R2, 0x6d, PT ;  /* 0x0000006d0200780c */ /* 0x000fe20003f24270 */
[----:B-1----:R-:W-:Y:S01]  /*7a200*/  IMAD.MOV.U32 R156, RZ, RZ, R159 ;  /* 0x000000ffff9c7224 */ /* 0x002fe200078e009f */
[----:B------:R-:W-:Y:S01]  /*7a210*/  MOV R157, R161 ;  /* 0x000000a1009d7202 */ /* 0x000fe20000000f00 */
[----:B------:R-:W4:Y:S01]  /*7a220*/  LDL.LU R159, [R1+0x1b24] ;  /* 0x001b2400019f7983 */ /* 0x000f220000300800 */
[----:B------:R-:W4:Y:S02]  /*7a230*/  LDL.LU R164, [R1+0x1ad8] ;  /* 0x001ad80001a47983 */ /* 0x000f240000300800 */
[----:B------:R-:W4:Y:S01]  /*7a240*/  LDL.LU R161, [R1+0x1adc] ;  /* 0x001adc0001a17983 */ /* 0x000f220000300800 */
[----:B------:R1:W-:Y:S02]  /*7a250*/  LDGSTS.E [R3+0x4d200], [R156.64], P2 ;  /* 0x4d2000009c037fae */ /* 0x0003e40009121848 */
        /* <DEDUP_REMOVED lines=35> */
[----:B------:R1:W-:Y:S02]  /*7a490*/  STL [R1+0x1b18], R165 ;  /* 0x001b18a501007387 */ /* 0x0003e40000100800 */
[----:B-1----:R-:W-:Y:S01]  /*7a4a0*/  MOV R157, R165 ;  /* 0x000000a5009d7202 */ /* 0x002fe20000000f00 */
[----:B------:R-:W-:Y:S01]  /*7a4b0*/  IMAD.MOV.U32 R156, RZ, RZ, R158 ;  /* 0x000000ffff9c7224 */ /* 0x000fe200078e009e */
[----:B------:R-:W3:Y:S01]  /*7a4c0*/  LDL.LU R165, [R1+0x1aa0] ;  /* 0x001aa00001a57983 */ /* 0x000ee20000300800 */
[----:B------:R-:W3:Y:S01]  /*7a4d0*/  LDL.LU R158, [R1+0x1aa4] ;  /* 0x001aa400019e7983 */ /* 0x000ee20000300800 */
[----:B------:R-:W-:-:S02]  /*7a4e0*/  ISETP.GT.AND P1, PT, R2, 0x75, PT ;  /* 0x000000750200780c */ /* 0x000fc40003f24270 */
[----:B------:R1:W-:Y:S01]  /*7a4f0*/  LDGSTS.E [R3+0x4e200], [R156.64], P2 ;  /* 0x4e2000009c037fae */ /* 0x0003e20009121848 */
[-C--:B------:R-:W-:Y:S02]  /*7a500*/  IADD3 R159, P3, R159, R162.reuse, RZ ;  /* 0x000000a29f9f7210 */ /* 0x080fe40007f7e0ff */
[----:B------:R-:W-:Y:S02]  /*7a510*/  IADD3 R161, P4, R161, R162, RZ ;  /* 0x000000a2a1a17210 */ /* 0x000fe40007f9e0ff */
[----:B-1----:R-:W-:Y:S01]  /*7a520*/  SEL R156, RZ, 0x4, !P1 ;  /* 0x00000004ff9c7807 */ /* 0x002fe20004800000 */
[----:B------:R-:W-:-:S03]  /*7a530*/  IMAD.X R163, R163, 0x1, R0, P3 ;  /* 0x00000001a3a37824 */ /* 0x000fc600018e0600 */
[----:B------:R-:W-:Y:S01]  /*7a540*/  SEL R156, R156, RZ, !P0 ;  /* 0x000000ff9c9c7207 */ /* 0x000fe20004000000 */
[----:B------:R-:W-:Y:S01]  /*7a550*/  IMAD.X R164, R164, 0x1, R0, P4 ;  /* 0x00000001a4a47824 */ /* 0x000fe200020e0600 */
[----:B------:R-:W-:Y:S01]  /*7a560*/  STL [R1+0x1b24], R159 ;  /* 0x001b249f01007387 */ /* 0x000fe20000100800 */
[----:B------:R1:W-:Y:S01]  /*7a570*/  STL [R1+0x1b20], R163 ;  /* 0x001b20a301007387 */ /* 0x0003e20000100800 */
[----:B------:R-:W-:Y:S01]  /*7a580*/  ISETP.NE.U32.AND P1, PT, R156, RZ, PT ;  /* 0x000000ff9c00720c */ /* 0x000fe20003f25070 */
[----:B------:R-:W-:Y:S02]  /*7a590*/  MOV R156, R159 ;  /* 0x0000009f009c7202 */ /* 0x000fe40000000f00 */
[----:B------:R-:W-:Y:S01]  /*7a5a0*/  IMAD.MOV.U32 R157, RZ, RZ, R163 ;  /* 0x000000ffff9d7224 */ /* 0x000fe200078e00a3 */
[----:B------:R-:W-:Y:S04]  /*7a5b0*/  STL [R1+0x1adc], R161 ;  /* 0x001adca101007387 */ /* 0x000fe80000100800 */
[----:B------:R1:W-:Y:S04]  /*7a5c0*/  LDGSTS.E [R3+0x4e300], [R156.64], P2 ;  /* 0x4e3000009c037fae */ /* 0x0003e80009121848 */
[----:B-1----:R-:W3:Y:S01]  /*7a5d0*/  LDL.LU R163, [R1+0x1a4c] ;  /* 0x001a4c0001a37983 */ /* 0x002ee20000300800 */
[----:B------:R1:W-:Y:S02]  /*7a5e0*/  STL [R1+0x1ad8], R164 ;  /* 0x001ad8a401007387 */ /* 0x0003e40000100800 */
[----:B------:R-:W3:Y:S01]  /*7a5f0*/  LDL.LU R159, [R1+0x1a54] ;  /* 0x001a5400019f7983 */ /* 0x000ee20000300800 */
[----:B------:R-:W-:-:S02]  /*7a600*/  ISETP.GT.AND P2, PT, R2, 0x79, PT ;  /* 0x000000790200780c */ /* 0x000fc40003f44270 */
[----:B------:R-:W-:Y:S01]  /*7a610*/  MOV R157, R164 ;  /* 0x000000a4009d7202 */ /* 0x000fe20000000f00 */
[----:B------:R-:W-:Y:S01]  /*7a620*/  IMAD.MOV.U32 R156, RZ, RZ, R161 ;  /* 0x000000ffff9c7224 */ /* 0x000fe200078e00a1 */
[----:B-1----:R-:W3:Y:S01]  /*7a630*/  LDL.LU R164, [R1+0x1a48] ;  /* 0x001a480001a47983 */ /* 0x002ee20000300800 */
[----:B------:R-:W3:Y:S03]  /*7a640*/  LDL.LU R161, [R1+0x1a50] ;  /* 0x001a500001a17983 */ /* 0x000ee60000300800 */
        /* <DEDUP_REMOVED lines=10> */
[----:B------:R-:W-:Y:S01]  /*7a6f0*/  STL [R1+0x1ae4], R167 ;  /* 0x001ae4a701007387 */ /* 0x000fe20000100800 */
[----:B------:R-:W-:Y:S03]  /*7a700*/  STL [R1+0x1ae0], R168 ;  /* 0x001ae0a801007387 */ /* 0x000fe60000100800 */
[----:B------:R1:W-:Y:S01]  /*7a710*/  LDGSTS.E [R3+0x4eb00], [R156.64], P1 ;  /* 0x4eb000009c037fae */ /* 0x0003e20008921848 */
[----:B------:R-:W-:Y:S02]  /*7a720*/  STL [R1+0x1a9c], R160 ;  /* 0x001a9ca001007387 */ /* 0x000fe40000100800 */
[----:B------:R2:W-:Y:S01]  /*7a730*/  STL [R1+0x1a98], R166 ;  /* 0x001a98a601007387 */ /* 0x0005e20000100800 */
[----:B------:R-:W-:Y:S01]  /*7a740*/  ISETP.GT.AND P1, PT, R2, 0x7d, PT ;  /* 0x0000007d0200780c */ /* 0x000fe20003f24270 */
[----:B-1----:R-:W-:Y:S01]  /*7a750*/  IMAD.MOV.U32 R156, RZ, RZ, R160 ;  /* 0x000000ffff9c7224 */ /* 0x002fe200078e00a0 */
[----:B------:R-:W-:-:S02]  /*7a760*/  MOV R157, R166 ;  /* 0x000000a6009d7202 */ /* 0x000fc40000000f00 */
[----:B--2---:R-:W2:Y:S01]  /*7a770*/  LDL.LU R166, [R1+0x21fc] ;  /* 0x0021fc0001a67983 */ /* 0x004ea20000300800 */
[----:B------:R-:W3:Y:S03]  /*7a780*/  LDL.LU R160, [R1+0x2208] ;  /* 0x0022080001a07983 */ /* 0x000ee60000300800 */
[----:B------:R1:W-:Y:S02]  /*7a790*/  LDGSTS.E [R3+0x4f200], [R156.64], P2 ;  /* 0x4f2000009c037fae */ /* 0x0003e40009121848 */
        /* <DEDUP_REMOVED lines=14> */
[----:B------:R-:W1:Y:S01]  /*7a880*/  S2R R209, SR_TID.X ;  /* 0x0000000000d17919 */ /* 0x000e620000002100 */
[-C--:B------:R-:W-:Y:S02]  /*7a890*/  IADD3 R163, P2, R163, R162.reuse, RZ ;  /* 0x000000a2a3a37210 */ /* 0x080fe40007f5e0ff */
[----:B------:R-:W-:-:S03]  /*7a8a0*/  IADD3 R159, P3, R159, R162, RZ ;  /* 0x000000a29f9f7210 */ /* 0x000fc60007f7e0ff */
[----:B------:R-:W-:Y:S01]  /*7a8b0*/  STL [R1+0x1a4c], R163 ;  /* 0x001a4ca301007387 */ /* 0x000fe20000100800 */
[----:B------:R-:W-:Y:S01]  /*7a8c0*/  MOV R156, R163 ;  /* 0x000000a3009c7202 */ /* 0x000fe20000000f00 */
[--C-:B------:R-:W-:Y:S02]  /*7a8d0*/  IMAD.X R164, R164, 0x1, R0.reuse, P2 ;  /* 0x00000001a4a47824 */ /* 0x100fe400010e0600 */
[----:B------:R-:W-:Y:S02]  /*7a8e0*/  IMAD.X R161, R161, 0x1, R0, P3 ;  /* 0x00000001a1a17824 */ /* 0x000fe400018e0600 */
[----:B------:R-:W-:Y:S01]  /*7a8f0*/  IMAD.MOV.U32 R157, RZ, RZ, R164 ;  /* 0x000000ffff9d7224 */ /* 0x000fe200078e00a4 */
[----:B------:R1:W-:Y:S01]  /*7a900*/  STL [R1+0x1a48], R164 ;  /* 0x001a48a401007387 */ /* 0x0003e20000100800 */
[----:B------:R-:W-:Y:S02]  /*7a910*/  STL [R1+0x1a54], R159 ;  /* 0x001a549f01007387 */ /* 0x000fe40000100800 */
[----:B------:R1:W-:Y:S01]  /*7a920*/  STL [R1+0x1a50], R161 ;  /* 0x001a50a101007387 */ /* 0x0003e20000100800 */
[----:B------:R1:W-:Y:S04]  /*7a930*/  LDGSTS.E [R3+0x4fa00], [R156.64], P1 ;  /* 0x4fa000009c037fae */ /* 0x0003e80008921848 */
[----:B-1----:R-:W4:Y:S01]  /*7a940*/  LDL.LU R164, [R1+0x21b4] ;  /* 0x0021b40001a47983 */ /* 0x002f220000300800 */
[----:B------:R-:W4:Y:S02]  /*7a950*/  LDL.LU R163, [R1+0x21c0] ;  /* 0x0021c00001a37983 */ /* 0x000f240000300800 */
[----:B------:R-:W-:Y:S01]  /*7a960*/  IMAD.MOV.U32 R156, RZ, RZ, R159 ;  /* 0x000000ffff9c7224 */ /* 0x000fe200078e009f */
[----:B------:R-:W-:-:S02]  /*7a970*/  MOV R157, R161 ;  /* 0x000000a1009d7202 */ /* 0x000fc40000000f00 */
[----:B------:R-:W4:Y:S01]  /*7a980*/  LDL.LU R161, [R1+0x217c] ;  /* 0x00217c0001a17983 */ /* 0x000f220000300800 */
[----:B------:R-:W4:Y:S03]  /*7a990*/  LDL.LU R159, [R1+0x2188] ;  /* 0x00218800019f7983 */ /* 0x000f260000300800 */
[----:B------:R1:W-:Y:S01]  /*7a9a0*/  LDGSTS.E [R3+0x4fb00], [R156.64], P1 ;  /* 0x4fb000009c037fae */ /* 0x0003e20008921848 */
[----:B------:R-:W-:Y:S02]  /*7a9b0*/  ISETP.GT.AND P1, PT, R2, 0x2, PT ;  /* 0x000000020200780c */ /* 0x000fe40003f24270 */
[----:B------:R-:W-:Y:S02]  /*7a9c0*/  LOP3.LUT R209, R209, 0x3f, RZ, 0xc0, !PT ;  /* 0x0000003fd1d17812 */ /* 0x000fe400078ec0ff */
[----:B-1----:R-:W-:-:S03]  /*7a9d0*/  SEL R3, RZ, 0x4, !P1 ;  /* 0x00000004ff037807 */ /* 0x002fc60004800000 */
[----:B------:R-:W-:Y:S01]  /*7a9e0*/  IMAD.SHL.U32 R209, R209, 0x4, RZ ;  /* 0x00000004d1d17824 */ /* 0x000fe200078e00ff */
[----:B------:R-:W-:-:S04]  /*7a9f0*/  SEL R3, R3, RZ, !P0 ;  /* 0x000000ff03037207 */ /* 0x000fc80004000000 */
[----:B------:R-:W-:Y:S02]  /*7aa00*/  ISETP.NE.U32.AND P2, PT, R3, RZ, PT ;  /* 0x000000ff0300720c */ /* 0x000fe40003f45070 */
[----:B------:R-:W-:Y:S01]  /*7aa10*/  LOP3.LUT R169, R209, 0x40, RZ, 0x3c, !PT ;  /* 0x00000040d1a97812 */ /* 0x000fe200078e3cff */
[----:B------:R-:W-:-:S04]  /*7aa20*/  IMAD.U32 R3, RZ, RZ, UR5 ;  /* 0x00000005ff037e24 */ /* 0x000fc8000f8e00ff */
        /* <DEDUP_REMOVED lines=34> */
[--C-:B------:R-:W-:Y:S01]  /*7ac50*/  IMAD.X R164, R164, 0x1, R0.reuse, P3 ;  /* 0x00000001a4a47824 */ /* 0x100fe200018e0600 */
[----:B-1----:R-:W-:Y:S02]  /*7ac60*/  SEL R156, RZ, 0x4, !P2 ;  /* 0x00000004ff9c7807 */ /* 0x002fe40005000000 */
[----:B------:R-:W-:Y:S01]  /*7ac70*/  IADD3 R159, P4, R159, R162, RZ ;  /* 0x000000a29f9f7210 */ /* 0x000fe20007f9e0ff */
[----:B------:R1:W-:Y:S01]  /*7ac80*/  STL [R1+0x21c0], R163 ;  /* 0x0021c0a301007387 */ /* 0x0003e20000100800 */
[----:B------:R4:W-:Y:S01]  /*7ac90*/  STL [R1+0x21b4], R164 ;  /* 0x0021b4a401007387 */ /* 0x0009e20000100800 */
[----:B------:R-:W-:Y:S02]  /*7aca0*/  SEL R156, R156, RZ, !P0 ;  /* 0x000000ff9c9c7207 */ /* 0x000fe40004000000 */
[----:B------:R-:W-:Y:S01]  /*7acb0*/  IMAD.X R161, R161, 0x1, R0, P4 ;  /* 0x00000001a1a17824 */ /* 0x000fe200020e0600 */
[----:B------:R-:W-:Y:S01]  /*7acc0*/  STL [R1+0x2188], R159 ;  /* 0x0021889f01007387 */ /* 0x000fe20000100800 */
[----:B------:R-:W2:Y:S01]  /*7acd0*/  LDL.LU R170, [R1+0x2134] ;  /* 0x0021340001aa7983 */ /* 0x000ea20000300800 */
[----:B------:R-:W-:Y:S01]  /*7ace0*/  ISETP.NE.U32.AND P2, PT, R156, RZ, PT ;  /* 0x000000ff9c00720c */ /* 0x000fe20003f45070 */
[----:B------:R-:W-:Y:S01]  /*7acf0*/  MOV R156, R163 ;  /* 0x000000a3009c7202 */ /* 0x000fe20000000f00 */
[----:B------:R4:W-:Y:S01]  /*7ad00*/  STL [R1+0x217c], R161 ;  /* 0x00217ca101007387 */ /* 0x0009e20000100800 */
[----:B------:R-:W-:-:S02]  /*7ad10*/  IMAD.MOV.U32 R157, RZ, RZ, R164 ;  /* 0x000000ffff9d7224 */ /* 0x000fc400078e00a4 */
[----:B-1----:R-:W2:Y:S02]  /*7ad20*/  LDL.LU R163, [R1+0x20fc] ;  /* 0x0020fc0001a37983 */ /* 0x002ea40000300800 */
[----:B----4-:R-:W2:Y:S01]  /*7ad30*/  LDL.LU R164, [R1+0x20f4] ;  /* 0x0020f40001a47983 */ /* 0x010ea20000300800 */
[----:B------:R1:W-:Y:S02]  /*7ad40*/  LDGSTS.E [R3+0x40d00], [R156.64], P1 ;  /* 0x40d000009c037fae */ /* 0x0003e40008921848 */
[----:B-1----:R-:W-:Y:S02]  /*7ad50*/  MOV R157, R161 ;  /* 0x000000a1009d7202 */ /* 0x002fe40000000f00 */
        /* <DEDUP_REMOVED lines=22> */
[----:B---3--:R-:W-:Y:S01]  /*7aec0*/  MOV R157, R165 ;  /* 0x000000a5009d7202 */ /* 0x008fe20000000f00 */
[----:B------:R-:W-:Y:S01]  /*7aed0*/  IMAD.MOV.U32 R156, RZ, RZ, R160 ;  /* 0x000000ffff9c7224 */ /* 0x000fe200078e00a0 */
[----:B------:R-:W3:Y:S01]  /*7aee0*/  LDL.LU R165, [R1+0x207c] ;  /* 0x00207c0001a57983 */ /* 0x000ee20000300800 */
[----:B------:R-:W3:Y:S01]  /*7aef0*/  LDL.LU R160, [R1+0x2088] ;  /* 0x0020880001a07983 */ /* 0x000ee20000300800 */
[----:B------:R-:W-:-:S02]  /*7af00*/  ISETP.GT.AND P2, PT, R2, 0x12, PT ;  /* 0x000000120200780c */ /* 0x000fc40003f44270 */
[----:B------:R1:W-:Y:S01]  /*7af10*/  LDGSTS.E [R3+0x41c00], [R156.64], P1 ;  /* 0x41c000009c037fae */ /* 0x0003e20008921848 */
[-C--:B------:R-:W-:Y:S02]  /*7af20*/  IADD3 R169, P3, R169, R162.reuse, RZ ;  /* 0x000000a2a9a97210 */ /* 0x080fe40007f7e0ff */
[----:B--2---:R-:W-:Y:S02]  /*7af30*/  IADD3 R158, P4, R158, R162, RZ ;  /* 0x000000a29e9e7210 */ /* 0x004fe40007f9e0ff */
[----:B-1----:R-:W-:Y:S01]  /*7af40*/  SEL R156, RZ, 0x4, !P2 ;  /* 0x00000004ff9c7807 */ /* 0x002fe20005000000 */
[----:B------:R-:W-:-:S03]  /*7af50*/  IMAD.X R170, R170, 0x1, R0, P3 ;  /* 0x00000001aaaa7824 */ /* 0x000fc600018e0600 */
[----:B------:R-:W-:Y:S01]  /*7af60*/  SEL R156, R156, RZ, !P0 ;  /* 0x000000ff9c9c7207 */ /* 0x000fe20004000000 */
[----:B------:R-:W-:-:S03]  /*7af70*/  IMAD.MOV.U32 R157, RZ, RZ, R170 ;  /* 0x000000ffff9d7224 */ /* 0x000fc600078e00aa */
[----:B------:R-:W-:Y:S01]  /*7af80*/  ISETP.NE.U32.AND P2, PT, R156, RZ, PT ;  /* 0x000000ff9c00720c */ /* 0x000fe20003f45070 */
[----:B------:R-:W-:Y:S02]  /*7af90*/  MOV R156, R169 ;  /* 0x000000a9009c7202 */ /* 0x000fe40000000f00 */
[----:B------:R-:W-:-:S03]  /*7afa0*/  IMAD.X R163, R163, 0x1, R0, P4 ;  /* 0x00000001a3a37824 */ /* 0x000fc600020e0600 */
[----:B------:R1:W-:Y:S01]  /*7afb0*/  LDGSTS.E [R3+0x41d00], [R156.64], P1 ;  /* 0x41d000009c037fae */ /* 0x0003e20008921848 */
[----:B------:R-:W-:-:S03]  /*7afc0*/  ISETP.GT.AND P1, PT, R2, 0x16, PT ;  /* 0x000000160200780c */ /* 0x000fc60003f24270 */
[----:B------:R-:W-:Y:S01]  /*7afd0*/  STL [R1+0x2140], R169 ;  /* 0x002140a901007387 */ /* 0x000fe20000100800 */
[-C--:B------:R-:W-:Y:S01]  /*7afe0*/  IADD3 R161, P3, R161, R162.reuse, RZ ;  /* 0x000000a2a1a17210 */ /* 0x080fe20007f7e0ff */
[----:B-1----:R-:W-:Y:S01]  /*7aff0*/  IMAD.MOV.U32 R156, RZ, RZ, R158 ;  /* 0x000000ffff9c7224 */ /* 0x002fe200078e009e */
[----:B------:R-:W-:Y:S02]  /*7b000*/  MOV R157, R163 ;  /* 0x000000a3009d7202 */ /* 0x000fe40000000f00 */
[----:B------:R-:W-:Y:S01]  /*7b010*/  IADD3 R159, P4, R159, R162, RZ ;  /* 0x000000a29f9f7210 */ /* 0x000fe20007f9e0ff */
[----:B------:R-:W-:Y:S04]  /*7b020*/  STL [R1+0x2134], R170 ;  /* 0x002134aa01007387 */ /* 0x000fe80000100800 */
[----:B------:R1:W-:Y:S01]  /*7b030*/  LDGSTS.E [R3+0x42400], [R156.64], P2 ;  /* 0x424000009c037fae */ /* 0x0003e20009121848 */
[----:B------:R-:W-:Y:S02]  /*7b040*/  STL [R1+0x2108], R158 ;  /* 0x0021089e01007387 */ /* 0x000fe40000100800 */
[----:B------:R-:W-:-:S02]  /*7b050*/  IMAD.X R164, R164, 0x1, R0, P3 ;  /* 0x00000001a4a47824 */ /* 0x000fc400018e0600 */
[----:B------:R2:W-:Y:S02]  /*7b060*/  STL [R1+0x20fc], R163 ;  /* 0x0020fca301007387 */ /* 0x0005e40000100800 */
[----:B------:R-:W-:Y:S01]  /*7b070*/  IMAD.X R168, R168, 0x1, R0, P4 ;  /* 0x00000001a8a87824 */ /* 0x000fe200020e0600 */
[----:B-1----:R-:W-:Y:S01]  /*7b080*/  SEL R156, RZ, 0x4, !P1 ;  /* 0x00000004ff9c7807 */ /* 0x002fe20004800000 */
        /* <DEDUP_REMOVED lines=26> */
[----:B------:R3:W-:Y:S02]  /*7b230*/  STL [R1+0x20b4], R167 ;  /* 0x0020b4a701007387 */ /* 0x0007e40000100800 */
[----:B------:R-:W-:Y:S02]  /*7b240*/  IMAD.X R165, R165, 0x1, R0, P4 ;  /* 0x00000001a5a57824 */ /* 0x000fe400020e0600 */
[----:B------:R-:W-:Y:S01]  /*7b250*/  STL [R1+0x2088], R160 ;  /* 0x002088a001007387 */ /* 0x000fe20000100800 */
[----:B------:R-:W4:Y:S01]  /*7b260*/  LDL.LU R170, [R1+0x2034] ;  /* 0x0020340001aa7983 */ /* 0x000f220000300800 */
[----:B------:R-:W-:Y:S01]  /*7b270*/  MOV R156, R166 ;  /* 0x000000a6009c7202 */ /* 0x000fe20000000f00 */
[----:B------:R-:W-:Y:S01]  /*7b280*/  IMAD.MOV.U32 R157, RZ, RZ, R167 ;  /* 0x000000ffff9d7224 */ /* 0x000fe200078e00a7 */
[----:B------:R3:W-:Y:S01]  /*7b290*/  STL [R1+0x207c], R165 ;  /* 0x00207ca501007387 */ /* 0x0007e20000100800 */
[----:B-1----:R-:W4:Y:S02]  /*7b2a0*/  LDL.LU R166, [R1+0x1ffc] ;  /* 0x001ffc0001a67983 */ /* 0x002f240000300800 */
[----:B---3--:R-:W3:Y:S01]  /*7b2b0*/  LDL.LU R167, [R1+0x1ff4] ;  /* 0x001ff40001a77983 */ /* 0x008ee20000300800 */
[----:B------:R1:W-:Y:S02]  /*7b2c0*/  LDGSTS.E [R3+0x42d00], [R156.64], P1 ;  /* 0x42d000009c037fae */ /* 0x0003e40008921848 */
        /* <DEDUP_REMOVED lines=23> */
[----:B------:R-:W-:-:S02]  /*7b440*/  ISETP.GT.AND P2, PT, R2, 0x22, PT ;  /* 0x000000220200780c */ /* 0x000fc40003f44270 */
[----:B--2---:R-:W-:Y:S01]  /*7b450*/  MOV R157, R161 ;  /* 0x000000a1009d7202 */ /* 0x004fe20000000f00 */
[----:B------:R-:W-:Y:S01]  /*7b460*/  IMAD.MOV.U32 R156, RZ, RZ, R158 ;  /* 0x000000ffff9c7224 */ /* 0x000fe200078e009e */
[----:B------:R-:W2:Y:S01]  /*7b470*/  LDL.LU R161, [R1+0x1f7c] ;  /* 0x001f7c0001a17983 */ /* 0x000ea20000300800 */
[----:B------:R-:W2:Y:S01]  /*7b480*/  LDL.LU R158, [R1+0x1f88] ;  /* 0x001f8800019e7983 */ /* 0x000ea20000300800 */
[-C--:B------:R-:W-:Y:S02]  /*7b490*/  IADD3 R169, P3, R169, R162.reuse, RZ ;  /* 0x000000a2a9a97210 */ /* 0x080fe40007f7e0ff */
[----:B------:R1:W-:Y:S01]  /*7b4a0*/  LDGSTS.E [R3+0x43c00], [R156.64], P1 ;  /* 0x43c000009c037fae */ /* 0x0003e20008921848 */
        /* <DEDUP_REMOVED lines=16> */
[-C--:B---3--:R-:W-:Y:S02]  /*7b5b0*/  IADD3 R165, P3, R165, R162.reuse, RZ ;  /* 0x000000a2a5a57210 */ /* 0x088fe40007f7e0ff */
[----:B------:R-:W-:Y:S01]  /*7b5c0*/  IADD3 R160, P4, R160, R162, RZ ;  /* 0x000000a2a0a07210 */ /* 0x000fe20007f9e0ff */
[----:B----4-:R-:W3:Y:S04]  /*7b5d0*/  LDL.LU R166, [R1+0x1f80] ;  /* 0x001f800001a67983 */ /* 0x010ee80000300800 */
[----:B------:R1:W-:Y:S01]  /*7b5e0*/  LDGSTS.E [R3+0x44400], [R156.64], P2 ;  /* 0x444000009c037fae */ /* 0x0003e20009121848 */
[----:B------:R-:W4:Y:S02]  /*7b5f0*/  LDL.LU R159, [R1+0x1f48] ;  /* 0x001f4800019f7983 */ /* 0x000f240000300800 */
        /* <DEDUP_REMOVED lines=8> */
[----:B------:R-:W4:Y:S02]  /*7b680*/  LDL.LU R167, [R1+0x1f74] ;  /* 0x001f740001a77983 */ /* 0x000f240000300800 */
[----:B------:R-:W-:Y:S01]  /*7b690*/  STL [R1+0x1fbc], R168 ;  /* 0x001fbca801007387 */ /* 0x000fe20000100800 */
        /* <DEDUP_REMOVED lines=38> */
[----:B----4-:R-:W-:-:S03]  /*7b900*/  IADD3 R159, P4, R159, R162, RZ ;  /* 0x000000a29f9f7210 */ /* 0x010fc60007f9e0ff */
        /* <DEDUP_REMOVED lines=9> */
[----:B-1----:R-:W2:Y:S01]  /*7b9a0*/  LDL.LU R167, [R1+0x1eb4] ;  /* 0x001eb40001a77983 */ /* 0x002ea20000300800 */
[----:B------:R-:W2:Y:S01]  /*7b9b0*/  LDL.LU R166, [R1+0x1ec0] ;  /* 0x001ec00001a67983 */ /* 0x000ea20000300800 */
[----:B----4-:R-:W-:Y:S01]  /*7b9c0*/  MOV R157, R165 ;  /* 0x000000a5009d7202 */ /* 0x010fe20000000f00 */
[----:B------:R-:W-:Y:S01]  /*7b9d0*/  IMAD.MOV.U32 R156, RZ, RZ, R159 ;  /* 0x000000ffff9c7224 */ /* 0x000fe200078e009f */
[----:B---3--:R-:W3:Y:S01]  /*7b9e0*/  LDL.LU R165, [R1+0x1e7c] ;  /* 0x001e7c0001a57983 */ /* 0x008ee20000300800 */
[----:B------:R-:W4:Y:S01]  /*7b9f0*/  LDL.LU R159, [R1+0x1e88] ;  /* 0x001e8800019f7983 */ /* 0x000f220000300800 */
[----:B------:R-:W-:-:S02]  /*7ba00*/  ISETP.GT.AND P2, PT, R2, 0x32, PT ;  /* 0x000000320200780c */ /* 0x000fc40003f44270 */
[----:B------:R1:W-:Y:S01]  /*7ba10*/  LDGSTS.E [R3+0x45c00], [R156.64], P1 ;  /* 0x45c000009c037fae */ /* 0x0003e20008921848 */
[-C--:B------:R-:W-:Y:S02]  /*7ba20*/  IADD3 R169, P3, R169, R162.reuse, RZ ;  /* 0x000000a2a9a97210 */ /* 0x080fe40007f7e0ff */
[----:B------:R-:W-:Y:S02]  /*7ba30*/  IADD3 R160, P4, R160, R162, RZ ;  /* 0x000000a2a0a07210 */ /* 0x000fe40007f9e0ff */
        /* <DEDUP_REMOVED lines=47> */
[----:B------:R2:W-:Y:S02]  /*7bd30*/  STL [R1+0x1eb4], R167 ;  /* 0x001eb4a701007387 */ /* 0x0005e40000100800 */
[----:B---3--:R-:W-:Y:S02]  /*7bd40*/  IMAD.X R165, R165, 0x1, R0, P4 ;  /* 0x00000001a5a57824 */ /* 0x008fe400020e0600 */
[----:B------:R-:W-:Y:S01]  /*7bd50*/  STL [R1+0x1e88], R159 ;  /* 0x001e889f01007387 */ /* 0x000fe20000100800 */
[----:B------:R-:W3:Y:S01]  /*7bd60*/  LDL.LU R170, [R1+0x1e34] ;  /* 0x001e340001aa7983 */ /* 0x000ee20000300800 */
[----:B------:R-:W-:Y:S01]  /*7bd70*/  MOV R156, R166 ;  /* 0x000000a6009c7202 */ /* 0x000fe20000000f00 */
[----:B------:R-:W-:Y:S01]  /*7bd80*/  IMAD.MOV.U32 R157, RZ, RZ, R167 ;  /* 0x000000ffff9d7224 */ /* 0x000fe200078e00a7 */
[----:B------:R4:W-:Y:S01]  /*7bd90*/  STL [R1+0x1e7c], R165 ;  /* 0x001e7ca501007387 */ /* 0x0009e20000100800 */
[----:B-1----:R-:W3:Y:S02]  /*7bda0*/  LDL.LU R166, [R1+0x1dfc] ;  /* 0x001dfc0001a67983 */ /* 0x002ee40000300800 */
[----:B--2---:R-:W2:Y:S01]  /*7bdb0*/  LDL.LU R167, [R1+0x1df4] ;  /* 0x001df40001a77983 */ /* 0x004ea20000300800 */
[----:B------:R1:W-:Y:S02]  /*7bdc0*/  LDGSTS.E [R3+0x46d00], [R156.64], P1 ;  /* 0x46d000009c037fae */ /* 0x0003e40008921848 */
[----:B-1----:R-:W-:-:S02]  /*7bdd0*/  MOV R157, R165 ;  /* 0x000000a5009d7202 */ /* 0x002fc40000000f00 */
[----:B----4-:R-:W4:Y:S01]  /*7bde0*/  LDL.LU R165, [R1+0x1e00] ;  /* 0x001e000001a57983 */ /* 0x010f220000300800 */
        /* <DEDUP_REMOVED lines=21> */
[----:B------:R-:W-:-:S02]  /*7bf40*/  ISETP.GT.AND P2, PT, R2, 0x42, PT ;  /* 0x000000420200780c */ /* 0x000fc40003f44270 */
[----:B------:R-:W-:Y:S01]  /*7bf50*/  MOV R157, R161 ;  /* 0x000000a1009d7202 */ /* 0x000fe20000000f00 */
        /* <DEDUP_REMOVED lines=21> */
[-C--:B----4-:R-:W-:Y:S02]  /*7c0b0*/  IADD3 R165, P3, R165, R162.reuse, RZ ;  /* 0x000000a2a5a57210 */ /* 0x090fe40007f7e0ff */
[----:B--2---:R-:W-:Y:S01]  /*7c0c0*/  IADD3 R159, P4, R159, R162, RZ ;  /* 0x000000a29f9f7210 */ /* 0x004fe20007f9e0ff */
[----:B---3--:R-:W2:Y:S04]  /*7c0d0*/  LDL.LU R166, [R1+0x1d80] ;  /* 0x001d800001a67983 */ /* 0x008ea80000300800 */
[----:B------:R1:W-:Y:S01]  /*7c0e0*/  LDGSTS.E [R3+0x48400], [R156.64], P2 ;  /* 0x484000009c037fae */ /* 0x0003e20009121848 */
[----:B------:R-:W3:Y:S02]  /*7c0f0*/  LDL.LU R158, [R1+0x1d48] ;  /* 0x001d4800019e7983 */ /* 0x000ee40000300800 */
[----:B------:R-:W-:-:S02]  /*7c100*/  IMAD.X R167, R167, 0x1, R0, P3 ;  /* 0x00000001a7a77824 */ /* 0x000fc400018e0600 */
[----:B------:R-:W-:Y:S01]  /*7c110*/  IMAD.X R168, R168, 0x1, R0, P4 ;  /* 0x00000001a8a87824 */ /* 0x000fe200020e0600 */
[----:B------:R-:W-:Y:S02]  /*7c120*/  STL [R1+0x1e00], R165 ;  /* 0x001e00a501007387 */ /* 0x000fe40000100800 */
[----:B------:R4:W-:Y:S01]  /*7c130*/  STL [R1+0x1df4], R167 ;  /* 0x001df4a701007387 */ /* 0x0009e20000100800 */
[----:B-1----:R-:W-:Y:S01]  /*7c140*/  SEL R156, RZ, 0x4, !P1 ;  /* 0x00000004ff9c7807 */ /* 0x002fe20004800000 */
[----:B------:R-:W-:-:S03]  /*7c150*/  IMAD.MOV.U32 R157, RZ, RZ, R167 ;  /* 0x000000ffff9d7224 */ /* 0x000fc600078e00a7 */
[----:B------:R-:W-:Y:S01]  /*7c160*/  SEL R156, R156, RZ, !P0 ;  /* 0x000000ff9c9c7207 */ /* 0x000fe20004000000 */
[----:B------:R1:W-:Y:S01]  /*7c170*/  STL [R1+0x1dc8], R159 ;  /* 0x001dc89f01007387 */ /* 0x0003e20000100800 */
[----:B----4-:R-:W4:Y:S02]  /*7c180*/  LDL.LU R167, [R1+0x1d74] ;  /* 0x001d740001a77983 */ /* 0x010f240000300800 */
        /* <DEDUP_REMOVED lines=39> */
[----:B---3--:R-:W-:-:S03]  /*7c400*/  IADD3 R158, P4, R158, R162, RZ ;  /* 0x000000a29e9e7210 */ /* 0x008fc60007f9e0ff */
[----:B------:R-:W-:Y:S01]  /*7c410*/  STL [R1+0x1d80], R166 ;  /* 0x001d80a601007387 */ /* 0x000fe20000100800 */
[----:B------:R-:W-:Y:S01]  /*7c420*/  MOV R156, R166 ;  /* 0x000000a6009c7202 */ /* 0x000fe20000000f00 */
[--C-:B----4-:R-:W-:Y:S02]  /*7c430*/  IMAD.X R167, R167, 0x1, R0.reuse, P3 ;  /* 0x00000001a7a77824 */ /* 0x110fe400018e0600 */
[----:B------:R-:W-:-:S03]  /*7c440*/  IMAD.X R165, R165, 0x1, R0, P4 ;  /* 0x00000001a5a57824 */ /* 0x000fc600020e0600 */
[----:B------:R1:W-:Y:S01]  /*7c450*/  STL [R1+0x1d74], R167 ;  /* 0x001d74a701007387 */ /* 0x0003e20000100800 */
[----:B------:R-:W-:Y:S02]  /*7c460*/  STL [R1+0x1d48], R158 ;  /* 0x001d489e01007387 */ /* 0x000fe40000100800 */
[----:B------:R-:W-:Y:S01]  /*7c470*/  IMAD.MOV.U32 R157, RZ, RZ, R167 ;  /* 0x000000ffff9d7224 */ /* 0x000fe200078e00a7 */
[----:B------:R2:W-:Y:S04]  /*7c480*/  STL [R1+0x1d3c], R165 ;  /* 0x001d3ca501007387 */ /* 0x0005e80000100800 */
[----:B------:R3:W-:Y:S04]  /*7c490*/  LDGSTS.E [R3+0x49500], [R156.64], P2 ;  /* 0x495000009c037fae */ /* 0x0007e80009121848 */
[----:B-1----:R-:W4:Y:S01]  /*7c4a0*/  LDL.LU R167, [R1+0x1cb4] ;  /* 0x001cb40001a77983 */ /* 0x002f220000300800 */
[----:B------:R-:W4:Y:S01]  /*7c4b0*/  LDL.LU R166, [R1+0x1cc0] ;  /* 0x001cc00001a67983 */ /* 0x000f220000300800 */
[----:B---3--:R-:W-:Y:S01]  /*7c4c0*/  MOV R157, R165 ;  /* 0x000000a5009d7202 */ /* 0x008fe20000000f00 */
[----:B------:R-:W-:Y:S01]  /*7c4d0*/  IMAD.MOV.U32 R156, RZ, RZ, R158 ;  /* 0x000000ffff9c7224 */ /* 0x000fe200078e009e */
[----:B--2---:R-:W2:Y:S01]  /*7c4e0*/  LDL.LU R165, [R1+0x1c7c] ;  /* 0x001c7c0001a57983 */ /* 0x004ea20000300800 */
        /* <DEDUP_REMOVED lines=49> */
[----:B------:R-:W-:Y:S01]  /*7c800*/  IMAD.X R167, R167, 0x1, R0, P3 ;  /* 0x00000001a7a77824 */ /* 0x000fe200018e0600 */
[----:B------:R-:W-:Y:S01]  /*7c810*/  STL [R1+0x1cc0], R166 ;  /* 0x001cc0a601007387 */ /* 0x000fe20000100800 */
[----:B---3--:R-:W-:-:S03]  /*7c820*/  IADD3 R158, P4, R158, R162, RZ ;  /* 0x000000a29e9e7210 */ /* 0x008fc60007f9e0ff */
[----:B------:R1:W-:Y:S02]  /*7c830*/  STL [R1+0x1cb4], R167 ;  /* 0x001cb4a701007387 */ /* 0x0003e40000100800 */
[----:B--2---:R-:W-:Y:S02]  /*7c840*/  IMAD.X R165, R165, 0x1, R0, P4 ;  /* 0x00000001a5a57824 */ /* 0x004fe400020e0600 */
[----:B------:R-:W-:Y:S01]  /*7c850*/  STL [R1+0x1c88], R158 ;  /* 0x001c889e01007387 */ /* 0x000fe20000100800 */
[----:B------:R-:W2:Y:S02]  /*7c860*/  LDL.LU R170, [R1+0x1c34] ;  /* 0x001c340001aa7983 */ /* 0x000ea40000300800 */
[----:B------:R-:W-:Y:S01]  /*7c870*/  IMAD.MOV.U32 R157, RZ, RZ, R167 ;  /* 0x000000ffff9d7224 */ /* 0x000fe200078e00a7 */
[----:B------:R-:W-:Y:S01]  /*7c880*/  MOV R156, R166 ;  /* 0x000000a6009c7202 */ /* 0x000fe20000000f00 */
[----:B------:R3:W-:Y:S01]  /*7c890*/  STL [R1+0x1c7c], R165 ;  /* 0x001c7ca501007387 */ /* 0x0007e20000100800 */
[----:B-1----:R-:W4:Y:S02]  /*7c8a0*/  LDL.LU R167, [R1+0x1bfc] ;  /* 0x001bfc0001a77983 */ /* 0x002f240000300800 */
[----:B------:R-:W4:Y:S01]  /*7c8b0*/  LDL.LU R168, [R1+0x1bf4] ;  /* 0x001bf40001a87983 */ /* 0x000f220000300800 */
[----:B------:R1:W-:Y:S02]  /*7c8c0*/  LDGSTS.E [R3+0x4ad00], [R156.64], P1 ;  /* 0x4ad000009c037fae */ /* 0x0003e40008921848 */
[----:B-1----:R-:W-:-:S02]  /*7c8d0*/  MOV R157, R165 ;  /* 0x000000a5009d7202 */ /* 0x002fc40000000f00 */
[----:B---3--:R-:W3:Y:S01]  /*7c8e0*/  LDL.LU R165, [R1+0x1c00] ;  /* 0x001c000001a57983 */ /* 0x008ee20000300800 */
[----:B------:R-:W-:Y:S02]  /*7c8f0*/  IMAD.MOV.U32 R156, RZ, RZ, R158 ;  /* 0x000000ffff9c7224 */ /* 0x000fe400078e009e */
[----:B------:R-:W3:Y:S02]  /*7c900*/  LDL.LU R166, [R1+0x1bbc] ;  /* 0x001bbc0001a67983 */ /* 0x000ee40000300800 */
[----:B------:R-:W3:Y:S01]  /*7c910*/  LDL.LU R158, [R1+0x1bc8] ;  /* 0x001bc800019e7983 */ /* 0x000ee20000300800 */
[----:B------:R-:W-:Y:S01]  /*7c920*/  ISETP.GT.AND P1, PT, R2, 0x5e, PT ;  /* 0x0000005e0200780c */ /* 0x000fe20003f24270 */
[----:B------:R1:W-:Y:S03]  /*7c930*/  LDGSTS.E [R3+0x4b400], [R156.64], P2 ;  /* 0x4b4000009c037fae */ /* 0x0003e60009121848 */
[----:B-1----:R-:W-:-:S04]  /*7c940*/  SEL R156, RZ, 0x4, !P1 ;  /* 0x00000004ff9c7807 */ /* 0x002fc80004800000 */
[----:B------:R-:W-:Y:S02]  /*7c950*/  SEL R156, R156, RZ, !P0 ;  /* 0x000000ff9c9c7207 */ /* 0x000fe40004000000 */
[-C--:B------:R-:W-:Y:S02]  /*7c960*/  IADD3 R163, P3, R163, R162.reuse, RZ ;  /* 0x000000a2a3a37210 */ /* 0x080fe40007f7e0ff */
[----:B------:R-:W-:-:S03]  /*7c970*/  IADD3 R159, P4, R159, R162, RZ ;  /* 0x000000a29f9f7210 */ /* 0x000fc60007f9e0ff */
[----:B------:R-:W-:Y:S01]  /*7c980*/  STL [R1+0x1c80], R163 ;  /* 0x001c80a301007387 */ /* 0x000fe20000100800 */
[----:B------:R-:W-:Y:S01]  /*7c990*/  ISETP.NE.U32.AND P1, PT, R156, RZ, PT ;  /* 0x000000ff9c00720c */ /* 0x000fe20003f25070 */
[----:B------:R-:W-:Y:S02]  /*7c9a0*/  MOV R156, R163 ;  /* 0x000000a3009c7202 */ /* 0x000fe40000000f00 */
        /* <DEDUP_REMOVED lines=10> */
[----:B------:R-:W-:Y:S01]  /*7ca50*/  MOV R157, R161 ;  /* 0x000000a1009d7202 */ /* 0x000fe20000000f00 */
[----:B------:R-:W-:Y:S01]  /*7ca60*/  IMAD.MOV.U32 R156, RZ, RZ, R159 ;  /* 0x000000ffff9c7224 */ /* 0x000fe200078e009f */
[----:B------:R-:W3:Y:S01]  /*7ca70*/  LDL.LU R161, [R1+0x1b7c] ;  /* 0x001b7c0001a17983 */ /* 0x000ee20000300800 */
[----:B------:R-:W3:Y:S01]  /*7ca80*/  LDL.LU R159, [R1+0x1ba8] ;  /* 0x001ba800019f7983 */ /* 0x000ee20000300800 */
        /* <DEDUP_REMOVED lines=10> */
[----:B----4-:R-:W-:-:S03]  /*7cb30*/  IMAD.X R167, R167, 0x1, R0, P4 ;  /* 0x00000001a7a77824 */ /* 0x010fc600020e0600 */
        /* <DEDUP_REMOVED lines=9> */
[----:B--2---:R-:W2:Y:S04]  /*7cbd0*/  LDL.LU R167, [R1+0x1b80] ;  /* 0x001b800001a77983 */ /* 0x004ea80000300800 */
        /* <DEDUP_REMOVED lines=26> */
[----:B------:R1:W-:Y:S01]  /*7cd80*/  STL [R1+0x1bc0], R163 ;  /* 0x001bc0a301007387 */ /* 0x0003e20000100800 */
[----:B------:R-:W-:-:S03]  /*7cd90*/  IADD3 R159, P4, R159, R162, RZ ;  /* 0x000000a29f9f7210 */ /* 0x000fc60007f9e0ff */
[----:B------:R1:W-:Y:S02]  /*7cda0*/  STL [R1+0x1bb4], R164 ;  /* 0x001bb4a401007387 */ /* 0x0003e40000100800 */
[----:B------:R-:W-:Y:S02]  /*7cdb0*/  IMAD.X R161, R161, 0x1, R0, P4 ;  /* 0x00000001a1a17824 */ /* 0x000fe400020e0600 */
[----:B------:R1:W-:Y:S01]  /*7cdc0*/  STL [R1+0x1ba8], R159 ;  /* 0x001ba89f01007387 */ /* 0x0003e20000100800 */
[----:B------:R-:W4:Y:S01]  /*7cdd0*/  LDL.LU R170, [R1+0x1b34] ;  /* 0x001b340001aa7983 */ /* 0x000f220000300800 */
[----:B------:R-:W-:Y:S01]  /*7cde0*/  ISETP.NE.U32.AND P2, PT, R156, RZ, PT ;  /* 0x000000ff9c00720c */ /* 0x000fe20003f45070 */
[----:B------:R-:W-:Y:S01]  /*7cdf0*/  MOV R156, R163 ;  /* 0x000000a3009c7202 */ /* 0x000fe20000000f00 */
[----:B------:R1:W-:Y:S02]  /*7ce00*/  STL [R1+0x1b7c], R161 ;  /* 0x001b7ca101007387 */ /* 0x0003e40000100800 */
[----:B-1----:R-:W4:Y:S02]  /*7ce10*/  LDL.LU R163, [R1+0x1afc] ;  /* 0x001afc0001a37983 */ /* 0x002f240000300800 */
[----:B------:R-:W-:-:S02]  /*7ce20*/  IMAD.MOV.U32 R157, RZ, RZ, R164 ;  /* 0x000000ffff9d7224 */ /* 0x000fc400078e00a4 */
[----:B------:R-:W4:Y:S04]  /*7ce30*/  LDL.LU R164, [R1+0x1af4] ;  /* 0x001af40001a47983 */ /* 0x000f280000300800 */
[----:B------:R1:W-:Y:S01]  /*7ce40*/  LDGSTS.E [R3+0x4cd00], [R156.64], P1 ;  /* 0x4cd000009c037fae */ /* 0x0003e20008921848 */
[----:B------:R-:W-:Y:S01]  /*7ce50*/  ISETP.GT.AND P1, PT, R2, 0x6e, PT ;  /* 0x0000006e0200780c */ /* 0x000fe20003f24270 */
[----:B-1----:R-:W-:Y:S02]  /*7ce60*/  IMAD.MOV.U32 R156, RZ, RZ, R159 ;  /* 0x000000ffff9c7224 */ /* 0x002fe400078e009f */
[----:B------:R-:W4:Y:S01]  /*7ce70*/  LDL.LU R159, [R1+0x1b00] ;  /* 0x001b0000019f7983 */ /* 0x000f220000300800 */
[----:B------:R-:W-:Y:S01]  /*7ce80*/  MOV R157, R161 ;  /* 0x000000a1009d7202 */ /* 0x000fe20000000f00 */
[----:B------:R-:W4:Y:S02]  /*7ce90*/  LDL.LU R166, [R1+0x1abc] ;  /* 0x001abc0001a67983 */ /* 0x000f240000300800 */
[----:B------:R-:W4:Y:S02]  /*7cea0*/  LDL.LU R161, [R1+0x1ae8] ;  /* 0x001ae80001a17983 */ /* 0x000f240000300800 */
[----:B------:R1:W-:Y:S02]  /*7ceb0*/  LDGSTS.E [R3+0x4d400], [R156.64], P2 ;  /* 0x4d4000009c037fae */ /* 0x0003e40009121848 */
        /* <DEDUP_REMOVED lines=10> */
[----:B------:R-:W-:Y:S02]  /*7cf60*/  IMAD.MOV.U32 R157, RZ, RZ, R168 ;  /* 0x000000ffff9d7224 */ /* 0x000fe400078e00a8 */
[----:B------:R-:W-:Y:S01]  /*7cf70*/  STL [R1+0x1b68], R160 ;  /* 0x001b68a001007387 */ /* 0x000fe20000100800 */
        /* <DEDUP_REMOVED lines=9> */
[-C--:B------:R-:W-:Y:S01]  /*7d010*/  IADD3 R169, P3, R169, R162.reuse, RZ ;  /* 0x000000a2a9a97210 */ /* 0x080fe20007f7e0ff */
[----:B------:R1:W-:Y:S01]  /*7d020*/  LDGSTS.E [R3+0x4dc00], [R156.64], P1 ;  /* 0x4dc000009c037fae */ /* 0x0003e20008921848 */
        /* <DEDUP_REMOVED lines=16> */
[----:B------:R-:W2:Y:S01]  /*7d130*/  LDL.LU R163, [R1+0x1a78] ;  /* 0x001a780001a37983 */ /* 0x000ea20000300800 */
[----:B------:R-:W2:Y:S01]  /*7d140*/  LDL.LU R158, [R1+0x1a7c] ;  /* 0x001a7c00019e7983 */ /* 0x000ea20000300800 */
[-C--:B------:R-:W-:Y:S02]  /*7d150*/  IADD3 R159, P3, R159, R162.reuse, RZ ;  /* 0x000000a29f9f7210 */ /* 0x080fe40007f7e0ff */
[----:B------:R1:W-:Y:S01]  /*7d160*/  LDGSTS.E [R3+0x4e400], [R156.64], P2 ;  /* 0x4e4000009c037fae */ /* 0x0003e20009121848 */
[----:B------:R-:W-:Y:S02]  /*7d170*/  IADD3 R161, P4, R161, R162, RZ ;  /* 0x000000a2a1a17210 */ /* 0x000fe40007f9e0ff */
[----:B------:R-:W-:Y:S01]  /*7d180*/  IMAD.X R164, R164, 0x1, R0, P3 ;  /* 0x00000001a4a47824 */ /* 0x000fe200018e0600 */
[----:B------:R-:W-:Y:S01]  /*7d190*/  STL [R1+0x1b00], R159 ;  /* 0x001b009f01007387 */ /* 0x000fe20000100800 */
[----:B-1----:R-:W-:-:S04]  /*7d1a0*/  SEL R156, RZ, 0x4, !P1 ;  /* 0x00000004ff9c7807 */ /* 0x002fc80004800000 */
[----:B------:R-:W-:Y:S01]  /*7d1b0*/  SEL R156, R156, RZ, !P0 ;  /* 0x000000ff9c9c7207 */ /* 0x000fe20004000000 */
[----:B------:R-:W-:Y:S01]  /*7d1c0*/  IMAD.X R166, R166, 0x1, R0, P4 ;  /* 0x00000001a6a67824 */ /* 0x000fe200020e0600 */
[----:B------:R1:W-:Y:S01]  /*7d1d0*/  STL [R1+0x1af4], R164 ;  /* 0x001af4a401007387 */ /* 0x0003e20000100800 */
[----:B------:R-:W-:Y:S01]  /*7d1e0*/  IMAD.MOV.U32 R157, RZ, RZ, R164 ;  /* 0x000000ffff9d7224 */ /* 0x000fe200078e00a4 */
[----:B------:R-:W-:Y:S01]  /*7d1f0*/  ISETP.NE.U32.AND P1, PT, R156, RZ, PT ;  /* 0x000000ff9c00720c */ /* 0x000fe20003f25070 */
[----:B------:R-:W-:Y:S01]  /*7d200*/  MOV R156, R159 ;  /* 0x0000009f009c7202 */ /* 0x000fe20000000f00 */
[----:B------:R-:W-:Y:S04]  /*7d210*/  STL [R1+0x1ae8], R161 ;  /* 0x001ae8a101007387 */ /* 0x000fe80000100800 */
[----:B------:R1:W-:Y:S04]  /*7d220*/  LDGSTS.E [R3+0x4e500], [R156.64], P2 ;  /* 0x4e5000009c037fae */ /* 0x0003e80009121848 */
[----:B-1----:R-:W2:Y:S01]  /*7d230*/  LDL.LU R164, [R1+0x1a5c] ;  /* 0x001a5c0001a47983 */ /* 0x002ea20000300800 */
[----:B------:R1:W-:Y:S02]  /*7d240*/  STL [R1+0x1abc], R166 ;  /* 0x001abca601007387 */ /* 0x0003e40000100800 */
[----:B------:R-:W2:Y:S01]  /*7d250*/  LDL.LU R159, [R1+0x1a64] ;  /* 0x001a6400019f7983 */ /* 0x000ea20000300800 */
[----:B------:R-:W-:-:S02]  /*7d260*/  ISETP.GT.AND P2, PT, R2, 0x7a, PT ;  /* 0x0000007a0200780c */ /* 0x000fc40003f44270 */
[----:B------:R-:W-:Y:S01]  /*7d270*/  MOV R157, R166 ;  /* 0x000000a6009d7202 */ /* 0x000fe20000000f00 */
[----:B------:R-:W-:Y:S01]  /*7d280*/  IMAD.MOV.U32 R156, RZ, RZ, R161 ;  /* 0x000000ffff9c7224 */ /* 0x000fe200078e00a1 */
[----:B-1----:R-:W2:Y:S01]  /*7d290*/  LDL.LU R166, [R1+0x1a58] ;  /* 0x001a580001a67983 */ /* 0x002ea20000300800 */
[----:B------:R-:W2:Y:S03]  /*7d2a0*/  LDL.LU R161, [R1+0x1a60] ;  /* 0x001a600001a17983 */ /* 0x000ea60000300800 */
[----:B------:R1:W-:Y:S02]  /*7d2b0*/  LDGSTS.E [R3+0x4ec00], [R156.64], P1 ;  /* 0x4ec000009c037fae */ /* 0x0003e40008921848 */
[----:B-1----:R-:W-:-:S04]  /*7d2c0*/  SEL R156, RZ, 0x4, !P2 ;  /* 0x00000004ff9c7807 */ /* 0x002fc80005000000 */
[----:B------:R-:W-:-:S04]  /*7d2d0*/  SEL R156, R156, RZ, !P0 ;  /* 0x000000ff9c9c7207 */ /* 0x000fc80004000000 */
[----:B------:R-:W-:Y:S02]  /*7d2e0*/  ISETP.NE.U32.AND P2, PT, R156, RZ, PT ;  /* 0x000000ff9c00720c */ /* 0x000fe40003f45070 */
[----:B----4-:R-:W-:-:S05]  /*7d2f0*/  IADD3 R167, P3, R167, R162, RZ ;  /* 0x000000a2a7a77210 */ /* 0x010fca0007f7e0ff */
[----:B------:R-:W-:Y:S01]  /*7d300*/  IMAD.X R168, R168, 0x1, R0, P3 ;  /* 0x00000001a8a87824 */ /* 0x000fe200018e0600 */
[----:B---3--:R-:W-:Y:S02]  /*7d310*/  IADD3 R160, P4, R160, R162, RZ ;  /* 0x000000a2a0a07210 */ /* 0x008fe40007f9e0ff */
[----:B------:R-:W-:Y:S01]  /*7d320*/  MOV R156, R167 ;  /* 0x000000a7009c7202 */ /* 0x000fe20000000f00 */
[----:B------:R-:W-:Y:S01]  /*7d330*/  IMAD.MOV.U32 R157, RZ, RZ, R168 ;  /* 0x000000ffff9d7224 */ /* 0x000fe200078e00a8 */
[----:B------:R-:W-:Y:S01]  /*7d340*/  STL [R1+0x1ac0], R167 ;  /* 0x001ac0a701007387 */ /* 0x000fe20000100800 */
[----:B--2---:R-:W-:-:S03]  /*7d350*/  IMAD.X R165, R165, 0x1, R0, P4 ;  /* 0x00000001a5a57824 */ /* 0x004fc600020e0600 */
[----:B------:R-:W-:Y:S04]  /*7d360*/  STL [R1+0x1ab4], R168 ;  /* 0x001ab4a801007387 */ /* 0x000fe80000100800 */
[----:B------:R-:W-:Y:S04]  /*7d370*/  STL [R1+0x1aa8], R160 ;  /* 0x001aa8a001007387 */ /* 0x000fe80000100800 */
[----:B------:R1:W-:Y:S01]  /*7d380*/  LDGSTS.E [R3+0x4ed00], [R156.64], P1 ;  /* 0x4ed000009c037fae */ /* 0x0003e20008921848 */
[----:B------:R2:W-:Y:S01]  /*7d390*/  STL [R1+0x1a74], R165 ;  /* 0x001a74a501007387 */ /* 0x0005e20000100800 */
[----:B-1----:R-:W-:Y:S01]  /*7d3a0*/  MOV R157, R165 ;  /* 0x000000a5009d7202 */ /* 0x002fe20000000f00 */
[----:B------:R-:W-:Y:S01]  /*7d3b0*/  IMAD.MOV.U32 R156, RZ, RZ, R160 ;  /* 0x000000ffff9c7224 */ /* 0x000fe200078e00a0 */
[----:B--2---:R-:W2:Y:S01]  /*7d3c0*/  LDL.LU R165, [R1+0x21ec] ;  /* 0x0021ec0001a57983 */ /* 0x004ea20000300800 */
[----:B------:R-:W3:Y:S01]  /*7d3d0*/  LDL.LU R160, [R1+0x21f8] ;  /* 0x0021f80001a07983 */ /* 0x000ee20000300800 */
[----:B------:R-:W-:-:S02]  /*7d3e0*/  ISETP.GT.AND P1, PT, R2, 0x7e, PT ;  /* 0x0000007e0200780c */ /* 0x000fc40003f24270 */
[----:B------:R1:W-:Y:S02]  /*7d3f0*/  LDGSTS.E [R3+0x4f400], [R156.64], P2 ;  /* 0x4f4000009c037fae */ /* 0x0003e40009121848 */
[----:B-1----:R-:W-:-:S04]  /*7d400*/  SEL R156, RZ, 0x4, !P1 ;  /* 0x00000004ff9c7807 */ /* 0x002fc80004800000 */
[----:B------:R-:W-:-:S04]  /*7d410*/  SEL R156, R156, RZ, !P0 ;  /* 0x000000ff9c9c7207 */ /* 0x000fc80004000000 */
[----:B------:R-:W-:Y:S01]  /*7d420*/  ISETP.NE.U32.AND P1, PT, R156, RZ, PT ;  /* 0x000000ff9c00720c */ /* 0x000fe20003f25070 */
[----:B------:R-:W1:Y:S01]  /*7d430*/  S2R R209, SR_TID.X ;  /* 0x0000000000d17919 */ /* 0x000e620000002100 */
[----:B------:R-:W-:-:S05]  /*7d440*/  IADD3 R158, P3, R158, R162, RZ ;  /* 0x000000a29e9e7210 */ /* 0x000fca0007f7e0ff */
[----:B------:R-:W-:Y:S02]  /*7d450*/  IMAD.X R163, R163, 0x1, R0, P3 ;  /* 0x00000001a3a37824 */ /* 0x000fe400018e0600 */
[----:B------:R-:W-:Y:S01]  /*7d460*/  IMAD.MOV.U32 R156, RZ, RZ, R158 ;  /* 0x000000ffff9c7224 */ /* 0x000fe200078e009e */
[----:B------:R-:W-:Y:S02]  /*7d470*/  STL [R1+0x1a7c], R158 ;  /* 0x001a7c9e01007387 */ /* 0x000fe40000100800 */
[----:B------:R-:W-:Y:S02]  /*7d480*/  MOV R157, R163 ;  /* 0x000000a3009d7202 */ /* 0x000fe40000000f00 */
[----:B------:R4:W-:Y:S01]  /*7d490*/  STL [R1+0x1a78], R163 ;  /* 0x001a78a301007387 */ /* 0x0009e20000100800 */
[----:B------:R-:W2:Y:S02]  /*7d4a0*/  LDL.LU R170, [R1+0x21e4] ;  /* 0x0021e40001aa7983 */ /* 0x000ea40000300800 */
[----:B------:R-:W2:Y:S01]  /*7d4b0*/  LDL.LU R169, [R1+0x21f0] ;  /* 0x0021f00001a97983 */ /* 0x000ea20000300800 */
[----:B------:R1:W-:Y:S04]  /*7d4c0*/  LDGSTS.E [R3+0x4f500], [R156.64], P2 ;  /* 0x4f5000009c037fae */ /* 0x0003e80009121848 */
[----:B----4-:R-:W4:Y:S01]  /*7d4d0*/  LDL.LU R163, [R1+0x21ac] ;  /* 0x0021ac0001a37983 */ /* 0x010f220000300800 */
[----:B------:R-:W4:Y:S01]  /*7d4e0*/  LDL.LU R158, [R1+0x21b8] ;  /* 0x0021b800019e7983 */ /* 0x000f220000300800 */
[----:B------:R-:W-:-:S02]  /*7d4f0*/  IADD3 R164, P2, R164, R162, RZ ;  /* 0x000000a2a4a47210 */ /* 0x000fc40007f5e0ff */
[----:B------:R-:W-:Y:S02]  /*7d500*/  IADD3 R159, P3, R159, R162, RZ ;  /* 0x000000a29f9f7210 */ /* 0x000fe40007f7e0ff */
[----:B-1----:R-:W-:Y:S01]  /*7d510*/  MOV R156, R164 ;  /* 0x000000a4009c7202 */ /* 0x002fe20000000f00 */
[----:B------:R1:W-:Y:S01]  /*7d520*/  STL [R1+0x1a5c], R164 ;  /* 0x001a5ca401007387 */ /* 0x0003e20000100800 */
[--C-:B------:R-:W-:Y:S02]  /*7d530*/  IMAD.X R166, R166, 0x1, R0.reuse, P2 ;  /* 0x00000001a6a67824 */ /* 0x100fe400010e0600 */
[----:B------:R-:W-:Y:S02]  /*7d540*/  IMAD.X R161, R161, 0x1, R0, P3 ;  /* 0x00000001a1a17824 */ /* 0x000fe400018e0600 */
[----:B------:R-:W-:Y:S01]  /*7d550*/  IMAD.MOV.U32 R157, RZ, RZ, R166 ;  /* 0x000000ffff9d7224 */ /* 0x000fe200078e00a6 */
[----:B------:R-:W-:Y:S01]  /*7d560*/  STL [R1+0x1a58], R166 ;  /* 0x001a58a601007387 */ /* 0x000fe20000100800 */
[----:B------:R-:W-:Y:S02]  /*7d570*/  STL [R1+0x1a64], R159 ;  /* 0x001a649f01007387 */ /* 0x000fe40000100800 */
[----:B------:R1:W-:Y:S02]  /*7d580*/  STL [R1+0x1a60], R161 ;  /* 0x001a60a101007387 */ /* 0x0003e40000100800 */
[----:B-1----:R-:W4:Y:S04]  /*7d590*/  LDL.LU R164, [R1+0x21a4] ;  /* 0x0021a40001a47983 */ /* 0x002f280000300800 */
[----:B------:R1:W-:Y:S01]  /*7d5a0*/  LDGSTS.E [R3+0x4fc00], [R156.64], P1 ;  /* 0x4fc000009c037fae */ /* 0x0003e20008921848 */
[----:B------:R-:W-:-:S02]  /*7d5b0*/  LOP3.LUT R209, R209, 0x3f, RZ, 0xc0, !PT ;  /* 0x0000003fd1d17812 */ /* 0x000fc400078ec0ff */
[----:B-1----:R-:W-:Y:S01]  /*7d5c0*/  MOV R157, R161 ;  /* 0x000000a1009d7202 */ /* 0x002fe20000000f00 */
[----:B------:R-:W-:Y:S01]  /*7d5d0*/  IMAD.MOV.U32 R156, RZ, RZ, R159 ;  /* 0x000000ffff9c7224 */ /* 0x000fe200078e009f */
[----:B------:R-:W4:Y:S01]  /*7d5e0*/  LDL.LU R161, [R1+0x21b0] ;  /* 0x0021b00001a17983 */ /* 0x000f220000300800 */
[----:B------:R-:W4:Y:S02]  /*7d5f0*/  LDL.LU R168, [R1+0x216c] ;  /* 0x00216c0001a87983 */ /* 0x000f240000300800 */
[----:B------:R-:W4:Y:S01]  /*7d600*/  LDL.LU R159, [R1+0x2178] ;  /* 0x00217800019f7983 */ /* 0x000f220000300800 */
[----:B------:R1:W-:Y:S01]  /*7d610*/  LDGSTS.E [R3+0x4fd00], [R156.64], P1 ;  /* 0x4fd000009c037fae */ /* 0x0003e20008921848 */
[----:B------:R-:W-:Y:S01]  /*7d620*/  ISETP.GT.AND P1, PT, R2, 0x3, PT ;  /* 0x000000030200780c */ /* 0x000fe20003f24270 */
[----:B------:R-:W-:-:S03]  /*7d630*/  IMAD.SHL.U32 R209, R209, 0x4, RZ ;  /* 0x00000004d1d17824 */ /* 0x000fc600078e00ff */
[----:B-1----:R-:W-:-:S04]  /*7d640*/  SEL R3, RZ, 0x4, !P1 ;  /* 0x00000004ff037807 */ /* 0x002fc80004800000 */
[----:B------:R-:W-:Y:S02]  /*7d650*/  SEL R3, R3, RZ, !P0 ;  /* 0x000000ff03037207 */ /* 0x000fe40004000000 */
[----:B------:R-:W-:Y:S02]  /*7d660*/  LOP3.LUT R166, R209, 0x60, RZ, 0x3c, !PT ;  /* 0x00000060d1a67812 */ /* 0x000fe400078e3cff */
[----:B------:R-:W-:Y:S01]  /*7d670*/  ISETP.NE.U32.AND P2, PT, R3, RZ, PT ;  /* 0x000000ff0300720c */ /* 0x000fe20003f45070 */
[----:B------:R-:W-:-:S04]  /*7d680*/  IMAD.U32 R3, RZ, RZ, UR5 ;  /* 0x00000005ff037e24 */ /* 0x000fc8000f8e00ff */
[----:B------:R-:W-:Y:S01]  /*7d690*/  IMAD R3, R3, 0x10000, R166 ;  /* 0x0001000003037824 */ /* 0x000fe200078e02a6 */
[----:B---3--:R-:W-:-:S04]  /*7d6a0*/  IADD3 R160, P1, R160, R162, RZ ;  /* 0x000000a2a0a07210 */ /* 0x008fc80007f3e0ff */
[----:B--2---:R-:W-:Y:S01]  /*7d6b0*/  IADD3.X R165, R165, R0, RZ, P1, !PT ;  /* 0x00000000a5a57210 */ /* 0x004fe20000ffe4ff */
[----:B------:R-:W-:Y:S04]  /*7d6c0*/  STL [R1+0x21f8], R160 ;  /* 0x0021f8a001007387 */ /* 0x000fe80000100800 */
[----:B------:R1:W-:Y:S01]  /*7d6d0*/  STL [R1+0x21ec], R165 ;  /* 0x0021eca501007387 */ /* 0x0003e20000100800 */
[----:B------:R-:W2:Y:S02]  /*7d6e0*/  LDL.LU R167, [R1+0x2164] ;  /* 0x0021640001a77983 */ /* 0x000ea40000300800 */
[----:B------:R-:W3:Y:S01]  /*7d6f0*/  LDL.LU R166, [R1+0x2170] ;  /* 0x0021700001a67983 */ /* 0x000ee20000300800 */
[----:B------:R-:W-:Y:S01]  /*7d700*/  MOV R157, R165 ;  /* 0x000000a5009d7202 */ /* 0x000fe20000000f00 */
[----:B------:R-:W-:Y:S01]  /*7d710*/  IMAD.MOV.U32 R156, RZ, RZ, R160 ;  /* 0x000000ffff9c7224 */ /* 0x000fe200078e00a0 */
[----:B------:R-:W-:-:S04]  /*7d720*/  ISETP.GT.AND P1, PT, R2, 0x7, PT ;  /* 0x000000070200780c */ /* 0x000fc80003f24270 */
[----:B------:R1:W-:Y:S04]  /*7d730*/  LDGSTS.E [R3+0x40600], [R156.64], P2 ;  /* 0x406000009c037fae */ /* 0x0003e80009121848 */
[----:B-1----:R-:W2:Y:S01]  /*7d740*/  LDL.LU R165, [R1+0x212c] ;  /* 0x00212c0001a57983 */ /* 0x002ea20000300800 */
[----:B------:R-:W2:Y:S01]  /*7d750*/  LDL.LU R160, [R1+0x2138] ;  /* 0x0021380001a07983 */ /* 0x000ea20000300800 */
[----:B------:R-:W-:-:S04]  /*7d760*/  SEL R156, RZ, 0x4, !P1 ;  /* 0x00000004ff9c7807 */ /* 0x000fc80004800000 */
[----:B------:R-:W-:-:S04]  /*7d770*/  SEL R156, R156, RZ, !P0 ;  /* 0x000000ff9c9c7207 */ /* 0x000fc80004000000 */
[----:B------:R-:W-:Y:S02]  /*7d780*/  ISETP.NE.U32.AND P1, PT, R156, RZ, PT ;  /* 0x000000ff9c00720c */ /* 0x000fe40003f25070 */
[----:B------:R-:W-:-:S05]  /*7d790*/  IADD3 R169, P3, R169, R162, RZ ;  /* 0x000000a2a9a97210 */ /* 0x000fca0007f7e0ff */
[----:B------:R-:W-:Y:S01]  /*7d7a0*/  IMAD.X R170, R170, 0x1, R0, P3 ;  /* 0x00000001aaaa7824 */ /* 0x000fe200018e0600 */
[----:B----4-:R-:W-:Y:S02]  /*7d7b0*/  IADD3 R158, P4, R158, R162, RZ ;  /* 0x000000a29e9e7210 */ /* 0x010fe40007f9e0ff */
[----:B------:R-:W-:Y:S01]  /*7d7c0*/  MOV R156, R169 ;  /* 0x000000a9009c7202 */ /* 0x000fe20000000f00 */
        /* <DEDUP_REMOVED lines=8> */
[----:B------:R-:W-:Y:S01]  /*7d850*/  MOV R157, R163 ;  /* 0x000000a3009d7202 */ /* 0x000fe20000000f00 */
[----:B------:R1:W-:Y:S04]  /*7d860*/  STL [R1+0x21ac], R163 ;  /* 0x0021aca301007387 */ /* 0x0003e80000100800 */
[----:B------:R4:W-:Y:S04]  /*7d870*/  LDGSTS.E [R3+0x40e00], [R156.64], P1 ;  /* 0x40e000009c037fae */ /* 0x0009e80008921848 */
[----:B-1----:R-:W2:Y:S01]  /*7d880*/  LDL.LU R163, [R1+0x2130] ;  /* 0x0021300001a37983 */ /* 0x002ea20000300800 */
[----:B------:R-:W2:Y:S01]  /*7d890*/  LDL.LU R158, [R1+0x20f8] ;  /* 0x0020f800019e7983 */ /* 0x000ea20000300800 */
[----:B----4-:R-:W-:-:S02]  /*7d8a0*/  SEL R156, RZ, 0x4, !P2 ;  /* 0x00000004ff9c7807 */ /* 0x010fc40005000000 */
[-C--:B------:R-:W-:Y:S02]  /*7d8b0*/  IADD3 R161, P3, R161, R162.reuse, RZ ;  /* 0x000000a2a1a17210 */ /* 0x080fe40007f7e0ff */
[----:B------:R-:W-:-:S03]  /*7d8c0*/  IADD3 R159, P4, R159, R162, RZ ;  /* 0x000000a29f9f7210 */ /* 0x000fc60007f9e0ff */
[--C-:B------:R-:W-:Y:S01]  /*7d8d0*/  IMAD.X R164, R164, 0x1, R0.reuse, P3 ;  /* 0x00000001a4a47824 */ /* 0x100fe200018e0600 */
[----:B------:R-:W-:Y:S01]  /*7d8e0*/  SEL R156, R156, RZ, !P0 ;  /* 0x000000ff9c9c7207 */ /* 0x000fe20004000000 */
[----:B------:R-:W-:Y:S01]  /*7d8f0*/  IMAD.X R168, R168, 0x1, R0, P4 ;  /* 0x00000001a8a87824 */ /* 0x000fe200020e0600 */
[----:B------:R-:W-:Y:S02]  /*7d900*/  STL [R1+0x21b0], R161 ;  /* 0x0021b0a101007387 */ /* 0x000fe40000100800 */
[----:B------:R1:W-:Y:S02]  /*7d910*/  STL [R1+0x21a4], R164 ;  /* 0x0021a4a401007387 */ /* 0x0003e40000100800 */
[----:B------:R-:W-:Y:S02]  /*7d920*/  IMAD.MOV.U32 R157, RZ, RZ, R164 ;  /* 0x000000ffff9d7224 */ /* 0x000fe400078e00a4 */
        /* <DEDUP_REMOVED lines=9> */
[----:B----4-:R-:W-:Y:S01]  /*7d9c0*/  IMAD.MOV.U32 R156, RZ, RZ, R159 ;  /* 0x000000ffff9c7224 */ /* 0x010fe200078e009f */
[----:B------:R-:W-:-:S02]  /*7d9d0*/  MOV R157, R168 ;  /* 0x000000a8009d7202 */ /* 0x000fc40000000f00 */
[----:B------:R-:W4:Y:S04]  /*7d9e0*/  LDL.LU R159, [R1+0x20b8] ;  /* 0x0020b800019f7983 */ /* 0x000f280000300800 */
[----:B------:R1:W-:Y:S02]  /*7d9f0*/  LDGSTS.E [R3+0x41600], [R156.64], P2 ;  /* 0x416000009c037fae */ /* 0x0003e40009121848 */
[----:B-1----:R-:W-:-:S04]  /*7da00*/  SEL R156, RZ, 0x4, !P1 ;  /* 0x00000004ff9c7807 */ /* 0x002fc80004800000 */
[----:B------:R-:W-:-:S04]  /*7da10*/  SEL R156, R156, RZ, !P0 ;  /* 0x000000ff9c9c7207 */ /* 0x000fc80004000000 */
[----:B------:R-:W-:Y:S02]  /*7da20*/  ISETP.NE.U32.AND P1, PT, R156, RZ, PT ;  /* 0x000000ff9c00720c */ /* 0x000fe40003f25070 */
[----:B---3--:R-:W-:-:S05]  /*7da30*/  IADD3 R166, P3, R166, R162, RZ ;  /* 0x000000a2a6a67210 */ /* 0x008fca0007f7e0ff */
[----:B--2---:R-:W-:Y:S01]  /*7da40*/  IMAD.X R167, R167, 0x1, R0, P3 ;  /* 0x00000001a7a77824 */ /* 0x004fe200018e0600 */
[----:B------:R1:W-:Y:S01]  /*7da50*/  STL [R1+0x2170], R166 ;  /* 0x002170a601007387 */ /* 0x0003e20000100800 */
[----:B------:R-:W-:-:S03]  /*7da60*/  IADD3 R160, P4, R160, R162, RZ ;  /* 0x000000a2a0a07210 */ /* 0x000fc60007f9e0ff */
[----:B------:R2:W-:Y:S02]  /*7da70*/  STL [R1+0x2164], R167 ;  /* 0x002164a701007387 */ /* 0x0005e40000100800 */
[----:B------:R-:W-:Y:S02]  /*7da80*/  IMAD.X R165, R165, 0x1, R0, P4 ;  /* 0x00000001a5a57824 */ /* 0x000fe400020e0600 */
        /* <DEDUP_REMOVED lines=29> */
[----:B-1----:R-:W2:Y:S01]  /*7dc60*/  LDL.LU R164, [R1+0x2064] ;  /* 0x0020640001a47983 */ /* 0x002ea20000300800 */
[----:B------:R-:W2:Y:S01]  /*7dc70*/  LDL.LU R163, [R1+0x2070] ;  /* 0x0020700001a37983 */ /* 0x000ea20000300800 */
[----:B------:R-:W-:Y:S01]  /*7dc80*/  ISETP.GT.AND P1, PT, R2, 0x17, PT ;  /* 0x000000170200780c */ /* 0x000fe20003f24270 */
[----:B----4-:R-:W-:Y:S01]  /*7dc90*/  IMAD.MOV.U32 R156, RZ, RZ, R158 ;  /* 0x000000ffff9c7224 */ /* 0x010fe200078e009e */
[----:B------:R-:W-:-:S02]  /*7dca0*/  MOV R157, R161 ;  /* 0x000000a1009d7202 */ /* 0x000fc40000000f00 */
[----:B------:R-:W4:Y:S01]  /*7dcb0*/  LDL.LU R161, [R1+0x202c] ;  /* 0x00202c0001a17983 */ /* 0x000f220000300800 */
[----:B------:R-:W4:Y:S03]  /*7dcc0*/  LDL.LU R158, [R1+0x2038] ;  /* 0x00203800019e7983 */ /* 0x000f260000300800 */
        /* <DEDUP_REMOVED lines=18> */
[-C--:B--2---:R-:W-:Y:S02]  /*7ddf0*/  IADD3 R165, P3, R165, R162.reuse, RZ ;  /* 0x000000a2a5a57210 */ /* 0x084fe40007f7e0ff */
[----:B------:R-:W-:Y:S01]  /*7de00*/  IADD3 R160, P4, R160, R162, RZ ;  /* 0x000000a2a0a07210 */ /* 0x000fe20007f9e0ff */
[----:B---3--:R-:W2:Y:S04]  /*7de10*/  LDL.LU R166, [R1+0x2030] ;  /* 0x0020300001a67983 */ /* 0x008ea80000300800 */
[----:B------:R1:W-:Y:S01]  /*7de20*/  LDGSTS.E [R3+0x42e00], [R156.64], P1 ;  /* 0x42e000009c037fae */ /* 0x0003e20008921848 */
[----:B------:R-:W3:Y:S02]  /*7de30*/  LDL.LU R159, [R1+0x1ff8] ;  /* 0x001ff800019f7983 */ /* 0x000ee40000300800 */
        /* <DEDUP_REMOVED lines=8> */
[----:B------:R-:W3:Y:S02]  /*7dec0*/  LDL.LU R167, [R1+0x2024] ;  /* 0x0020240001a77983 */ /* 0x000ee40000300800 */
[----:B------:R-:W-:Y:S01]  /*7ded0*/  STL [R1+0x206c], R168 ;  /* 0x00206ca801007387 */ /* 0x000fe20000100800 */
[----:B------:R-:W-:Y:S01]  /*7dee0*/  ISETP.NE.U32.AND P2, PT, R156, RZ, PT ;  /* 0x000000ff9c00720c */ /* 0x000fe20003f45070 */
[----:B------:R-:W-:Y:S02]  /*7def0*/  MOV R156, R165 ;  /* 0x000000a5009c7202 */ /* 0x000fe40000000f00 */
        /* <DEDUP_REMOVED lines=11> */
[----:B------:R-:W-:-:S05]  /*7dfb0*/  IADD3 R163, P3, R163, R162, RZ ;  /* 0x000000a2a3a37210 */ /* 0x000fca0007f7e0ff */
[----:B------:R-:W-:Y:S01]  /*7dfc0*/  IMAD.X R164, R164, 0x1, R0, P3 ;  /* 0x00000001a4a47824 */ /* 0x000fe200018e0600 */
[----:B------:R1:W-:Y:S01]  /*7dfd0*/  STL [R1+0x2070], R163 ;  /* 0x002070a301007387 */ /* 0x0003e20000100800 */
[----:B----4-:R-:W-:-:S03]  /*7dfe0*/  IADD3 R158, P4, R158, R162, RZ ;  /* 0x000000a29e9e7210 */ /* 0x010fc60007f9e0ff */
        /* <DEDUP_REMOVED lines=8> */
[----:B----4-:R-:W3:Y:S01]  /*7e070*/  LDL.LU R164, [R1+0x1fa4] ;  /* 0x001fa40001a47983 */ /* 0x010ee20000300800 */
[----:B------:R1:W-:Y:S01]  /*7e080*/  LDGSTS.E [R3+0x43700], [R156.64], P2 ;  /* 0x437000009c037fae */ /* 0x0003e20009121848 */
        /* <DEDUP_REMOVED lines=79> */
[----:B--2---:R-:W-:Y:S02]  /*7e580*/  IMAD.X R165, R165, 0x1, R0, P4 ;  /* 0x00000001a5a57824 */ /* 0x004fe400020e0600 */
[----:B------:R-:W-:Y:S01]  /*7e590*/  STL [R1+0x1f38], R159 ;  /* 0x001f389f01007387 */ /* 0x000fe20000100800 */
[----:B------:R-:W2:Y:S01]  /*7e5a0*/  LDL.LU R170, [R1+0x1ee4] ;  /* 0x001ee40001aa7983 */ /* 0x000ea20000300800 */
[----:B------:R-:W-:Y:S01]  /*7e5b0*/  MOV R156, R166 ;  /* 0x000000a6009c7202 */ /* 0x000fe20000000f00 */
[----:B------:R-:W-:Y:S01]  /*7e5c0*/  IMAD.MOV.U32 R157, RZ, RZ, R167 ;  /* 0x000000ffff9d7224 */ /* 0x000fe200078e00a7 */
[----:B------:R4:W-:Y:S01]  /*7e5d0*/  STL [R1+0x1f2c], R165 ;  /* 0x001f2ca501007387 */ /* 0x0009e20000100800 */
[----:B-1----:R-:W2:Y:S02]  /*7e5e0*/  LDL.LU R166, [R1+0x1eac] ;  /* 0x001eac0001a67983 */ /* 0x002ea40000300800 */
[----:B---3--:R-:W3:Y:S01]  /*7e5f0*/  LDL.LU R167, [R1+0x1ea4] ;  /* 0x001ea40001a77983 */ /* 0x008ee20000300800 */
[----:B------:R1:W-:Y:S02]  /*7e600*/  LDGSTS.E [R3+0x45700], [R156.64], P2 ;  /* 0x457000009c037fae */ /* 0x0003e40009121848 */
[----:B-1----:R-:W-:-:S02]  /*7e610*/  MOV R157, R165 ;  /* 0x000000a5009d7202 */ /* 0x002fc40000000f00 */
[----:B----4-:R-:W4:Y:S01]  /*7e620*/  LDL.LU R165, [R1+0x1eb0] ;  /* 0x001eb00001a57983 */ /* 0x010f220000300800 */
        /* <DEDUP_REMOVED lines=15> */
[----:B------:R-:W-:Y:S02]  /*7e720*/  IMAD.MOV.U32 R157, RZ, RZ, R164 ;  /* 0x000000ffff9d7224 */ /* 0x000fe400078e00a4 */
[----:B------:R-:W-:Y:S01]  /*7e730*/  STL [R1+0x1ef8], R160 ;  /* 0x001ef8a001007387 */ /* 0x000fe20000100800 */
[----:B------:R1:W-:Y:S04]  /*7e740*/  STL [R1+0x1eec], R161 ;  /* 0x001eeca101007387 */ /* 0x0003e80000100800 */
[----:B------:R1:W-:Y:S04]  /*7e750*/  LDGSTS.E [R3+0x45f00], [R156.64], P1 ;  /* 0x45f000009c037fae */ /* 0x0003e80008921848 */
[----:B-1----:R-:W3:Y:S01]  /*7e760*/  LDL.LU R164, [R1+0x1e64] ;  /* 0x001e640001a47983 */ /* 0x002ee20000300800 */
[----:B------:R-:W3:Y:S01]  /*7e770*/  LDL.LU R163, [R1+0x1e70] ;  /* 0x001e700001a37983 */ /* 0x000ee20000300800 */
[----:B------:R-:W-:Y:S01]  /*7e780*/  ISETP.GT.AND P1, PT, R2, 0x37, PT ;  /* 0x000000370200780c */ /* 0x000fe20003f24270 */
[----:B------:R-:W-:Y:S01]  /*7e790*/  IMAD.MOV.U32 R156, RZ, RZ, R160 ;  /* 0x000000ffff9c7224 */ /* 0x000fe200078e00a0 */
[----:B------:R-:W-:-:S02]  /*7e7a0*/  MOV R157, R161 ;  /* 0x000000a1009d7202 */ /* 0x000fc40000000f00 */
[----:B------:R-:W3:Y:S01]  /*7e7b0*/  LDL.LU R161, [R1+0x1e2c] ;  /* 0x001e2c0001a17983 */ /* 0x000ee20000300800 */
[----:B------:R-:W3:Y:S03]  /*7e7c0*/  LDL.LU R160, [R1+0x1e38] ;  /* 0x001e380001a07983 */ /* 0x000ee60000300800 */
        /* <DEDUP_REMOVED lines=19> */
[----:B---3--:R-:W-:Y:S01]  /*7e900*/  IADD3 R159, P4, R159, R162, RZ ;  /* 0x000000a29f9f7210 */ /* 0x008fe20007f9e0ff */
        /* <DEDUP_REMOVED lines=24> */
[----:B------:R-:W-:-:S04]  /*7ea90*/  SEL R156, R156, RZ, !P0 ;  /* 0x000000ff9c9c7207 */ /* 0x000fc80004000000 */
[----:B------:R-:W-:Y:S02]  /*7eaa0*/  ISETP.NE.U32.AND P1, PT, R156, RZ, PT ;  /* 0x000000ff9c00720c */ /* 0x000fe40003f25070 */
        /* <DEDUP_REMOVED lines=8> */
[----:B------:R-:W-:Y:S01]  /*7eb30*/  MOV R156, R163 ;  /* 0x000000a3009c7202 */ /* 0x000fe20000000f00 */
[----:B------:R-:W-:Y:S01]  /*7eb40*/  IMAD.MOV.U32 R157, RZ, RZ, R164 ;  /* 0x000000ffff9d7224 */ /* 0x000fe200078e00a4 */
[----:B------:R1:W-:Y:S02]  /*7eb50*/  STL [R1+0x1e2c], R161 ;  /* 0x001e2ca101007387 */ /* 0x0003e40000100800 */
[----:B-1----:R-:W4:Y:S02]  /*7eb60*/  LDL.LU R163, [R1+0x1dac] ;  /* 0x001dac0001a37983 */ /* 0x002f240000300800 */
[----:B------:R-:W4:Y:S04]  /*7eb70*/  LDL.LU R164, [R1+0x1da4] ;  /* 0x001da40001a47983 */ /* 0x000f280000300800 */
[----:B------:R1:W-:Y:S01]  /*7eb80*/  LDGSTS.E [R3+0x47700], [R156.64], P2 ;  /* 0x477000009c037fae */ /* 0x0003e20009121848 */
[----:B------:R-:W-:Y:S01]  /*7eb90*/  ISETP.GT.AND P2, PT, R2, 0x43, PT ;  /* 0x000000430200780c */ /* 0x000fe20003f44270 */
[----:B-1----:R-:W-:-:S02]  /*7eba0*/  IMAD.MOV.U32 R156, RZ, RZ, R160 ;  /* 0x000000ffff9c7224 */ /* 0x002fc400078e00a0 */
        /* <DEDUP_REMOVED lines=138> */
[----:B------:R-:W-:Y:S02]  /*7f450*/  STL [R1+0x1cb0], R165 ;  /* 0x001cb0a501007387 */ /* 0x000fe40000100800 */
[----:B------:R-:W-:Y:S01]  /*7f460*/  IMAD.X R168, R168, 0x1, R0, P4 ;  /* 0x00000001a8a87824 */ /* 0x000fe200020e0600 */
[----:B------:R4:W-:Y:S01]  /*7f470*/  STL [R1+0x1c94], R167 ;  /* 0x001c94a701007387 */ /* 0x0009e20000100800 */
[----:B-1----:R-:W-:Y:S01]  /*7f480*/  SEL R156, RZ, 0x4, !P2 ;  /* 0x00000004ff9c7807 */ /* 0x002fe20005000000 */
[----:B------:R-:W-:Y:S02]  /*7f490*/  IMAD.MOV.U32 R157, RZ, RZ, R167 ;  /* 0x000000ffff9d7224 */ /* 0x000fe400078e00a7 */
[----:B------:R1:W-:Y:S01]  /*7f4a0*/  STL [R1+0x1c78], R158 ;  /* 0x001c789e01007387 */ /* 0x0003e20000100800 */
[----:B----4-:R-:W4:Y:S01]  /*7f4b0*/  LDL.LU R167, [R1+0x1c14] ;  /* 0x001c140001a77983 */ /* 0x010f220000300800 */
[----:B------:R-:W-:Y:S02]  /*7f4c0*/  SEL R156, R156, RZ, !P0 ;  /* 0x000000ff9c9c7207 */ /* 0x000fe40004000000 */
[----:B------:R-:W-:Y:S02]  /*7f4d0*/  STL [R1+0x1c6c], R168 ;  /* 0x001c6ca801007387 */ /* 0x000fe40000100800 */
[----:B------:R-:W-:Y:S01]  /*7f4e0*/  ISETP.NE.U32.AND P2, PT, R156, RZ, PT ;  /* 0x000000ff9c00720c */ /* 0x000fe20003f45070 */
[----:B------:R-:W-:-:S02]  /*7f4f0*/  MOV R156, R165 ;  /* 0x000000a5009c7202 */ /* 0x000fc40000000f00 */
        /* <DEDUP_REMOVED lines=19> */
[----:B------:R-:W-:Y:S02]  /*7f630*/  MOV R156, R163 ;  /* 0x000000a3009c7202 */ /* 0x000fe40000000f00 */
[----:B------:R1:W-:Y:S02]  /*7f640*/  STL [R1+0x1c2c], R160 ;  /* 0x001c2ca001007387 */ /* 0x0003e40000100800 */
[----:B-1----:R-:W4:Y:S02]  /*7f650*/  LDL.LU R163, [R1+0x1bac] ;  /* 0x001bac0001a37983 */ /* 0x002f240000300800 */
[----:B------:R-:W-:-:S02]  /*7f660*/  IMAD.MOV.U32 R157, RZ, RZ, R164 ;  /* 0x000000ffff9d7224 */ /* 0x000fc400078e00a4 */
        /* <DEDUP_REMOVED lines=17> */
[----:B------:R-:W-:Y:S01]  /*7f780*/  IMAD.MOV.U32 R157, RZ, RZ, R167 ;  /* 0x000000ffff9d7224 */ /* 0x000fe200078e00a7 */
[----:B------:R1:W-:Y:S01]  /*7f790*/  STL [R1+0x1c14], R167 ;  /* 0x001c14a701007387 */ /* 0x0003e20000100800 */
[----:B------:R-:W-:-:S03]  /*7f7a0*/  IMAD.X R165, R165, 0x1, R0, P4 ;  /* 0x00000001a5a57824 */ /* 0x000fc600020e0600 */
[----:B------:R2:W-:Y:S04]  /*7f7b0*/  STL [R1+0x1bf8], R161 ;  /* 0x001bf8a101007387 */ /* 0x0005e80000100800 */
[----:B------:R3:W-:Y:S04]  /*7f7c0*/  LDGSTS.E [R3+0x4bf00], [R156.64], P1 ;  /* 0x4bf000009c037fae */ /* 0x0007e80008921848 */
[----:B------:R2:W-:Y:S04]  /*7f7d0*/  STL [R1+0x1bec], R165 ;  /* 0x001beca501007387 */ /* 0x0005e80000100800 */
[----:B-1----:R-:W2:Y:S01]  /*7f7e0*/  LDL.LU R167, [R1+0x1b44] ;  /* 0x001b440001a77983 */ /* 0x002ea20000300800 */
[----:B---3--:R-:W-:-:S03]  /*7f7f0*/  IMAD.MOV.U32 R156, RZ, RZ, R161 ;  /* 0x000000ffff9c7224 */ /* 0x008fc600078e00a1 */
[----:B--2---:R-:W2:Y:S01]  /*7f800*/  LDL.LU R161, [R1+0x1b70] ;  /* 0x001b700001a17983 */ /* 0x004ea20000300800 */
[----:B------:R-:W-:Y:S01]  /*7f810*/  MOV R157, R165 ;  /* 0x000000a5009d7202 */ /* 0x000fe20000000f00 */
[----:B------:R-:W3:Y:S02]  /*7f820*/  LDL.LU R166, [R1+0x1b2c] ;  /* 0x001b2c0001a67983 */ /* 0x000ee40000300800 */
[----:B------:R-:W3:Y:S01]  /*7f830*/  LDL.LU R165, [R1+0x1b38] ;  /* 0x001b380001a57983 */ /* 0x000ee20000300800 */
[----:B------:R-:W-:Y:S01]  /*7f840*/  ISETP.GT.AND P1, PT, R2, 0x67, PT ;  /* 0x000000670200780c */ /* 0x000fe20003f24270 */
        /* <DEDUP_REMOVED lines=24> */
[----:B------:R-:W4:Y:S01]  /*7f9d0*/  LDL.LU R163, [R1+0x1b30] ;  /* 0x001b300001a37983 */ /* 0x000f220000300800 */
[----:B------:R-:W4:Y:S01]  /*7f9e0*/  LDL.LU R158, [R1+0x1af8] ;  /* 0x001af800019e7983 */ /* 0x000f220000300800 */
[----:B------:R-:W-:Y:S02]  /*7f9f0*/  SEL R156, R156, RZ, !P0 ;  /* 0x000000ff9c9c7207 */ /* 0x000fe40004000000 */
[----:B------:R-:W-:Y:S01]  /*7fa00*/  STL [R1+0x1bb0], R159 ;  /* 0x001bb09f01007387 */ /* 0x000fe20000100800 */
[----:B------:R1:W-:Y:S02]  /*7fa10*/  STL [R1+0x1b84], R164 ;  /* 0x001b84a401007387 */ /* 0x0003e40000100800 */
[----:B------:R-:W-:Y:S01]  /*7fa20*/  IMAD.MOV.U32 R157, RZ, RZ, R164 ;  /* 0x000000ffff9d7224 */ /* 0x000fe200078e00a4 */
[----:B------:R-:W-:Y:S01]  /*7fa30*/  ISETP.NE.U32.AND P2, PT, R156, RZ, PT ;  /* 0x000000ff9c00720c */ /* 0x000fe20003f45070 */
[----:B------:R1:W-:Y:S01]  /*7fa40*/  STL [R1+0x1b78], R160 ;  /* 0x001b78a001007387 */ /* 0x0003e20000100800 */
[----:B------:R-:W-:-:S05]  /*7fa50*/  MOV R156, R159 ;  /* 0x0000009f009c7202 */ /* 0x000fca0000000f00 */
[----:B------:R1:W-:Y:S04]  /*7fa60*/  LDGSTS.E [R3+0x4cf00], [R156.64], P1 ;  /* 0x4cf000009c037fae */ /* 0x0003e80008921848 */
[----:B-1----:R-:W4:Y:S01]  /*7fa70*/  LDL.LU R164, [R1+0x1b04] ;  /* 0x001b040001a47983 */ /* 0x002f220000300800 */
[----:B------:R-:W-:Y:S02]  /*7fa80*/  STL [R1+0x1b6c], R168 ;  /* 0x001b6ca801007387 */ /* 0x000fe40000100800 */
[----:B------:R-:W4:Y:S01]  /*7fa90*/  LDL.LU R159, [R1+0x1aec] ;  /* 0x001aec00019f7983 */ /* 0x000f220000300800 */
[----:B------:R-:W-:Y:S01]  /*7faa0*/  ISETP.GT.AND P1, PT, R2, 0x6f, PT ;  /* 0x0000006f0200780c */ /* 0x000fe20003f24270 */
[----:B------:R-:W-:Y:S01]  /*7fab0*/  IMAD.MOV.U32 R156, RZ, RZ, R160 ;  /* 0x000000ffff9c7224 */ /* 0x000fe200078e00a0 */
[----:B------:R-:W-:Y:S01]  /*7fac0*/  MOV R157, R168 ;  /* 0x000000a8009d7202 */ /* 0x000fe20000000f00 */
[----:B------:R-:W4:Y:S01]  /*7fad0*/  LDL.LU R160, [R1+0x1af0] ;  /* 0x001af00001a07983 */ /* 0x000f220000300800 */
[----:B------:R-:W4:Y:S03]  /*7fae0*/  LDL.LU R169, [R1+0x1ab8] ;  /* 0x001ab80001a97983 */ /* 0x000f260000300800 */
[----:B------:R1:W-:Y:S02]  /*7faf0*/  LDGSTS.E [R3+0x4d600], [R156.64], P2 ;  /* 0x4d6000009c037fae */ /* 0x0003e40009121848 */
[----:B-1----:R-:W-:-:S04]  /*7fb00*/  SEL R156, RZ, 0x4, !P1 ;  /* 0x00000004ff9c7807 */ /* 0x002fc80004800000 */
[----:B------:R-:W-:-:S04]  /*7fb10*/  SEL R156, R156, RZ, !P0 ;  /* 0x000000ff9c9c7207 */ /* 0x000fc80004000000 */
[----:B------:R-:W-:Y:S02]  /*7fb20*/  ISETP.NE.U32.AND P1, PT, R156, RZ, PT ;  /* 0x000000ff9c00720c */ /* 0x000fe40003f25070 */
[-C--:B--2---:R-:W-:Y:S02]  /*7fb30*/  IADD3 R161, P3, R161, R162.reuse, RZ ;  /* 0x000000a2a1a17210 */ /* 0x084fe40007f7e0ff */
[----:B---3--:R-:W-:-:S03]  /*7fb40*/  IADD3 R165, P4, R165, R162, RZ ;  /* 0x000000a2a5a57210 */ /* 0x008fc60007f9e0ff */
[--C-:B------:R-:W-:Y:S01]  /*7fb50*/  IMAD.X R167, R167, 0x1, R0.reuse, P3 ;  /* 0x00000001a7a77824 */ /* 0x100fe200018e0600 */
[----:B------:R1:W-:Y:S01]  /*7fb60*/  STL [R1+0x1b70], R161 ;  /* 0x001b70a101007387 */ /* 0x0003e20000100800 */
[----:B------:R-:W-:Y:S01]  /*7fb70*/  MOV R156, R161 ;  /* 0x000000a1009c7202 */ /* 0x000fe20000000f00 */
[----:B------:R-:W-:Y:S02]  /*7fb80*/  IMAD.X R166, R166, 0x1, R0, P4 ;  /* 0x00000001a6a67824 */ /* 0x000fe400020e0600 */
[----:B------:R-:W-:Y:S01]  /*7fb90*/  STL [R1+0x1b44], R167 ;  /* 0x001b44a701007387 */ /* 0x000fe20000100800 */
[----:B------:R-:W-:Y:S03]  /*7fba0*/  STL [R1+0x1b38], R165 ;  /* 0x001b38a501007387 */ /* 0x000fe60000100800 */
[----:B-1----:R-:W2:Y:S01]  /*7fbb0*/  LDL.LU R161, [R1+0x1ac4] ;  /* 0x001ac40001a17983 */ /* 0x002ea20000300800 */
[----:B------:R1:W-:Y:S02]  /*7fbc0*/  STL [R1+0x1b2c], R166 ;  /* 0x001b2ca601007387 */ /* 0x0003e40000100800 */
[----:B------:R-:W2:Y:S02]  /*7fbd0*/  LDL.LU R170, [R1+0x1aac] ;  /* 0x001aac0001aa7983 */ /* 0x000ea40000300800 */
[----:B------:R-:W-:Y:S01]  /*7fbe0*/  IMAD.MOV.U32 R157, RZ, RZ, R167 ;  /* 0x000000ffff9d7224 */ /* 0x000fe200078e00a7 */
[----:B------:R-:W2:Y:S04]  /*7fbf0*/  LDL.LU R168, [R1+0x1a84] ;  /* 0x001a840001a87983 */ /* 0x000ea80000300800 */
        /* <DEDUP_REMOVED lines=11> */
[-C--:B----4-:R-:W-:Y:S02]  /*7fcb0*/  IADD3 R163, P3, R163, R162.reuse, RZ ;  /* 0x000000a2a3a37210 */ /* 0x090fe40007f7e0ff */
[----:B------:R-:W-:Y:S02]  /*7fcc0*/  IADD3 R158, P4, R158, R162, RZ ;  /* 0x000000a29e9e7210 */ /* 0x000fe40007f9e0ff */
[----:B------:R-:W-:Y:S01]  /*7fcd0*/  MOV R156, R163 ;  /* 0x000000a3009c7202 */ /* 0x000fe20000000f00 */
[----:B------:R-:W-:Y:S01]  /*7fce0*/  STL [R1+0x1b30], R163 ;  /* 0x001b30a301007387 */ /* 0x000fe20000100800 */
[--C-:B------:R-:W-:Y:S02]  /*7fcf0*/  IMAD.X R164, R164, 0x1, R0.reuse, P3 ;  /* 0x00000001a4a47824 */ /* 0x100fe400018e0600 */
[----:B------:R-:W-:-:S02]  /*7fd00*/  IMAD.X R159, R159, 0x1, R0, P4 ;  /* 0x000000019f9f7824 */ /* 0x000fc400020e0600 */
[----:B------:R-:W-:Y:S01]  /*7fd10*/  IMAD.MOV.U32 R157, RZ, RZ, R164 ;  /* 0x000000ffff9d7224 */ /* 0x000fe200078e00a4 */
[----:B------:R1:W-:Y:S01]  /*7fd20*/  STL [R1+0x1b04], R164 ;  /* 0x001b04a401007387 */ /* 0x0003e20000100800 */
[----:B------:R4:W-:Y:S02]  /*7fd30*/  STL [R1+0x1af8], R158 ;  /* 0x001af89e01007387 */ /* 0x0009e40000100800 */
[----:B------:R4:W-:Y:S01]  /*7fd40*/  STL [R1+0x1aec], R159 ;  /* 0x001aec9f01007387 */ /* 0x0009e20000100800 */
[----:B------:R4:W-:Y:S01]  /*7fd50*/  LDGSTS.E [R3+0x4df00], [R156.64], P1 ;  /* 0x4df000009c037fae */ /* 0x0009e20008921848 */
[----:B------:R-:W-:-:S03]  /*7fd60*/  ISETP.GT.AND P1, PT, R2, 0x77, PT ;  /* 0x000000770200780c */ /* 0x000fc60003f24270 */
[----:B-1----:R-:W3:Y:S01]  /*7fd70*/  LDL.LU R164, [R1+0x1a34] ;  /* 0x001a340001a47983 */ /* 0x002ee20000300800 */
[----:B------:R-:W3:Y:S02]  /*7fd80*/  LDL.LU R163, [R1+0x1a70] ;  /* 0x001a700001a37983 */ /* 0x000ee40000300800 */
[----:B----4-:R-:W-:Y:S01]  /*7fd90*/  IMAD.MOV.U32 R156, RZ, RZ, R158 ;  /* 0x000000ffff9c7224 */ /* 0x010fe200078e009e */
[----:B------:R-:W-:Y:S02]  /*7fda0*/  MOV R157, R159 ;  /* 0x0000009f009d7202 */ /* 0x000fe40000000f00 */
[-C--:B------:R-:W-:Y:S02]  /*7fdb0*/  IADD3 R160, P3, R160, R162.reuse, RZ ;  /* 0x000000a2a0a07210 */ /* 0x080fe40007f7e0ff */
[----:B------:R-:W-:Y:S01]  /*7fdc0*/  IADD3 R169, P4, R169, R162, RZ ;  /* 0x000000a2a9a97210 */ /* 0x000fe20007f9e0ff */
[----:B------:R-:W3:Y:S04]  /*7fdd0*/  LDL.LU R158, [R1+0x1a68] ;  /* 0x001a6800019e7983 */ /* 0x000ee80000300800 */
[----:B------:R1:W-:Y:S01]  /*7fde0*/  LDGSTS.E [R3+0x4e600], [R156.64], P2 ;  /* 0x4e6000009c037fae */ /* 0x0003e20009121848 */
[----:B------:R-:W3:Y:S01]  /*7fdf0*/  LDL.LU R159, [R1+0x1a30] ;  /* 0x001a3000019f7983 */ /* 0x000ee20000300800 */
[----:B-1----:R-:W-:-:S04]  /*7fe00*/  SEL R156, RZ, 0x4, !P1 ;  /* 0x00000004ff9c7807 */ /* 0x002fc80004800000 */
[----:B------:R-:W-:-:S04]  /*7fe10*/  SEL R156, R156, RZ, !P0 ;  /* 0x000000ff9c9c7207 */ /* 0x000fc80004000000 */
[----:B------:R-:W-:Y:S01]  /*7fe20*/  ISETP.NE.U32.AND P1, PT, R156, RZ, PT ;  /* 0x000000ff9c00720c */ /* 0x000fe20003f25070 */
[----:B------:R-:W-:Y:S01]  /*7fe30*/  MOV R156, R160 ;  /* 0x000000a0009c7202 */ /* 0x000fe20000000f00 */
[----:B------:R-:W-:Y:S01]  /*7fe40*/  STL [R1+0x1af0], R160 ;  /* 0x001af0a001007387 */ /* 0x000fe20000100800 */
[--C-:B--2---:R-:W-:Y:S02]  /*7fe50*/  IMAD.X R161, R161, 0x1, R0.reuse, P3 ;  /* 0x00000001a1a17824 */ /* 0x104fe400018e0600 */
[----:B------:R-:W-:Y:S02]  /*7fe60*/  IMAD.X R170, R170, 0x1, R0, P4 ;  /* 0x00000001aaaa7824 */ /* 0x000fe400020e0600 */
[----:B------:R-:W-:Y:S01]  /*7fe70*/  IMAD.MOV.U32 R157, RZ, RZ, R161 ;  /* 0x000000ffff9d7224 */ /* 0x000fe200078e00a1 */
[----:B------:R1:W-:Y:S01]  /*7fe80*/  STL [R1+0x1ac4], R161 ;  /* 0x001ac4a101007387 */ /* 0x0003e20000100800 */
[----:B------:R-:W-:Y:S03]  /*7fe90*/  STL [R1+0x1ab8], R169 ;  /* 0x001ab8a901007387 */ /* 0x000fe60000100800 */
[----:B------:R2:W-:Y:S01]  /*7fea0*/  LDGSTS.E [R3+0x4e700], [R156.64], P2 ;  /* 0x4e7000009c037fae */ /* 0x0005e20009121848 */
[----:B------:R-:W-:-:S03]  /*7feb0*/  ISETP.GT.AND P2, PT, R2, 0x7b, PT ;  /* 0x0000007b0200780c */ /* 0x000fc60003f44270 */
[----:B-1----:R-:W4:Y:S01]  /*7fec0*/  LDL.LU R161, [R1+0x1a2c] ;  /* 0x001a2c0001a17983 */ /* 0x002f220000300800 */
[----:B------:R-:W-:Y:S02]  /*7fed0*/  STL [R1+0x1aac], R170 ;  /* 0x001aacaa01007387 */ /* 0x000fe40000100800 */
[----:B------:R-:W4:Y:S02]  /*7fee0*/  LDL.LU R160, [R1+0x1218] ;  /* 0x0012180001a07983 */ /* 0x000f240000300800 */
[----:B--2---:R-:W-:Y:S01]  /*7fef0*/  IMAD.MOV.U32 R156, RZ, RZ, R169 ;  /* 0x000000ffff9c7224 */ /* 0x004fe200078e00a9 */
[----:B------:R-:W-:Y:S02]  /*7ff00*/  MOV R157, R170 ;  /* 0x000000aa009d7202 */ /* 0x000fe40000000f00 */
[-C--:B------:R-:W-:Y:S02]  /*7ff10*/  IADD3 R166, P3, R166, R162.reuse, RZ ;  /* 0x000000a2a6a67210 */ /* 0x080fe40007f7e0ff */
[----:B------:R-:W-:Y:S01]  /*7ff20*/  IADD3 R165, P4, R165, R162, RZ ;  /* 0x000000a2a5a57210 */ /* 0x000fe20007f9e0ff */
[----:B------:R1:W-:Y:S02]  /*7ff30*/  LDGSTS.E [R3+0x4ee00], [R156.64], P1 ;  /* 0x4ee000009c037fae */ /* 0x0003e40008921848 */
[----:B------:R-:W-:-:S02]  /*7ff40*/  IMAD.X R168, R168, 0x1, R0, P3 ;  /* 0x00000001a8a87824 */ /* 0x000fc400018e0600 */
[----:B------:R-:W-:Y:S01]  /*7ff50*/  STL [R1+0x1ab0], R166 ;  /* 0x001ab0a601007387 */ /* 0x000fe20000100800 */
[----:B------:R-:W-:Y:S01]  /*7ff60*/  IMAD.X R167, R167, 0x1, R0, P4 ;  /* 0x00000001a7a77824 */ /* 0x000fe200020e0600 */
[----:B-1----:R-:W-:-:S04]  /*7ff70*/  SEL R156, RZ, 0x4, !P2 ;  /* 0x00000004ff9c7807 */ /* 0x002fc80005000000 */
[----:B------:R-:W-:Y:S01]  /*7ff80*/  SEL R156, R156, RZ, !P0 ;  /* 0x000000ff9c9c7207 */ /* 0x000fe20004000000 */
[----:B------:R1:W-:Y:S01]  /*7ff90*/  STL [R1+0x1a84], R168 ;  /* 0x001a84a801007387 */ /* 0x0003e20000100800 */
[----:B------:R-:W-:Y:S02]  /*7ffa0*/  IMAD.MOV.U32 R157, RZ, RZ, R168 ;  /* 0x000000ffff9d7224 */ /* 0x000fe400078e00a8 */
[----:B------:R-:W-:Y:S01]  /*7ffb0*/  STL [R1+0x1a80], R165 ;  /* 0x001a80a501007387 */ /* 0x000fe20000100800 */
[----:B------:R-:W-:Y:S01]  /*7ffc0*/  ISETP.NE.U32.AND P2, PT, R156, RZ, PT ;  /* 0x000000ff9c00720c */ /* 0x000fe20003f45070 */
[----:B------:R-:W-:-:S05]  /*7ffd0*/  MOV R156, R166 ;  /* 0x000000a6009c7202 */ /* 0x000fca0000000f00 */
[----:B------:R2:W-:Y:S04]  /*7ffe0*/  LDGSTS.E [R3+0x4ef00], [R156.64], P1 ;  /* 0x4ef000009c037fae */ /* 0x0005e80008921848 */
[----:B-1----:R-:W4:Y:S01]  /*7fff0*/  LDL.LU R168, [R1+0x1220] ;  /* 0x0012200001a87983 */ /* 0x002f220000300800 */
[----:B------:R1:W-:Y:S02]  /*80000*/  STL [R1+0x1a6c], R167 ;  /* 0x001a6ca701007387 */ /* 0x0003e40000100800 */
[----:B------:R-:W4:Y:S02]  /*80010*/  LDL.LU R166, [R1+0x1228] ;  /* 0x0012280001a67983 */ /* 0x000f240000300800 */
[----:B------:R-:W4:Y:S01]  /*80020*/  LDL.LU R169, [R1+0x121c] ;  /* 0x00121c0001a97983 */ /* 0x000f220000300800 */
[----:B--2---:R-:W-:-:S02]  /*80030*/  MOV R157, R167 ;  /* 0x000000a7009d7202 */ /* 0x004fc40000000f00 */
[----:B-1----:R-:W2:Y:S01]  /*80040*/  LDL.LU R167, [R1+0x1224] ;  /* 0x0012240001a77983 */ /* 0x002ea20000300800 */
[----:B------:R-:W-:Y:S01]  /*80050*/  IMAD.MOV.U32 R156, RZ, RZ, R165 ;  /* 0x000000ffff9c7224 */ /* 0x000fe200078e00a5 */
[----:B------:R-:W-:-:S04]  /*80060*/  ISETP.GT.AND P1, PT, R2, 0x7f, PT ;  /* 0x0000007f0200780c */ /* 0x000fc80003f24270 */
[----:B------:R1:W-:Y:S02]  /*80070*/  LDGSTS.E [R3+0x4f600], [R156.64], P2 ;  /* 0x4f6000009c037fae */ /* 0x0003e40009121848 */
[----:B-1----:R-:W-:-:S04]  /*80080*/  SEL R156, RZ, 0x4, !P1 ;  /* 0x00000004ff9c7807 */ /* 0x002fc80004800000 */
[----:B------:R-:W-:-:S04]  /*80090*/  SEL R156, R156, RZ, !P0 ;  /* 0x000000ff9c9c7207 */ /* 0x000fc80004000000 */
[----:B------:R-:W-:Y:S02]  /*800a0*/  ISETP.NE.U32.AND P1, PT, R156, RZ, PT ;  /* 0x000000ff9c00720c */ /* 0x000fe40003f25070 */
[----:B------:R-:W-:Y:S02]  /*800b0*/  LOP3.LUT R215, R212, 0x3f, RZ, 0xc0, !PT ;  /* 0x0000003fd4d77812 */ /* 0x000fe400078ec0ff */
[----:B---3--:R-:W-:-:S05]  /*800c0*/  IADD3 R163, P3, R163, R162, RZ ;  /* 0x000000a2a3a37210 */ /* 0x008fca0007f7e0ff */
[----:B------:R-:W-:Y:S02]  /*800d0*/  IMAD.X R164, R164, 0x1, R0, P3 ;  /* 0x00000001a4a47824 */ /* 0x000fe400018e0600 */
[----:B------:R-:W-:-:S03]  /*800e0*/  IMAD.MOV.U32 R156, RZ, RZ, R163 ;  /* 0x000000ffff9c7224 */ /* 0x000fc600078e00a3 */
[----:B------:R-:W-:-:S05]  /*800f0*/  MOV R157, R164 ;  /* 0x000000a4009d7202 */ /* 0x000fca0000000f00 */
[----:B------:R1:W-:Y:S01]  /*80100*/  LDGSTS.E [R3+0x4f700], [R156.64], P2 ;  /* 0x4f7000009c037fae */ /* 0x0003e20009121848 */
[-C--:B------:R-:W-:Y:S02]  /*80110*/  IADD3 R158, P2, R158, R162.reuse, RZ ;  /* 0x000000a29e9e7210 */ /* 0x080fe40007f5e0ff */
[----:B------:R-:W-:Y:S01]  /*80120*/  IADD3 R159, P3, R159, R162, RZ ;  /* 0x000000a29f9f7210 */ /* 0x000fe20007f7e0ff */
[----:B------:R-:W-:Y:S01]  /*80130*/  STL [R1+0x1a70], R163 ;  /* 0x001a70a301007387 */ /* 0x000fe20000100800 */
[----:B------:R-:W-:Y:S02]  /*80140*/  STL [R1+0x1a34], R164 ;  /* 0x001a34a401007387 */ /* 0x000fe40000100800 */
[----:B------:R3:W-:Y:S01]  /*80150*/  STL [R1+0x1a68], R158 ;  /* 0x001a689e01007387 */ /* 0x0007e20000100800 */
[----:B-1----:R-:W-:Y:S02]  /*80160*/  MOV R156, R158 ;  /* 0x0000009e009c7202 */ /* 0x002fe40000000f00 */
[----:B---3--:R-:W-:Y:S01]  /*80170*/  LOP3.LUT R158, R213, 0x40, RZ, 0xfc, !PT ;  /* 0x00000040d59e7812 */ /* 0x008fe200078efcff */
[----:B----4-:R-:W-:-:S02]  /*80180*/  IMAD.X R161, R161, 0x1, R0, P2 ;  /* 0x00000001a1a17824 */ /* 0x010fc400010e0600 */
[----:B------:R-:W-:Y:S02]  /*80190*/  IMAD.X R160, R160, 0x1, R0, P3 ;  /* 0x00000001a0a07824 */ /* 0x000fe400018e0600 */
[----:B------:R-:W-:Y:S01]  /*801a0*/  IMAD.MOV.U32 R157, RZ, RZ, R161 ;  /* 0x000000ffff9d7224 */ /* 0x000fe200078e00a1 */
[----:B------:R-:W-:-:S04]  /*801b0*/  ISETP.GE.AND P2, PT, R158, R2, PT ;  /* 0x000000029e00720c */ /* 0x000fc80003f46270 */
[----:B------:R1:W-:Y:S02]  /*801c0*/  LDGSTS.E [R3+0x4fe00], [R156.64], P1 ;  /* 0x4fe000009c037fae */ /* 0x0003e40008921848 */
[----:B-1----:R-:W-:Y:S01]  /*801d0*/  IMAD.MOV.U32 R156, RZ, RZ, R159 ;  /* 0x000000ffff9c7224 */ /* 0x002fe200078e009f */
[----:B------:R-:W-:-:S05]  /*801e0*/  MOV R157, R160 ;  /* 0x000000a0009d7202 */ /* 0x000fca0000000f00 */
[----:B------:R1:W-:Y:S01]  /*801f0*/  LDGSTS.E [R3+0x4ff00], [R156.64], P1 ;  /* 0x4ff000009c037fae */ /* 0x0003e20008921848 */
[----:B------:R-:W-:Y:S01]  /*80200*/  ISETP.GE.AND P1, PT, R215, R2, PT ;  /* 0x00000002d700720c */ /* 0x000fe20003f26270 */
[----:B------:R-:W-:Y:S02]  /*80210*/  SEL R2, RZ, 0x4, P2 ;  /* 0x00000004ff027807 */ /* 0x000fe40001000000 */
[----:B------:R3:W-:Y:S01]  /*80220*/  STL [R1+0x1a2c], R161 ;  /* 0x001a2ca101007387 */ /* 0x0007e20000100800 */
[----:B------:R3:W-:Y:S02]  /*80230*/  STL [R1+0x1a30], R159 ;  /* 0x001a309f01007387 */ /* 0x0007e40000100800 */
[----:B------:R3:W-:Y:S01]  /*80240*/  STL [R1+0x1218], R160 ;  /* 0x001218a001007387 */ /* 0x0007e20000100800 */
[----:B------:R-:W-:Y:S02]  /*80250*/  IADD3 R168, P2, R168, UR7, RZ ;  /* 0x00000007a8a87c10 */ /* 0x000fe4000ff5e0ff */
[----:B------:R-:W-:-:S02]  /*80260*/  IADD3 R166, P3, R166, UR7, RZ ;  /* 0x00000007a6a67c10 */ /* 0x000fc4000ff7e0ff */
[----:B------:R-:W-:Y:S01]  /*80270*/  IADD3.X R169, R169, UR6, RZ, P2, !PT ;  /* 0x00000006a9a97c10 */ /* 0x000fe200097fe4ff */
[----:B------:R3:W-:Y:S02]  /*80280*/  STL [R1+0x1220], R168 ;  /* 0x001220a801007387 */ /* 0x0007e40000100800 */
[----:B------:R3:W-:Y:S02]  /*80290*/  STL [R1+0x1228], R166 ;  /* 0x001228a601007387 */ /* 0x0007e40000100800 */
[----:B------:R3:W-:Y:S01]  /*802a0*/  STL [R1+0x121c], R169 ;  /* 0x00121ca901007387 */ /* 0x0007e20000100800 */
[----:B--2---:R-:W-:-:S05]  /*802b0*/  IADD3.X R167, R167, UR6, RZ, P3, !PT ;  /* 0x00000006a7a77c10 */ /* 0x004fca0009ffe4ff */
[----:B------:R3:W-:Y:S01]  /*802c0*/  STL [R1+0x1224], R167 ;  /* 0x001224a701007387 */ /* 0x0007e20000100800 */
[----:B-1----:R-:W-:Y:S02]  /*802d0*/  SEL R3, RZ, 0x4, P1 ;  /* 0x00000004ff037807 */ /* 0x002fe40000800000 */
[----:B------:R-:W-:Y:S02]  /*802e0*/  SEL R2, R2, RZ, !P0 ;  /* 0x000000ff02027207 */ /* 0x000fe40004000000 */
[----:B------:R-:W-:Y:S02]  /*802f0*/  SEL R3, R3, RZ, !P0 ;  /* 0x000000ff03037207 */ /* 0x000fe40004000000 */
[----:B------:R-:W-:Y:S02]  /*80300*/  ISETP.NE.U32.AND P0, PT, R2, RZ, PT ;  /* 0x000000ff0200720c */ /* 0x000fe40003f05070 */
[----:B------:R-:W-:Y:S01]  /*80310*/  IMAD.U32 R2, RZ, RZ, UR5 ;  /* 0x00000005ff027e24 */ /* 0x000fe2000f8e00ff */
[----:B------:R-:W-:-:S03]  /*80320*/  ISETP.NE.U32.AND P1, PT, R3, RZ, PT ;  /* 0x000000ff0300720c */ /* 0x000fc60003f25070 */
[----:B------:R-:W-:Y:S02]  /*80330*/  IMAD R2, R2, 0x20000, R252 ;  /* 0x0002000002027824 */ /* 0x000fe400078e02fc */
[----:B---3--:R-:W2:Y:S04]  /*80340*/  LDL.LU R165, [R1+0x129c] ;  /* 0x00129c0001a57983 */ /* 0x008ea80000300800 */
[----:B------:R-:W3:Y:S04]  /*80350*/  LDL.LU R164, [R1+0x12a0] ;  /* 0x0012a00001a47983 */ /* 0x000ee80000300800 */
[----:B------:R-:W2:Y:S04]  /*80360*/  LDL.LU R163, [R1+0x12a4] ;  /* 0x0012a40001a37983 */ /* 0x000ea80000300800 */
[----:B------:R-:W2:Y:S04]  /*80370*/  LDL.LU R162, [R1+0x12a8] ;  /* 0x0012a80001a27983 */ /* 0x000ea80000300800 */
[----:B------:R-:W2:Y:S04]  /*80380*/  LDL.LU R161, [R1+0x131c] ;  /* 0x00131c0001a17983 */ /* 0x000ea80000300800 */
[----:B------:R-:W2:Y:S04]  /*80390*/  LDL.LU R160, [R1+0x1320] ;  /* 0x0013200001a07983 */ /* 0x000ea80000300800 */
[----:B------:R-:W2:Y:S04]  /*803a0*/  LDL.LU R159, [R1+0x1324] ;  /* 0x00132400019f7983 */ /* 0x000ea80000300800 */
[----:B------:R-:W2:Y:S01]  /*803b0*/  LDL.LU R158, [R1+0x1328] ;  /* 0x00132800019e7983 */ /* 0x000ea20000300800 */
[----:B------:R-:W-:Y:S01]  /*803c0*/  MOV R156, R168 ;  /* 0x000000a8009c7202 */ /* 0x000fe20000000f00 */
[----:B------:R-:W-:-:S02]  /*803d0*/  IMAD.MOV.U32 R157, RZ, RZ, R169 ;  /* 0x000000ffff9d7224 */ /* 0x000fc400078e00a9 */
[----:B-----5:R-:W-:Y:S04]  /*803e0*/  STL.64 [R1+0x2eb0], R58 ;  /* 0x002eb03a01007387 */ /* 0x020fe80000100a00 */
        /* <DEDUP_REMOVED lines=27> */
[----:B-1----:R-:W4:Y:S04]  /*805a0*/  LDL.LU R12, [R1+0x13a0] ;  /* 0x0013a000010c7983 */ /* 0x002f280000300800 */
[----:B------:R-:W0:Y:S04]  /*805b0*/  LDGDEPBAR ;  /* 0x00000000000079af */ /* 0x000e280000000000 */
[----:B------:R-:W4:Y:S04]  /*805c0*/  LDL.LU R4, [R1+0x13a8] ;  /* 0x0013a80001047983 */ /* 0x000f280000300800 */
[----:B------:R-:W4:Y:S04]  /*805d0*/  LDL.LU R14, [R1+0x139c] ;  /* 0x00139c00010e7983 */ /* 0x000f280000300800 */
[----:B------:R-:W4:Y:S04]  /*805e0*/  LDL.LU R9, [R1+0x13a4] ;  /* 0x0013a40001097983 */ /* 0x000f280000300800 */
[----:B------:R1:W-:Y:S01]  /*805f0*/  LDGSTS.E [R2], [R156.64], P1 ;  /* 0x000000009c027fae */ /* 0x0003e20008921848 */
[----:B---3--:R-:W-:-:S04]  /*80600*/  IADD3 R164, P2, R164, UR7, RZ ;  /* 0x00000007a4a47c10 */ /* 0x008fc8000ff5e0ff */
[----:B--2---:R-:W-:Y:S02]  /*80610*/  IADD3.X R165, R165, UR6, RZ, P2, !PT ;  /* 0x00000006a5a57c10 */ /* 0x004fe400097fe4ff */
[----:B------:R-:W-:Y:S01]  /*80620*/  IADD3 R162, P3, R162, UR7, RZ ;  /* 0x00000007a2a27c10 */ /* 0x000fe2000ff7e0ff */
[----:B------:R-:W-:Y:S03]  /*80630*/  STL [R1+0x12a0], R164 ;  /* 0x0012a0a401007387 */ /* 0x000fe60000100800 */
[----:B------:R-:W-:Y:S01]  /*80640*/  IADD3.X R163, R163, UR6, RZ, P3, !PT ;  /* 0x00000006a3a37c10 */ /* 0x000fe20009ffe4ff */
[----:B------:R-:W-:Y:S04]  /*80650*/  STL [R1+0x129c], R165 ;  /* 0x00129ca501007387 */ /* 0x000fe80000100800 */
[----:B------:R-:W-:Y:S04]  /*80660*/  STL [R1+0x12a8], R162 ;  /* 0x0012a8a201007387 */ /* 0x000fe80000100800 */
[----:B------:R-:W2:Y:S04]  /*80670*/  LDL.LU R5, [R1+0x1420] ;  /* 0x0014200001057983 */ /* 0x000ea80000300800 */
[----:B------:R-:W-:Y:S04]  /*80680*/  STL [R1+0x12a4], R163 ;  /* 0x0012a4a301007387 */ /* 0x000fe80000100800 */
[----:B------:R-:W3:Y:S04]  /*80690*/  LDL.LU R15, [R1+0x1428] ;  /* 0x00142800010f7983 */ /* 0x000ee80000300800 */
[----:B------:R-:W3:Y:S01]  /*806a0*/  LDL.LU R10, [R1+0x141c] ;  /* 0x00141c00010a7983 */ /* 0x000ee20000300800 */
[----:B------:R-:W-:-:S03]  /*806b0*/  IADD3 R160, P2, R160, UR7, RZ ;  /* 0x00000007a0a07c10 */ /* 0x000fc6000ff5e0ff */
[----:B------:R-:W3:Y:S01]  /*806c0*/  LDL.LU R16, [R1+0x1424] ;  /* 0x0014240001107983 */ /* 0x000ee20000300800 */
[----:B------:R-:W-:Y:S02]  /*806d0*/  IADD3.X R161, R161, UR6, RZ, P2, !PT ;  /* 0x00000006a1a17c10 */ /* 0x000fe400097fe4ff */
[----:B------:R-:W-:Y:S01]  /*806e0*/  IADD3 R158, P3, R158, UR7, RZ ;  /* 0x000000079e9e7c10 */ /* 0x000fe2000ff7e0ff */
[----:B------:R-:W3:Y:S04]  /*806f0*/  LDL.LU R6, [R1+0x14a0] ;  /* 0x0014a00001067983 */ /* 0x000ee80000300800 */
[----:B------:R-:W3:Y:S01]  /*80700*/  LDL.LU R7, [R1+0x14a8] ;  /* 0x0014a80001077983 */ /* 0x000ee20000300800 */
[----:B------:R-:W-:-:S03]  /*80710*/  IADD3.X R159, R159, UR6, RZ, P3, !PT ;  /* 0x000000069f9f7c10 */ /* 0x000fc60009ffe4ff */
[----:B------:R-:W-:Y:S04]  /*80720*/  STL [R1+0x1320], R160 ;  /* 0x001320a001007387 */ /* 0x000fe80000100800 */
[----:B------:R-:W-:Y:S04]  /*80730*/  STL [R1+0x131c], R161 ;  /* 0x00131ca101007387 */ /* 0x000fe80000100800 */
[----:B------:R-:W-:Y:S04]  /*80740*/  STL [R1+0x1328], R158 ;  /* 0x0013289e01007387 */ /* 0x000fe80000100800 */
[----:B------:R-:W3:Y:S04]  /*80750*/  LDL.LU R11, [R1+0x149c] ;  /* 0x00149c00010b7983 */ /* 0x000ee80000300800 */
[----:B------:R-:W-:Y:S04]  /*80760*/  STL [R1+0x1324], R159 ;  /* 0x0013249f01007387 */ /* 0x000fe80000100800 */
[----:B------:R-:W3:Y:S01]  /*80770*/  LDL.LU R13, [R1+0x14a4] ;  /* 0x0014a400010d7983 */ /* 0x000ee20000300800 */
[----:B-1----:R-:W-:Y:S01]  /*80780*/  IMAD.MOV.U32 R156, RZ, RZ, R166 ;  /* 0x000000ffff9c7224 */ /* 0x002fe200078e00a6 */
[----:B------:R-:W-:-:S02]  /*80790*/  MOV R157, R167 ;  /* 0x000000a7009d7202 */ /* 0x000fc40000000f00 */
[----:B------:R-:W3:Y:S04]  /*807a0*/  LDL.LU R3, [R1+0x1520] ;  /* 0x0015200001037983 */ /* 0x000ee80000300800 */
[----:B------:R1:W-:Y:S04]  /*807b0*/  LDGSTS.E [R2+0x100], [R156.64], P0 ;  /* 0x001000009c027fae */ /* 0x0003e80008121848 */
[----:B------:R-:W3:Y:S01]  /*807c0*/  LDL.LU R8, [R1+0x1528] ;  /* 0x0015280001087983 */ /* 0x000ee20000300800 */
[----:B-1----:R-:W-:Y:S02]  /*807d0*/  IMAD.MOV.U32 R156, RZ, RZ, R164 ;  /* 0x000000ffff9c7224 */ /* 0x002fe400078e00a4 */
[----:B------:R-:W-:-:S05]  /*807e0*/  IMAD.MOV.U32 R157, RZ, RZ, R165 ;  /* 0x000000ffff9d7224 */ /* 0x000fca00078e00a5 */
[----:B------:R1:W-:Y:S02]  /*807f0*/  LDGSTS.E [R2+0x1000], [R156.64], P1 ;  /* 0x010000009c027fae */ /* 0x0003e40008921848 */
[----:B-1----:R-:W-:Y:S01]  /*80800*/  MOV R156, R162 ;  /* 0x000000a2009c7202 */ /* 0x002fe20000000f00 */
[----:B------:R-:W-:-:S05]  /*80810*/  IMAD.MOV.U32 R157, RZ, RZ, R163 ;  /* 0x000000ffff9d7224 */ /* 0x000fca00078e00a3 */
[----:B------:R1:W-:Y:S02]  /*80820*/  LDGSTS.E [R2+0x1100], [R156.64], P0 ;  /* 0x011000009c027fae */ /* 0x0003e40008121848 */
[----:B-1----:R-:W-:Y:S01]  /*80830*/  IMAD.MOV.U32 R156, RZ, RZ, R160 ;  /* 0x000000ffff9c7224 */ /* 0x002fe200078e00a0 */
[----:B------:R-:W-:-:S05]  /*80840*/  MOV R157, R161 ;  /* 0x000000a1009d7202 */ /* 0x000fca0000000f00 */
[----:B------:R1:W-:Y:S01]  /*80850*/  LDGSTS.E [R2+0x2000], [R156.64], P1 ;  /* 0x020000009c027fae */ /* 0x0003e20008921848 */
[----:B----4-:R-:W-:Y:S01]  /*80860*/  IADD3 R12, P2, R12, UR7, RZ ;  /* 0x000000070c0c7c10 */ /* 0x010fe2000ff5e0ff */
[----:B-1----:R-:W-:Y:S02]  /*80870*/  IMAD.MOV.U32 R156, RZ, RZ, R158 ;  /* 0x000000ffff9c7224 */ /* 0x002fe400078e009e */
[----:B------:R-:W-:Y:S01]  /*80880*/  IMAD.MOV.U32 R157, RZ, RZ, R159 ;  /* 0x000000ffff9d7224 */ /* 0x000fe200078e009f */
[----:B------:R-:W-:Y:S01]  /*80890*/  IADD3 R4, P3, R4, UR7, RZ ;  /* 0x0000000704047c10 */ /* 0x000fe2000ff7e0ff */
[----:B------:R1:W-:Y:S01]  /*808a0*/  STL [R1+0x13a0], R12 ;  /* 0x0013a00c01007387 */ /* 0x0003e20000100800 */
[----:B------:R-:W-:-:S03]  /*808b0*/  IADD3.X R14, R14, UR6, RZ, P2, !PT ;  /* 0x000000060e0e7c10 */ /* 0x000fc600097fe4ff */
[----:B------:R4:W-:Y:S01]  /*808c0*/  LDGSTS.E [R2+0x2100], [R156.64], P0 ;  /* 0x021000009c027fae */ /* 0x0009e20008121848 */
[----:B------:R-:W-:-:S03]  /*808d0*/  IADD3.X R9, R9, UR6, RZ, P3, !PT ;  /* 0x0000000609097c10 */ /* 0x000fc60009ffe4ff */
[----:B------:R1:W-:Y:S04]  /*808e0*/  STL [R1+0x139c], R14 ;  /* 0x00139c0e01007387 */ /* 0x0003e80000100800 */
[----:B------:R-:W-:Y:S01]  /*808f0*/  STL [R1+0x13a8], R4 ;  /* 0x0013a80401007387 */ /* 0x000fe20000100800 */
[----:B----4-:R-:W-:Y:S01]  /*80900*/  MOV R156, R12 ;  /* 0x0000000c009c7202 */ /* 0x010fe20000000f00 */
[----:B------:R-:W-:Y:S02]  /*80910*/  IMAD.MOV.U32 R157, RZ, RZ, R14 ;  /* 0x000000ffff9d7224 */ /* 0x000fe400078e000e */
[----:B-1----:R-:W4:Y:S04]  /*80920*/  LDL.LU R12, [R1+0x151c] ;  /* 0x00151c00010c7983 */ /* 0x002f280000300800 */
[----:B------:R1:W-:Y:S04]  /*80930*/  STL [R1+0x13a4], R9 ;  /* 0x0013a40901007387 */ /* 0x0003e80000100800 */
[----:B------:R-:W4:Y:S04]  /*80940*/  LDL.LU R14, [R1+0x1524] ;  /* 0x00152400010e7983 */ /* 0x000f280000300800 */
[----:B------:R1:W-:Y:S02]  /*80950*/  LDGSTS.E [R2+0x3000], [R156.64], P1 ;  /* 0x030000009c027fae */ /* 0x0003e40008921848 */
[----:B-1----:R-:W-:Y:S01]  /*80960*/  IMAD.MOV.U32 R156, RZ, RZ, R4 ;  /* 0x000000ffff9c7224 */ /* 0x002fe200078e0004 */
[----:B------:R-:W-:-:S02]  /*80970*/  MOV R157, R9 ;  /* 0x00000009009d7202 */ /* 0x000fc40000000f00 */
[----:B------:R-:W4:Y:S04]  /*80980*/  LDL.LU R9, [R1+0x15a0] ;  /* 0x0015a00001097983 */ /* 0x000f280000300800 */
[----:B------:R-:W4:Y:S04]  /*80990*/  LDL.LU R4, [R1+0x15a8] ;  /* 0x0015a80001047983 */ /* 0x000f280000300800 */
[----:B------:R1:W-:Y:S01]  /*809a0*/  LDGSTS.E [R2+0x3100], [R156.64], P0 ;  /* 0x031000009c027fae */ /* 0x0003e20008121848 */
[----:B--2---:R-:W-:-:S05]  /*809b0*/  IADD3 R5, P2, R5, UR7, RZ ;  /* 0x0000000705057c10 */ /* 0x004fca000ff5e0ff */
[----:B------:R-:W-:Y:S01]  /*809c0*/  STL [R1+0x1420], R5 ;  /* 0x0014200501007387 */ /* 0x000fe20000100800 */
[----:B---3--:R-:W-:Y:S02]  /*809d0*/  IADD3 R15, P3, R15, UR7, RZ ;  /* 0x000000070f0f7c10 */ /* 0x008fe4000ff7e0ff */
[----:B------:R-:W-:Y:S02]  /*809e0*/  IADD3.X R10, R10, UR6, RZ, P2, !PT ;  /* 0x000000060a0a7c10 */ /* 0x000fe400097fe4ff */
[----:B------:R-:W-:-:S03]  /*809f0*/  IADD3.X R16, R16, UR6, RZ, P3, !PT ;  /* 0x0000000610107c10 */ /* 0x000fc60009ffe4ff */
[----:B------:R2:W-:Y:S01]  /*80a00*/  STL [R1+0x141c], R10 ;  /* 0x00141c0a01007387 */ /* 0x0005e20000100800 */
[----:B-1----:R-:W-:-:S03]  /*80a10*/  IMAD.MOV.U32 R157, RZ, RZ, R10 ;  /* 0x000000ffff9d7224 */ /* 0x002fc600078e000a */
[----:B------:R-:W-:Y:S01]  /*80a20*/  STL [R1+0x1428], R15 ;  /* 0x0014280f01007387 */ /* 0x000fe20000100800 */
[----:B------:R-:W-:-:S03]  /*80a30*/  IMAD.MOV.U32 R156, RZ, RZ, R5 ;  /* 0x000000ffff9c7224 */ /* 0x000fc600078e0005 */
[----:B--2---:R-:W2:Y:S04]  /*80a40*/  LDL.LU R10, [R1+0x159c] ;  /* 0x00159c00010a7983 */ /* 0x004ea80000300800 */
[----:B------:R-:W-:Y:S01]  /*80a50*/  STL [R1+0x1424], R16 ;  /* 0x0014241001007387 */ /* 0x000fe20000100800 */
[----:B------:R-:W-:-:S03]  /*80a60*/  IADD3 R6, P2, R6, UR7, RZ ;  /* 0x0000000706067c10 */ /* 0x000fc6000ff5e0ff */
[----:B------:R-:W3:Y:S01]  /*80a70*/  LDL.LU R5, [R1+0x15a4] ;  /* 0x0015a40001057983 */ /* 0x000ee20000300800 */
[----:B------:R-:W-:-:S03]  /*80a80*/  IADD3 R7, P3, R7, UR7, RZ ;  /* 0x0000000707077c10 */ /* 0x000fc6000ff7e0ff */
[----:B------:R1:W-:Y:S01]  /*80a90*/  LDGSTS.E [R2+0x4000], [R156.64], P1 ;  /* 0x040000009c027fae */ /* 0x0003e20008921848 */
[----:B------:R-:W-:-:S03]  /*80aa0*/  IADD3.X R11, R11, UR6, RZ, P2, !PT ;  /* 0x000000060b0b7c10 */ /* 0x000fc600097fe4ff */
[----:B------:R1:W-:Y:S02]  /*80ab0*/  STL [R1+0x14a0], R6 ;  /* 0x0014a00601007387 */ /* 0x0003e40000100800 */
[----:B-1----:R-:W-:Y:S01]  /*80ac0*/  MOV R156, R15 ;  /* 0x0000000f009c7202 */ /* 0x002fe20000000f00 */
[----:B------:R-:W-:Y:S01]  /*80ad0*/  IMAD.MOV.U32 R157, RZ, RZ, R16 ;  /* 0x000000ffff9d7224 */ /* 0x000fe200078e0010 */
[----:B------:R-:W-:Y:S01]  /*80ae0*/  IADD3.X R13, R13, UR6, RZ, P3, !PT ;  /* 0x000000060d0d7c10 */ /* 0x000fe20009ffe4ff */
[----:B------:R1:W-:Y:S04]  /*80af0*/  STL [R1+0x149c], R11 ;  /* 0x00149c0b01007387 */ /* 0x0003e80000100800 */
[----:B------:R1:W-:Y:S04]  /*80b00*/  LDGSTS.E [R2+0x4100], [R156.64], P0 ;  /* 0x041000009c027fae */ /* 0x0003e80008121848 */
[----:B------:R1:W-:Y:S02]  /*80b10*/  STL [R1+0x14a8], R7 ;  /* 0x0014a80701007387 */ /* 0x0003e40000100800 */
[----:B-1----:R-:W-:Y:S01]  /*80b20*/  IMAD.MOV.U32 R156, RZ, RZ, R6 ;  /* 0x000000ffff9c7224 */ /* 0x002fe200078e0006 */
[----:B------:R-:W-:Y:S01]  /*80b30*/  MOV R157, R11 ;  /* 0x0000000b009d7202 */ /* 0x000fe20000000f00 */
[----:B------:R-:W3:Y:S04]  /*80b40*/  LDL.LU R6, [R1+0x1620] ;  /* 0x0016200001067983 */ /* 0x000ee80000300800 */
[----:B------:R1:W-:Y:S04]  /*80b50*/  STL [R1+0x14a4], R13 ;  /* 0x0014a40d01007387 */ /* 0x0003e80000100800 */
[----:B------:R1:W-:Y:S04]  /*80b60*/  LDGSTS.E [R2+0x5000], [R156.64], P1 ;  /* 0x050000009c027fae */ /* 0x0003e80008921848 */
[----:B------:R-:W3:Y:S01]  /*80b70*/  LDL.LU R11, [R1+0x1628] ;  /* 0x00162800010b7983 */ /* 0x000ee20000300800 */
[----:B-1----:R-:W-:-:S03]  /*80b80*/  IMAD.MOV.U32 R156, RZ, RZ, R7 ;  /* 0x000000ffff9c7224 */ /* 0x002fc600078e0007 */
[----:B------:R-:W3:Y:S01]  /*80b90*/  LDL.LU R7, [R1+0x161c] ;  /* 0x00161c0001077983 */ /* 0x000ee20000300800 */
[----:B------:R-:W-:-:S03]  /*80ba0*/  IMAD.MOV.U32 R157, RZ, RZ, R13 ;  /* 0x000000ffff9d7224 */ /* 0x000fc600078e000d */
[----:B------:R-:W3:Y:S01]  /*80bb0*/  LDL.LU R13, [R1+0x1624] ;  /* 0x00162400010d7983 */ /* 0x000ee20000300800 */
[----:B------:R-:W-:Y:S02]  /*80bc0*/  IADD3 R3, P2, R3, UR7, RZ ;  /* 0x0000000703037c10 */ /* 0x000fe4000ff5e0ff */
[----:B------:R-:W-:Y:S01]  /*80bd0*/  IADD3 R8, P3, R8, UR7, RZ ;  /* 0x0000000708087c10 */ /* 0x000fe2000ff7e0ff */
[----:B------:R1:W-:Y:S04]  /*80be0*/  LDGSTS.E [R2+0x5100], [R156.64], P0 ;  /* 0x051000009c027fae */ /* 0x0003e80008121848 */
[----:B------:R-:W-:Y:S01]  /*80bf0*/  STL [R1+0x1520], R3 ;  /* 0x0015200301007387 */ /* 0x000fe20000100800 */
[----:B-1----:R-:W-:Y:S02]  /*80c00*/  MOV R156, R3 ;  /* 0x00000003009c7202 */ /* 0x002fe40000000f00 */
[----:B----4-:R-:W-:-:S05]  /*80c10*/  IADD3.X R12, R12, UR6, RZ, P2, !PT ;  /* 0x000000060c0c7c10 */ /* 0x010fca00097fe4ff */
[----:B------:R-:W-:Y:S01]  /*80c20*/  IMAD.MOV.U32 R157, RZ, RZ, R12 ;  /* 0x000000ffff9d7224 */ /* 0x000fe200078e000c */
[----:B------:R1:W-:Y:S01]  /*80c30*/  STL [R1+0x151c], R12 ;  /* 0x00151c0c01007387 */ /* 0x0003e20000100800 */
[----:B------:R-:W-:-:S03]  /*80c40*/  IADD3.X R14, R14, UR6, RZ, P3, !PT ;  /* 0x000000060e0e7c10 */ /* 0x000fc60009ffe4ff */
[----:B------:R-:W-:Y:S04]  /*80c50*/  STL [R1+0x1528], R8 ;  /* 0x0015280801007387 */ /* 0x000fe80000100800 */
[----:B------:R4:W-:Y:S04]  /*80c60*/  LDGSTS.E [R2+0x6000], [R156.64], P1 ;  /* 0x060000009c027fae */ /* 0x0009e80008921848 */
[----:B-1----:R-:W3:Y:S04]  /*80c70*/  LDL.LU R12, [R1+0x16a0] ;  /* 0x0016a000010c7983 */ /* 0x002ee80000300800 */
[----:B------:R1:W-:Y:S04]  /*80c80*/  STL [R1+0x1524], R14 ;  /* 0x0015240e01007387 */ /* 0x0003e80000100800 */
[----:B------:R-:W3:Y:S01]  /*80c90*/  LDL.LU R3, [R1+0x16a8] ;  /* 0x0016a80001037983 */ /* 0x000ee20000300800 */
[----:B------:R-:W-:-:S02]  /*80ca0*/  IADD3 R9, P2, R9, UR7, RZ ;  /* 0x0000000709097c10 */ /* 0x000fc4000ff5e0ff */
[----:B----4-:R-:W-:Y:S01]  /*80cb0*/  MOV R157, R14 ;  /* 0x0000000e009d7202 */ /* 0x010fe20000000f00 */
[----:B------:R-:W-:Y:S01]  /*80cc0*/  IMAD.MOV.U32 R156, RZ, RZ, R8 ;  /* 0x000000ffff9c7224 */ /* 0x000fe200078e0008 */
[----:B------:R-:W-:Y:S01]  /*80cd0*/  IADD3 R4, P3, R4, UR7, RZ ;  /* 0x0000000704047c10 */ /* 0x000fe2000ff7e0ff */
[----:B-1----:R-:W4:Y:S04]  /*80ce0*/  LDL.LU R14, [R1+0x169c] ;  /* 0x00169c00010e7983 */ /* 0x002f280000300800 */
[----:B------:R-:W4:Y:S04]  /*80cf0*/  LDL.LU R8, [R1+0x16a4] ;  /* 0x0016a40001087983 */ /* 0x000f280000300800 */
[----:B------:R1:W-:Y:S04]  /*80d00*/  STL [R1+0x15a0], R9 ;  /* 0x0015a00901007387 */ /* 0x0003e80000100800 */
[----:B------:R1:W-:Y:S02]  /*80d10*/  LDGSTS.E [R2+0x6100], [R156.64], P0 ;  /* 0x061000009c027fae */ /* 0x0003e40008121848 */
[----:B-1----:R-:W-:Y:S01]  /*80d20*/  IMAD.MOV.U32 R156, RZ, RZ, R9 ;  /* 0x000000ffff9c7224 */ /* 0x002fe200078e0009 */
[----:B--2---:R-:W-:-:S05]  /*80d30*/  IADD3.X R10, R10, UR6, RZ, P2, !PT ;  /* 0x000000060a0a7c10 */ /* 0x004fca00097fe4ff */
[----:B------:R1:W-:Y:S01]  /*80d40*/  STL [R1+0x159c], R10 ;  /* 0x00159c0a01007387 */ /* 0x0003e20000100800 */
[----:B---3--:R-:W-:-:S03]  /*80d50*/  IADD3.X R5, R5, UR6, RZ, P3, !PT ;  /* 0x0000000605057c10 */ /* 0x008fc60009ffe4ff */
[----:B------:R2:W-:Y:S01]  /*80d60*/  STL [R1+0x15a8], R4 ;  /* 0x0015a80401007387 */ /* 0x0005e20000100800 */
[----:B------:R-:W-:-:S03]  /*80d70*/  IMAD.MOV.U32 R157, RZ, RZ, R10 ;  /* 0x000000ffff9d7224 */ /* 0x000fc600078e000a */
[----:B------:R-:W3:Y:S04]  /*80d80*/  LDL.LU R9, [R1+0x1720] ;  /* 0x0017200001097983 */ /* 0x000ee80000300800 */
[----:B------:R2:W-:Y:S04]  /*80d90*/  STL [R1+0x15a4], R5 ;  /* 0x0015a40501007387 */ /* 0x0005e80000100800 */
[----:B------:R-:W3:Y:S04]  /*80da0*/  LDL.LU R15, [R1+0x1728] ;  /* 0x00172800010f7983 */ /* 0x000ee80000300800 */
[----:B-1----:R-:W3:Y:S04]  /*80db0*/  LDL.LU R10, [R1+0x171c] ;  /* 0x00171c00010a7983 */ /* 0x002ee80000300800 */
[----:B------:R-:W3:Y:S04]  /*80dc0*/  LDL.LU R16, [R1+0x1724] ;  /* 0x0017240001107983 */ /* 0x000ee80000300800 */
[----:B------:R1:W-:Y:S01]  /*80dd0*/  LDGSTS.E [R2+0x7000], [R156.64], P1 ;  /* 0x070000009c027fae */ /* 0x0003e20008921848 */
[----:B------:R-:W-:Y:S01]  /*80de0*/  IADD3 R6, P2, R6, UR7, RZ ;  /* 0x0000000706067c10 */ /* 0x000fe2000ff5e0ff */
[----:B-1----:R-:W-:Y:S01]  /*80df0*/  IMAD.MOV.U32 R157, RZ, RZ, R5 ;  /* 0x000000ffff9d7224 */ /* 0x002fe200078e0005 */
[----:B------:R-:W-:-:S02]  /*80e00*/  MOV R156, R4 ;  /* 0x00000004009c7202 */ /* 0x000fc40000000f00 */
[----:B--2---:R-:W2:Y:S04]  /*80e10*/  LDL.LU R4, [R1+0x17a0] ;  /* 0x0017a00001047983 */ /* 0x004ea80000300800 */
[----:B------:R-:W2:Y:S01]  /*80e20*/  LDL.LU R5, [R1+0x17a8] ;  /* 0x0017a80001057983 */ /* 0x000ea20000300800 */
[----:B------:R-:W-:-:S03]  /*80e30*/  IADD3 R11, P3, R11, UR7, RZ ;  /* 0x000000070b0b7c10 */ /* 0x000fc6000ff7e0ff */
[----:B------:R1:W-:Y:S04]  /*80e40*/  STL [R1+0x1620], R6 ;  /* 0x0016200601007387 */ /* 0x0003e80000100800 */
[----:B------:R1:W-:Y:S01]  /*80e50*/  LDGSTS.E [R2+0x7100], [R156.64], P0 ;  /* 0x071000009c027fae */ /* 0x0003e20008121848 */
[----:B------:R-:W-:Y:S02]  /*80e60*/  IADD3.X R7, R7, UR6, RZ, P2, !PT ;  /* 0x0000000607077c10 */ /* 0x000fe400097fe4ff */
[----:B------:R-:W-:-:S03]  /*80e70*/  IADD3.X R13, R13, UR6, RZ, P3, !PT ;  /* 0x000000060d0d7c10 */ /* 0x000fc60009ffe4ff */
[----:B------:R1:W-:Y:S02]  /*80e80*/  STL [R1+0x161c], R7 ;  /* 0x00161c0701007387 */ /* 0x0003e40000100800 */
[----:B-1----:R-:W-:Y:S02]  /*80e90*/  IMAD.MOV.U32 R156, RZ, RZ, R6 ;  /* 0x000000ffff9c7224 */ /* 0x002fe400078e0006 */
[----:B------:R-:W-:Y:S01]  /*80ea0*/  STL [R1+0x1628], R11 ;  /* 0x0016280b01007387 */ /* 0x000fe20000100800 */
[----:B------:R-:W-:-:S03]  /*80eb0*/  MOV R157, R7 ;  /* 0x00000007009d7202 */ /* 0x000fc60000000f00 */
[----:B------:R-:W2:Y:S04]  /*80ec0*/  LDL.LU R6, [R1+0x179c] ;  /* 0x00179c0001067983 */ /* 0x000ea80000300800 */
[----:B------:R1:W-:Y:S04]  /*80ed0*/  STL [R1+0x1624], R13 ;  /* 0x0016240d01007387 */ /* 0x0003e80000100800 */
[----:B------:R-:W2:Y:S04]  /*80ee0*/  LDL.LU R7, [R1+0x17a4] ;  /* 0x0017a40001077983 */ /* 0x000ea80000300800 */
[----:B------:R1:W-:Y:S02]  /*80ef0*/  LDGSTS.E [R2+0x8000], [R156.64], P1 ;  /* 0x080000009c027fae */ /* 0x0003e40008921848 */
[----:B-1----:R-:W-:-:S02]  /*80f00*/  IMAD.MOV.U32 R156, RZ, RZ, R11 ;  /* 0x000000ffff9c7224 */ /* 0x002fc400078e000b */
[----:B------:R-:W-:Y:S02]  /*80f10*/  IMAD.MOV.U32 R157, RZ, RZ, R13 ;  /* 0x000000ffff9d7224 */ /* 0x000fe400078e000d */
[----:B------:R-:W2:Y:S04]  /*80f20*/  LDL.LU R13, [R1+0x1820] ;  /* 0x00182000010d7983 */ /* 0x000ea80000300800 */
[----:B------:R-:W2:Y:S04]  /*80f30*/  LDL.LU R11, [R1+0x1828] ;  /* 0x00182800010b7983 */ /* 0x000ea80000300800 */
[----:B------:R1:W-:Y:S01]  /*80f40*/  LDGSTS.E [R2+0x8100], [R156.64], P0 ;  /* 0x081000009c027fae */ /* 0x0003e20008121848 */
[----:B------:R-:W-:-:S05]  /*80f50*/  IADD3 R12, P2, R12, UR7, RZ ;  /* 0x000000070c0c7c10 */ /* 0x000fca000ff5e0ff */
[----:B------:R-:W-:Y:S01]  /*80f60*/  STL [R1+0x16a0], R12 ;  /* 0x0016a00c01007387 */ /* 0x000fe20000100800 */
[----:B------:R-:W-:Y:S02]  /*80f70*/  IADD3 R3, P3, R3, UR7, RZ ;  /* 0x0000000703037c10 */ /* 0x000fe4000ff7e0ff */
[----:B----4-:R-:W-:Y:S02]  /*80f80*/  IADD3.X R14, R14, UR6, RZ, P2, !PT ;  /* 0x000000060e0e7c10 */ /* 0x010fe400097fe4ff */
[----:B-1----:R-:W-:Y:S02]  /*80f90*/  MOV R156, R12 ;  /* 0x0000000c009c7202 */ /* 0x002fe40000000f00 */
[----:B------:R-:W-:Y:S01]  /*80fa0*/  IADD3.X R8, R8, UR6, RZ, P3, !PT ;  /* 0x0000000608087c10 */ /* 0x000fe20009ffe4ff */
[----:B------:R1:W-:Y:S01]  /*80fb0*/  STL [R1+0x169c], R14 ;  /* 0x00169c0e01007387 */ /* 0x0003e20000100800 */
[----:B------:R-:W-:-:S03]  /*80fc0*/  IMAD.MOV.U32 R157, RZ, RZ, R14 ;  /* 0x000000ffff9d7224 */ /* 0x000fc600078e000e */
[----:B------:R4:W-:Y:S04]  /*80fd0*/  STL [R1+0x16a8], R3 ;  /* 0x0016a80301007387 */ /* 0x0009e80000100800 */
[----:B------:R4:W-:Y:S04]  /*80fe0*/  LDGSTS.E [R2+0x9000], [R156.64], P1 ;  /* 0x090000009c027fae */ /* 0x0009e80008921848 */
[----:B-1----:R-:W2:Y:S04]  /*80ff0*/  LDL.LU R14, [R1+0x181c] ;  /* 0x00181c00010e7983 */ /* 0x002ea80000300800 */
[----:B------:R1:W-:Y:S04]  /*81000*/  STL [R1+0x16a4], R8 ;  /* 0x0016a40801007387 */ /* 0x0003e80000100800 */
[----:B------:R-:W2:Y:S01]  /*81010*/  LDL.LU R12, [R1+0x1824] ;  /* 0x00182400010c7983 */ /* 0x000ea20000300800 */
[----:B----4-:R-:W-:Y:S01]  /*81020*/  IMAD.MOV.U32 R156, RZ, RZ, R3 ;  /* 0x000000ffff9c7224 */ /* 0x010fe200078e0003 */
[----:B------:R-:W-:-:S02]  /*81030*/  MOV R157, R8 ;  /* 0x00000008009d7202 */ /* 0x000fc40000000f00 */
[----:B------:R-:W4:Y:S04]  /*81040*/  LDL.LU R3, [R1+0x18a0] ;  /* 0x0018a00001037983 */ /* 0x000f280000300800 */
[----:B-1----:R-:W4:Y:S04]  /*81050*/  LDL.LU R8, [R1+0x18a8] ;  /* 0x0018a80001087983 */ /* 0x002f280000300800 */
[----:B------:R1:W-:Y:S01]  /*81060*/  LDGSTS.E [R2+0x9100], [R156.64], P0 ;  /* 0x091000009c027fae */ /* 0x0003e20008121848 */
[----:B---3--:R-:W-:-:S05]  /*81070*/  IADD3 R9, P2, R9, UR7, RZ ;  /* 0x0000000709097c10 */ /* 0x008fca000ff5e0ff */
[----:B------:R-:W-:Y:S01]  /*81080*/  STL [R1+0x1720], R9 ;  /* 0x0017200901007387 */ /* 0x000fe20000100800 */
[----:B------:R-:W-:Y:S02]  /*81090*/  IADD3 R15, P3, R15, UR7, RZ ;  /* 0x000000070f0f7c10 */ /* 0x000fe4000ff7e0ff */
[----:B------:R-:W-:Y:S02]  /*810a0*/  IADD3.X R10, R10, UR6, RZ, P2, !PT ;  /* 0x000000060a0a7c10 */ /* 0x000fe400097fe4ff */
[----:B------:R-:W-:-:S03]  /*810b0*/  IADD3.X R16, R16, UR6, RZ, P3, !PT ;  /* 0x0000000610107c10 */ /* 0x000fc60009ffe4ff */
[----:B------:R3:W-:Y:S01]  /*810c0*/  STL [R1+0x171c], R10 ;  /* 0x00171c0a01007387 */ /* 0x0007e20000100800 */
[----:B-1----:R-:W-:-:S03]  /*810d0*/  IMAD.MOV.U32 R157, RZ, RZ, R10 ;  /* 0x000000ffff9d7224 */ /* 0x002fc600078e000a */
[----:B------:R-:W-:Y:S01]  /*810e0*/  STL [R1+0x1728], R15 ;  /* 0x0017280f01007387 */ /* 0x000fe20000100800 */
[----:B------:R-:W-:-:S03]  /*810f0*/  IMAD.MOV.U32 R156, RZ, RZ, R9 ;  /* 0x000000ffff9c7224 */ /* 0x000fc600078e0009 */
[----:B---3--:R-:W3:Y:S04]  /*81100*/  LDL.LU R10, [R1+0x189c] ;  /* 0x00189c00010a7983 */ /* 0x008ee80000300800 */
[----:B------:R-:W-:Y:S04]  /*81110*/  STL [R1+0x1724], R16 ;  /* 0x0017241001007387 */ /* 0x000fe80000100800 */
[----:B------:R-:W3:Y:S01]  /*81120*/  LDL.LU R9, [R1+0x18a4] ;  /* 0x0018a40001097983 */ /* 0x000ee20000300800 */
[----:B--2---:R-:W-:-:S03]  /*81130*/  IADD3 R4, P2, R4, UR7, RZ ;  /* 0x0000000704047c10 */ /* 0x004fc6000ff5e0ff */
[----:B------:R1:W-:Y:S01]  /*81140*/  LDGSTS.E [R2+0xa000], [R156.64], P1 ;  /* 0x0a0000009c027fae */ /* 0x0003e20008921848 */
[----:B------:R-:W-:-:S03]  /*81150*/  IADD3 R5, P3, R5, UR7, RZ ;  /* 0x0000000705057c10 */ /* 0x000fc6000ff7e0ff */
[----:B------:R-:W-:Y:S01]  /*81160*/  STL [R1+0x17a0], R4 ;  /* 0x0017a00401007387 */ /* 0x000fe20000100800 */
[----:B-1----:R-:W-:Y:S01]  /*81170*/  MOV R156, R15 ;  /* 0x0000000f009c7202 */ /* 0x002fe20000000f00 */
[----:B------:R-:W-:-:S05]  /*81180*/  IMAD.MOV.U32 R157, RZ, RZ, R16 ;  /* 0x000000ffff9d7224 */ /* 0x000fca00078e0010 */
[----:B------:R1:W-:Y:S01]  /*81190*/  LDGSTS.E [R2+0xa100], [R156.64], P0 ;  /* 0x0a1000009c027fae */ /* 0x0003e20008121848 */
[----:B------:R-:W-:Y:S01]  /*811a0*/  IADD3.X R6, R6, UR6, RZ, P2, !PT ;  /* 0x0000000606067c10 */ /* 0x000fe200097fe4ff */
[----:B-1----:R-:W-:-:S03]  /*811b0*/  IMAD.MOV.U32 R156, RZ, RZ, R4 ;  /* 0x000000ffff9c7224 */ /* 0x002fc600078e0004 */
[----:B------:R-:W-:Y:S01]  /*811c0*/  MOV R157, R6 ;  /* 0x00000006009d7202 */ /* 0x000fe20000000f00 */
[----:B------:R1:W-:Y:S01]  /*811d0*/  STL [R1+0x179c], R6 ;  /* 0x00179c0601007387 */ /* 0x0003e20000100800 */
[----:B------:R-:W-:-:S03]  /*811e0*/  IADD3.X R7, R7, UR6, RZ, P3, !PT ;  /* 0x0000000607077c10 */ /* 0x000fc60009ffe4ff */
[----:B------:R-:W-:Y:S04]  /*811f0*/  STL [R1+0x17a8], R5 ;  /* 0x0017a80501007387 */ /* 0x000fe80000100800 */
[----:B------:R2:W-:Y:S04]  /*81200*/  LDGSTS.E [R2+0xb000], [R156.64], P1 ;  /* 0x0b0000009c027fae */ /* 0x0005e80008921848 */
[----:B-1----:R-:W3:Y:S04]  /*81210*/  LDL.LU R6, [R1+0x1920] ;  /* 0x0019200001067983 */ /* 0x002ee80000300800 */
[----:B------:R1:W-:Y:S04]  /*81220*/  STL [R1+0x17a4], R7 ;  /* 0x0017a40701007387 */ /* 0x0003e80000100800 */
[----:B------:R-:W3:Y:S01]  /*81230*/  LDL.LU R4, [R1+0x1928] ;  /* 0x0019280001047983 */ /* 0x000ee20000300800 */
[----:B--2---:R-:W-:-:S03]  /*81240*/  IMAD.MOV.U32 R157, RZ, RZ, R7 ;  /* 0x000000ffff9d7224 */ /* 0x004fc600078e0007 */
[----:B-1----:R-:W2:Y:S01]  /*81250*/  LDL.LU R7, [R1+0x191c] ;  /* 0x00191c0001077983 */ /* 0x002ea20000300800 */
[----:B------:R-:W-:-:S03]  /*81260*/  IMAD.MOV.U32 R156, RZ, RZ, R5 ;  /* 0x000000ffff9c7224 */ /* 0x000fc600078e0005 */
[----:B------:R-:W2:Y:S01]  /*81270*/  LDL.LU R5, [R1+0x1924] ;  /* 0x0019240001057983 */ /* 0x000ea20000300800 */
[----:B------:R-:W-:Y:S02]  /*81280*/  IADD3 R13, P2, R13, UR7, RZ ;  /* 0x000000070d0d7c10 */ /* 0x000fe4000ff5e0ff */
[----:B------:R-:W-:Y:S01]  /*81290*/  IADD3 R11, P3, R11, UR7, RZ ;  /* 0x000000070b0b7c10 */ /* 0x000fe2000ff7e0ff */
[----:B------:R1:W-:Y:S04]  /*812a0*/  LDGSTS.E [R2+0xb100], [R156.64], P0 ;  /* 0x0b1000009c027fae */ /* 0x0003e80008121848 */
[----:B------:R-:W-:Y:S01]  /*812b0*/  STL [R1+0x1820], R13 ;  /* 0x0018200d01007387 */ /* 0x000fe20000100800 */
[----:B-1----:R-:W-:Y:S02]  /*812c0*/  MOV R156, R13 ;  /* 0x0000000d009c7202 */ /* 0x002fe40000000f00 */
[----:B------:R-:W-:-:S05]  /*812d0*/  IADD3.X R14, R14, UR6, RZ, P2, !PT ;  /* 0x000000060e0e7c10 */ /* 0x000fca00097fe4ff */
[----:B------:R1:W-:Y:S01]  /*812e0*/  STL [R1+0x181c], R14 ;  /* 0x00181c0e01007387 */ /* 0x0003e20000100800 */
[----:B------:R-:W-:-:S03]  /*812f0*/  IADD3.X R12, R12, UR6, RZ, P3, !PT ;  /* 0x000000060c0c7c10 */ /* 0x000fc60009ffe4ff */
[----:B------:R-:W-:Y:S01]  /*81300*/  STL [R1+0x1828], R11 ;  /* 0x0018280b01007387 */ /* 0x000fe20000100800 */
[----:B------:R-:W-:Y:S01]  /*81310*/  IMAD.MOV.U32 R157, RZ, RZ, R14 ;  /* 0x000000ffff9d7224 */ /* 0x000fe200078e000e */
[----:B----4-:R-:W-:Y:S02]  /*81320*/  IADD3 R3, P2, R3, UR7, RZ ;  /* 0x0000000703037c10 */ /* 0x010fe4000ff5e0ff */
[----:B------:R-:W4:Y:S04]  /*81330*/  LDL.LU R16, [R1+0x19a0] ;  /* 0x0019a00001107983 */ /* 0x000f280000300800 */
[----:B------:R-:W-:Y:S01]  /*81340*/  STL [R1+0x1824], R12 ;  /* 0x0018240c01007387 */ /* 0x000fe20000100800 */
[----:B------:R-:W-:-:S03]  /*81350*/  IADD3 R8, P3, R8, UR7, RZ ;  /* 0x0000000708087c10 */ /* 0x000fc6000ff7e0ff */
[----:B-1----:R-:W4:Y:S04]  /*81360*/  LDL.LU R14, [R1+0x19a8] ;  /* 0x0019a800010e7983 */ /* 0x002f280000300800 */
[----:B------:R-:W4:Y:S04]  /*81370*/  LDL.LU R17, [R1+0x199c] ;  /* 0x00199c0001117983 */ /* 0x000f280000300800 */
[----:B------:R1:W-:Y:S04]  /*81380*/  LDGSTS.E [R2+0xc000], [R156.64], P1 ;  /* 0x0c0000009c027fae */ /* 0x0003e80008921848 */
[----:B------:R-:W4:Y:S04]  /*81390*/  LDL.LU R15, [R1+0x19a4] ;  /* 0x0019a400010f7983 */ /* 0x000f280000300800 */
[----:B------:R3:W-:Y:S01]  /*813a0*/  STL [R1+0x18a0], R3 ;  /* 0x0018a00301007387 */ /* 0x0007e20000100800 */
[----:B-1----:R-:W-:Y:S01]  /*813b0*/  IMAD.MOV.U32 R156, RZ, RZ, R11 ;  /* 0x000000ffff9c7224 */ /* 0x002fe200078e000b */
[----:B------:R-:W-:-:S05]  /*813c0*/  MOV R157, R12 ;  /* 0x0000000c009d7202 */ /* 0x000fca0000000f00 */
[----:B------:R1:W-:Y:S02]  /*813d0*/  LDGSTS.E [R2+0xc100], [R156.64], P0 ;  /* 0x0c1000009c027fae */ /* 0x0003e40008121848 */
[----:B-1----:R-:W-:Y:S01]  /*813e0*/  IMAD.MOV.U32 R156, RZ, RZ, R3 ;  /* 0x000000ffff9c7224 */ /* 0x002fe200078e0003 */
[----:B---3--:R-:W-:-:S05]  /*813f0*/  IADD3.X R10, R10, UR6, RZ, P2, !PT ;  /* 0x000000060a0a7c10 */ /* 0x008fca00097fe4ff */
[----:B------:R1:W-:Y:S01]  /*81400*/  STL [R1+0x189c], R10 ;  /* 0x00189c0a01007387 */ /* 0x0003e20000100800 */
[----:B------:R-:W-:-:S03]  /*81410*/  IADD3.X R9, R9, UR6, RZ, P3, !PT ;  /* 0x0000000609097c10 */ /* 0x000fc60009ffe4ff */
[----:B------:R-:W-:Y:S04]  /*81420*/  STL [R1+0x18a8], R8 ;  /* 0x0018a80801007387 */ /* 0x000fe80000100800 */
[----:B------:R-:W3:Y:S04]  /*81430*/  LDL.LU R13, [R1+0x1a20] ;  /* 0x001a2000010d7983 */ /* 0x000ee80000300800 */
[----:B------:R1:W-:Y:S04]  /*81440*/  STL [R1+0x18a4], R9 ;  /* 0x0018a40901007387 */ /* 0x0003e80000100800 */
[----:B------:R-:W3:Y:S04]  /*81450*/  LDL.LU R3, [R1+0x1a28] ;  /* 0x001a280001037983 */ /* 0x000ee80000300800 */
[----:B------:R-:W3:Y:S04]  /*81460*/  LDL.LU R24, [R1+0x1a1c] ;  /* 0x001a1c0001187983 */ /* 0x000ee80000300800 */
[----:B------:R-:W3:Y:S01]  /*81470*/  LDL.LU R12, [R1+0x1a24] ;  /* 0x001a2400010c7983 */ /* 0x000ee20000300800 */
[----:B------:R-:W-:-:S03]  /*81480*/  IMAD.MOV.U32 R157, RZ, RZ, R10 ;  /* 0x000000ffff9d7224 */ /* 0x000fc600078e000a */
[----:B-1----:R-:W3:Y:S04]  /*81490*/  LDL.LU.64 R10, [R1+0x11a0] ;  /* 0x0011a000010a7983 */ /* 0x002ee80000300a00 */
[----:B------:R1:W-:Y:S01]  /*814a0*/  LDGSTS.E [R2+0xd000], [R156.64], P1 ;  /* 0x0d0000009c027fae */ /* 0x0003e20008921848 */
[----:B------:R-:W-:Y:S01]  /*814b0*/  IADD3 R6, P2, R6, UR7, RZ ;  /* 0x0000000706067c10 */ /* 0x000fe2000ff5e0ff */
[----:B-1----:R-:W-:Y:S01]  /*814c0*/  IMAD.MOV.U32 R157, RZ, RZ, R9 ;  /* 0x000000ffff9d7224 */ /* 0x002fe200078e0009 */
[----:B------:R-:W-:-:S03]  /*814d0*/  MOV R156, R8 ;  /* 0x00000008009c7202 */ /* 0x000fc60000000f00 */
[----:B------:R-:W-:Y:S01]  /*814e0*/  STL [R1+0x1920], R6 ;  /* 0x0019200601007387 */ /* 0x000fe20000100800 */
[----:B------:R-:W-:-:S03]  /*814f0*/  IADD3 R4, P3, R4, UR7, RZ ;  /* 0x0000000704047c10 */ /* 0x000fc6000ff7e0ff */
[----:B------:R1:W-:Y:S01]  /*81500*/  LDGSTS.E [R2+0xd100], [R156.64], P0 ;  /* 0x0d1000009c027fae */ /* 0x0003e20008121848 */
[----:B--2---:R-:W-:Y:S02]  /*81510*/  IADD3.X R7, R7, UR6, RZ, P2, !PT ;  /* 0x0000000607077c10 */ /* 0x004fe400097fe4ff */
[----:B------:R-:W-:-:S03]  /*81520*/  IADD3.X R5, R5, UR6, RZ, P3, !PT ;  /* 0x0000000605057c10 */ /* 0x000fc60009ffe4ff */
[----:B------:R2:W-:Y:S04]  /*81530*/  STL [R1+0x191c], R7 ;  /* 0x00191c0701007387 */ /* 0x0005e80000100800 */
[----:B------:R-:W-:Y:S04]  /*81540*/  STL [R1+0x1928], R4 ;  /* 0x0019280401007387 */ /* 0x000fe80000100800 */
[----:B------:R-:W3:Y:S04]  /*81550*/  LDL.LU.64 R8, [R1+0x1198] ;  /* 0x0011980001087983 */ /* 0x000ee80000300a00 */
[----:B------:R2:W-:Y:S01]  /*81560*/  STL [R1+0x1924], R5 ;  /* 0x0019240501007387 */ /* 0x0005e20000100800 */
[----:B-1----:R-:W-:-:S03]  /*81570*/  IMAD.MOV.U32 R156, RZ, RZ, R6 ;  /* 0x000000ffff9c7224 */ /* 0x002fc600078e0006 */
[----:B------:R-:W3:Y:S01]  /*81580*/  LDL.LU.64 R22, [R1+0x1120] ;  /* 0x0011200001167983 */ /* 0x000ee20000300a00 */
[----:B------:R-:W-:-:S03]  /*81590*/  MOV R157, R7 ;  /* 0x00000007009d7202 */ /* 0x000fc60000000f00 */
[----:B--2---:R-:W2:Y:S04]  /*815a0*/  LDL.LU.64 R6, [R1+0x1118] ;  /* 0x0011180001067983 */ /* 0x004ea80000300a00 */
[----:B------:R1:W-:Y:S02]  /*815b0*/  LDGSTS.E [R2+0xe000], [R156.64], P1 ;  /* 0x0e0000009c027fae */ /* 0x0003e40008921848 */
[----:B-1----:R-:W-:Y:S02]  /*815c0*/  IMAD.MOV.U32 R156, RZ, RZ, R4 ;  /* 0x000000ffff9c7224 */ /* 0x002fe400078e0004 */
[----:B------:R-:W-:Y:S02]  /*815d0*/  IMAD.MOV.U32 R157, RZ, RZ, R5 ;  /* 0x000000ffff9d7224 */ /* 0x000fe400078e0005 */
[----:B------:R-:W2:Y:S04]  /*815e0*/  LDL.LU.64 R4, [R1+0x10a0] ;  /* 0x0010a00001047983 */ /* 0x000ea80000300a00 */
[----:B------:R1:W-:Y:S01]  /*815f0*/  LDGSTS.E [R2+0xe100], [R156.64], P0 ;  /* 0x0e1000009c027fae */ /* 0x0003e20008121848 */
[----:B----4-:R-:W-:-:S04]  /*81600*/  IADD3 R16, P2, R16, UR7, RZ ;  /* 0x0000000710107c10 */ /* 0x010fc8000ff5e0ff */
[----:B-1----:R-:W-:Y:S02]  /*81610*/  MOV R156, R16 ;  /* 0x00000010009c7202 */ /* 0x002fe40000000f00 */
[----:B------:R-:W-:Y:S02]  /*81620*/  IADD3 R14, P3, R14, UR7, RZ ;  /* 0x000000070e0e7c10 */ /* 0x000fe4000ff7e0ff */
[----:B------:R-:W-:Y:S01]  /*81630*/  IADD3.X R17, R17, UR6, RZ, P2, !PT ;  /* 0x0000000611117c10 */ /* 0x000fe200097fe4ff */
[----:B------:R-:W-:Y:S04]  /*81640*/  STL [R1+0x19a0], R16 ;  /* 0x0019a01001007387 */ /* 0x000fe80000100800 */
[----:B------:R-:W-:Y:S01]  /*81650*/  IMAD.MOV.U32 R157, RZ, RZ, R17 ;  /* 0x000000ffff9d7224 */ /* 0x000fe200078e0011 */
[----:B------:R1:W-:Y:S01]  /*81660*/  STL [R1+0x199c], R17 ;  /* 0x00199c1101007387 */ /* 0x0003e20000100800 */
[----:B------:R-:W-:-:S03]  /*81670*/  IADD3.X R15, R15, UR6, RZ, P3, !PT ;  /* 0x000000060f0f7c10 */ /* 0x000fc60009ffe4ff */
[----:B------:R-:W-:Y:S04]  /*81680*/  STL [R1+0x19a8], R14 ;  /* 0x0019a80e01007387 */ /* 0x000fe80000100800 */
[----:B------:R-:W2:Y:S04]  /*81690*/  LDL.LU.64 R20, [R1+0x1098] ;  /* 0x0010980001147983 */ /* 0x000ea80000300a00 */
[----:B------:R1:W-:Y:S04]  /*816a0*/  LDGSTS.E [R2+0xf000], [R156.64], P1 ;  /* 0x0f0000009c027fae */ /* 0x0003e80008921848 */
[----:B------:R1:W-:Y:S04]  /*816b0*/  STL [R1+0x19a4], R15 ;  /* 0x0019a40f01007387 */ /* 0x0003e80000100800 */
[----:B------:R-:W2:Y:S01]  /*816c0*/  LDL.LU.64 R18, [R1+0x1020] ;  /* 0x0010200001127983 */ /* 0x000ea20000300a00 */
[----:B-1----:R-:W-:Y:S01]  /*816d0*/  IMAD.MOV.U32 R156, RZ, RZ, R14 ;  /* 0x000000ffff9c7224 */ /* 0x002fe200078e000e */
[----:B------:R-:W-:-:S02]  /*816e0*/  MOV R157, R15 ;  /* 0x0000000f009d7202 */ /* 0x000fc40000000f00 */
[----:B------:R-:W2:Y:S04]  /*816f0*/  LDL.LU.64 R16, [R1+0x1018] ;  /* 0x0010180001107983 */ /* 0x000ea80000300a00 */
[----:B------:R1:W-:Y:S04]  /*81700*/  LDGSTS.E [R2+0xf100], [R156.64], P0 ;  /* 0x0f1000009c027fae */ /* 0x0003e80008121848 */
[----:B------:R-:W2:Y:S01]  /*81710*/  LDL.LU.64 R14, [R1+0xfa0] ;  /* 0x000fa000010e7983 */ /* 0x000ea20000300a00 */
[----:B---3--:R-:W-:-:S05]  /*81720*/  IADD3 R13, P2, R13, UR7, RZ ;  /* 0x000000070d0d7c10 */ /* 0x008fca000ff5e0ff */
[----:B-1----:R-:W-:Y:S01]  /*81730*/  IMAD.MOV.U32 R156, RZ, RZ, R13 ;  /* 0x000000ffff9c7224 */ /* 0x002fe200078e000d */
[----:B------:R-:W-:Y:S02]  /*81740*/  IADD3 R3, P3, R3, UR7, RZ ;  /* 0x0000000703037c10 */ /* 0x000fe4000ff7e0ff */
[----:B------:R-:W-:Y:S02]  /*81750*/  IADD3.X R24, R24, UR6, RZ, P2, !PT ;  /* 0x0000000618187c10 */ /* 0x000fe400097fe4ff */
[----:B------:R-:W-:-:S03]  /*81760*/  IADD3.X R12, R12, UR6, RZ, P3, !PT ;  /* 0x000000060c0c7c10 */ /* 0x000fc60009ffe4ff */
[----:B------:R-:W-:Y:S01]  /*81770*/  IMAD.MOV.U32 R157, RZ, RZ, R24 ;  /* 0x000000ffff9d7224 */ /* 0x000fe200078e0018 */
[----:B------:R-:W-:Y:S04]  /*81780*/  STL [R1+0x1a20], R13 ;  /* 0x001a200d01007387 */ /* 0x000fe80000100800 */
[----:B------:R1:W-:Y:S04]  /*81790*/  LDGSTS.E [R2+0x10000], [R156.64], P1 ;  /* 0x100000009c027fae */ /* 0x0003e80008921848 */
[----:B------:R-:W-:Y:S04]  /*817a0*/  STL [R1+0x1a1c], R24 ;  /* 0x001a1c1801007387 */ /* 0x000fe80000100800 */
[----:B------:R3:W-:Y:S01]  /*817b0*/  STL [R1+0x1a28], R3 ;  /* 0x001a280301007387 */ /* 0x0007e20000100800 */
[----:B-1----:R-:W-:Y:S01]  /*817c0*/  MOV R156, R3 ;  /* 0x00000003009c7202 */ /* 0x002fe20000000f00 */
[----:B------:R-:W-:-:S02]  /*817d0*/  IMAD.MOV.U32 R157, RZ, RZ, R12 ;  /* 0x000000ffff9d7224 */ /* 0x000fc400078e000c */
[----:B------:R1:W-:Y:S01]  /*817e0*/  STL [R1+0x1a24], R12 ;  /* 0x001a240c01007387 */ /* 0x0003e20000100800 */
[----:B---3--:R-:W-:-:S03]  /*817f0*/  IADD3 R3, P2, R10, UR7, RZ ;  /* 0x000000070a037c10 */ /* 0x008fc6000ff5e0ff */
[----:B------:R3:W-:Y:S04]  /*81800*/  LDGSTS.E [R2+0x10100], [R156.64], P0 ;  /* 0x101000009c027fae */ /* 0x0007e80008121848 */
[----:B-1----:R-:W4:Y:S01]  /*81810*/  LDL.LU.64 R12, [R1+0xf98] ;  /* 0x000f9800010c7983 */ /* 0x002f220000300a00 */
[----:B---3--:R-:W-:-:S03]  /*81820*/  IADD3.X R156, R11, UR6, RZ, P2, !PT ;  /* 0x000000060b9c7c10 */ /* 0x008fc600097fe4ff */
[----:B------:R-:W3:Y:S01]  /*81830*/  LDL.LU.64 R10, [R1+0xf20] ;  /* 0x000f2000010a7983 */ /* 0x000ee20000300a00 */
[----:B------:R-:W-:-:S04]  /*81840*/  IADD3 R157, P2, R8, UR7, RZ ;  /* 0x00000007089d7c10 */ /* 0x000fc8000ff5e0ff */
[----:B------:R-:W-:Y:S02]  /*81850*/  IADD3.X R158, R9, UR6, RZ, P2, !PT ;  /* 0x00000006099e7c10 */ /* 0x000fe400097fe4ff */
[----:B------:R-:W3:Y:S01]  /*81860*/  LDL.LU.64 R8, [R1+0xf18] ;  /* 0x000f180001087983 */ /* 0x000ee20000300a00 */
[----:B------:R-:W-:-:S04]  /*81870*/  IADD3 R159, P2, R22, UR7, RZ ;  /* 0x00000007169f7c10 */ /* 0x000fc8000ff5e0ff */
[----:B------:R-:W-:Y:S02]  /*81880*/  IADD3.X R160, R23, UR6, RZ, P2, !PT ;  /* 0x0000000617a07c10 */ /* 0x000fe400097fe4ff */
[----:B--2---:R-:W-:-:S04]  /*81890*/  IADD3 R161, P2, R6, UR7, RZ ;  /* 0x0000000706a17c10 */ /* 0x004fc8000ff5e0ff */
[----:B------:R-:W-:Y:S02]  /*818a0*/  IADD3.X R162, R7, UR6, RZ, P2, !PT ;  /* 0x0000000607a27c10 */ /* 0x000fe400097fe4ff */
[----:B------:R-:W2:Y:S01]  /*818b0*/  LDL.LU.64 R6, [R1+0xea0] ;  /* 0x000ea00001067983 */ /* 0x000ea20000300a00 */
[----:B------:R-:W-:-:S04]  /*818c0*/  IADD3 R163, P2, R4, UR7, RZ ;  /* 0x0000000704a37c10 */ /* 0x000fc8000ff5e0ff */
[----:B------:R-:W-:Y:S02]  /*818d0*/  IADD3.X R164, R5, UR6, RZ, P2, !PT ;  /* 0x0000000605a47c10 */ /* 0x000fe400097fe4ff */
[----:B------:R-:W2:Y:S04]  /*818e0*/  LDL.LU.64 R4, [R1+0xe98] ;  /* 0x000e980001047983 */ /* 0x000ea80000300a00 */
[----:B------:R-:W2:Y:S04]  /*818f0*/  LDL.LU.64 R34, [R1+0xe20] ;  /* 0x000e200001227983 */ /* 0x000ea80000300a00 */
[----:B------:R-:W2:Y:S04]  /*81900*/  LDL.LU.64 R32, [R1+0xe18] ;  /* 0x000e180001207983 */ /* 0x000ea80000300a00 */
[----:B------:R-:W2:Y:S04]  /*81910*/  LDL.LU.64 R30, [R1+0xda0] ;  /* 0x000da000011e7983 */ /* 0x000ea80000300a00 */
[----:B------:R-:W2:Y:S04]  /*81920*/  LDL.LU.64 R28, [R1+0xd98] ;  /* 0x000d9800011c7983 */ /* 0x000ea80000300a00 */
[----:B------:R-:W2:Y:S04]  /*81930*/  LDL.LU.64 R26, [R1+0xd20] ;  /* 0x000d2000011a7983 */ /* 0x000ea80000300a00 */
[----:B------:R-:W2:Y:S04]  /*81940*/  LDL.LU.64 R24, [R1+0xd18] ;  /* 0x000d180001187983 */ /* 0x000ea80000300a00 */
[----:B------:R-:W2:Y:S01]  /*81950*/  LDL.LU.64 R22, [R1+0xca0] ;  /* 0x000ca00001167983 */ /* 0x000ea20000300a00 */
[----:B------:R-:W-:-:S04]  /*81960*/  IADD3 R165, P2, R20, UR7, RZ ;  /* 0x0000000714a57c10 */ /* 0x000fc8000ff5e0ff */
[----:B------:R-:W-:Y:S02]  /*81970*/  IADD3.X R166, R21, UR6, RZ, P2, !PT ;  /* 0x0000000615a67c10 */ /* 0x000fe400097fe4ff */
[----:B------:R-:W2:Y:S01]  /*81980*/  LDL.LU.64 R20, [R1+0xc98] ;  /* 0x000c980001147983 */ /* 0x000ea20000300a00 */
[----:B------:R-:W-:-:S04]  /*81990*/  IADD3 R167, P2, R18, UR7, RZ ;  /* 0x0000000712a77c10 */ /* 0x000fc8000ff5e0ff */
[----:B------:R-:W-:Y:S02]  /*819a0*/  IADD3.X R168, R19, UR6, RZ, P2, !PT ;  /* 0x0000000613a87c10 */ /* 0x000fe400097fe4ff */
[----:B------:R-:W-:Y:S01]  /*819b0*/  IADD3 R169, P2, R16, UR7, RZ ;  /* 0x0000000710a97c10 */ /* 0x000fe2000ff5e0ff */
[----:B------:R-:W2:Y:S03]  /*819c0*/  LDL.LU.64 R18, [R1+0xc20] ;  /* 0x000c200001127983 */ /* 0x000ea60000300a00 */
[----:B------:R-:W-:Y:S02]  /*819d0*/  IADD3.X R170, R17, UR6, RZ, P2, !PT ;  /* 0x0000000611aa7c10 */ /* 0x000fe400097fe4ff */
[----:B------:R-:W2:Y:S01]  /*819e0*/  LDL.LU.64 R16, [R1+0xc18] ;  /* 0x000c180001107983 */ /* 0x000ea20000300a00 */
[----:B------:R-:W-:-:S04]  /*819f0*/  IADD3 R171, P2, R14, UR7, RZ ;  /* 0x000000070eab7c10 */ /* 0x000fc8000ff5e0ff */
[----:B------:R-:W-:Y:S02]  /*81a00*/  IADD3.X R172, R15, UR6, RZ, P2, !PT ;  /* 0x000000060fac7c10 */ /* 0x000fe400097fe4ff */
[----:B------:R-:W2:Y:S01]  /*81a10*/  LDL.LU.64 R14, [R1+0xba0] ;  /* 0x000ba000010e7983 */ /* 0x000ea20000300a00 */
[----:B----4-:R-:W-:-:S04]  /*81a20*/  IADD3 R173, P2, R12, UR7, RZ ;  /* 0x000000070cad7c10 */ /* 0x010fc8000ff5e0ff */
[----:B------:R-:W-:Y:S02]  /*81a30*/  IADD3.X R174, R13, UR6, RZ, P2, !PT ;  /* 0x000000060dae7c10 */ /* 0x000fe400097fe4ff */
[----:B------:R-:W4:Y:S01]  /*81a40*/  LDL.LU.64 R12, [R1+0xb98] ;  /* 0x000b9800010c7983 */ /* 0x000f220000300a00 */
[----:B---3--:R-:W-:-:S04]  /*81a50*/  IADD3 R175, P2, R10, UR7, RZ ;  /* 0x000000070aaf7c10 */ /* 0x008fc8000ff5e0ff */
[----:B------:R-:W-:Y:S02]  /*81a60*/  IADD3.X R176, R11, UR6, RZ, P2, !PT ;  /* 0x000000060bb07c10 */ /* 0x000fe400097fe4ff */
[----:B------:R-:W3:Y:S01]  /*81a70*/  LDL.LU.64 R10, [R1+0xb90] ;  /* 0x000b9000010a7983 */ /* 0x000ee20000300a00 */
[----:B------:R-:W-:-:S04]  /*81a80*/  IADD3 R177, P2, R8, UR7, RZ ;  /* 0x0000000708b17c10 */ /* 0x000fc8000ff5e0ff */
[----:B------:R-:W-:Y:S02]  /*81a90*/  IADD3.X R178, R9, UR6, RZ, P2, !PT ;  /* 0x0000000609b27c10 */ /* 0x000fe400097fe4ff */
[----:B------:R-:W3:Y:S01]  /*81aa0*/  LDL.LU.64 R8, [R1+0xb88] ;  /* 0x000b880001087983 */ /* 0x000ee20000300a00 */
[----:B--2---:R-:W-:-:S04]  /*81ab0*/  IADD3 R179, P2, R6, UR7, RZ ;  /* 0x0000000706b37c10 */ /* 0x004fc8000ff5e0ff */
[----:B------:R-:W-:Y:S02]  /*81ac0*/  IADD3.X R180, R7, UR6, RZ, P2, !PT ;  /* 0x0000000607b47c10 */ /* 0x000fe400097fe4ff */
[----:B------:R-:W2:Y:S01]  /*81ad0*/  LDL.LU.64 R6, [R1+0xb80] ;  /* 0x000b800001067983 */ /* 0x000ea20000300a00 */
[----:B------:R-:W-:-:S04]  /*81ae0*/  IADD3 R181, P2, R4, UR7, RZ ;  /* 0x0000000704b57c10 */ /* 0x000fc8000ff5e0ff */
[----:B------:R-:W-:Y:S02]  /*81af0*/  IADD3.X R182, R5, UR6, RZ, P2, !PT ;  /* 0x0000000605b67c10 */ /* 0x000fe400097fe4ff */
[----:B------:R-:W2:Y:S01]  /*81b00*/  LDL.LU.64 R4, [R1+0xb78] ;  /* 0x000b780001047983 */ /* 0x000ea20000300a00 */
[----:B------:R-:W-:-:S04]  /*81b10*/  IADD3 R183, P2, R34, UR7, RZ ;  /* 0x0000000722b77c10 */ /* 0x000fc8000ff5e0ff */
[----:B------:R-:W-:Y:S02]  /*81b20*/  IADD3.X R184, R35, UR6, RZ, P2, !PT ;  /* 0x0000000623b87c10 */ /* 0x000fe400097fe4ff */
        /* <DEDUP_REMOVED lines=19> */
[----:B------:R-:W-:Y:S01]  /*81c60*/  IADD3.X R204, R15, UR6, RZ, P2, !PT ;  /* 0x000000060fcc7c10 */ /* 0x000fe200097fe4ff */
        /* <DEDUP_REMOVED lines=38> */
[----:B----4-:R-:W-:-:S04]  /*81ed0*/  IADD3 R205, P2, R12, UR7, RZ ;  /* 0x000000070ccd7c10 */ /* 0x010fc8000ff5e0ff */
[----:B------:R-:W-:Y:S02]  /*81ee0*/  IADD3.X R206, R13, UR6, RZ, P2, !PT ;  /* 0x000000060dce7c10 */ /* 0x000fe400097fe4ff */
[----:B---3--:R-:W-:-:S04]  /*81ef0*/  IADD3 R207, P2, R10, UR7, RZ ;  /* 0x000000070acf7c10 */ /* 0x008fc8000ff5e0ff */
[----:B------:R-:W-:Y:S02]  /*81f00*/  IADD3.X R208, R11, UR6, RZ, P2, !PT ;  /* 0x000000060bd07c10 */ /* 0x000fe400097fe4ff */
[----:B------:R-:W-:-:S04]  /*81f10*/  IADD3 R209, P2, R8, UR7, RZ ;  /* 0x0000000708d17c10 */ /* 0x000fc8000ff5e0ff */
[----:B------:R-:W-:Y:S02]  /*81f20*/  IADD3.X R210, R9, UR6, RZ, P2, !PT ;  /* 0x0000000609d27c10 */ /* 0x000fe400097fe4ff */
[----:B--2---:R-:W-:-:S04]  /*81f30*/  IADD3 R211, P2, R6, UR7, RZ ;  /* 0x0000000706d37c10 */ /* 0x004fc8000ff5e0ff */
[----:B------:R-:W-:Y:S01]  /*81f40*/  IADD3.X R212, R7, UR6, RZ, P2, !PT ;  /* 0x0000000607d47c10 */ /* 0x000fe200097fe4ff */
[----:B------:R-:W-:Y:S01]  /*81f50*/  IMAD.MOV.U32 R8, RZ, RZ, R171 ;  /* 0x000000ffff087224 */ /* 0x000fe200078e00ab */
[----:B------:R-:W-:Y:S01]  /*81f60*/  IADD3 R213, P2, R4, UR7, RZ ;  /* 0x0000000704d57c10 */ /* 0x000fe2000ff5e0ff */
[----:B------:R-:W-:-:S03]  /*81f70*/  IMAD.MOV.U32 R4, RZ, RZ, R3 ;  /* 0x000000ffff047224 */ /* 0x000fc600078e0003 */
[----:B------:R-:W-:Y:S02]  /*81f80*/  IADD3.X R214, R5, UR6, RZ, P2, !PT ;  /* 0x0000000605d67c10 */ /* 0x000fe400097fe4ff */
[----:B------:R-:W-:Y:S02]  /*81f90*/  MOV R5, R156 ;  /* 0x0000009c00057202 */ /* 0x000fe40000000f00 */
[----:B------:R-:W-:-:S03]  /*81fa0*/  MOV R156, R4 ;  /* 0x00000004009c7202 */ /* 0x000fc60000000f00 */
[----:B------:R1:W-:Y:S01]  /*81fb0*/  STL.64 [R1+0x11a0], R4 ;  /* 0x0011a00401007387 */ /* 0x0003e20000100a00 */
[----:B------:R-:W-:Y:S01]  /*81fc0*/  IMAD.MOV.U32 R157, RZ, RZ, R5 ;  /* 0x000000ffff9d7224 */ /* 0x000fe200078e0005 */
[----:B------:R-:W-:Y:S02]  /*81fd0*/  MOV R9, R172 ;  /* 0x000000ac00097202 */ /* 0x000fe40000000f00 */
[----:B------:R-:W-:Y:S04]  /*81fe0*/  STL.64 [R1+0x1198], R216 ;  /* 0x001198d801007387 */ /* 0x000fe80000100a00 */
[----:B------:R-:W-:Y:S04]  /*81ff0*/  STL.64 [R1+0x1120], R58 ;  /* 0x0011203a01007387 */ /* 0x000fe80000100a00 */
[----:B------:R-:W-:Y:S01]  /*82000*/  STL.64 [R1+0x1118], R56 ;  /* 0x0011183801007387 */ /* 0x000fe20000100a00 */
[----:B-1----:R-:W-:-:S02]  /*82010*/  IMAD.MOV.U32 R4, RZ, RZ, R173 ;  /* 0x000000ffff047224 */ /* 0x002fc400078e00ad */
[----:B------:R-:W-:Y:S01]  /*82020*/  IMAD.MOV.U32 R5, RZ, RZ, R174 ;  /* 0x000000ffff057224 */ /* 0x000fe200078e00ae */
[----:B------:R-:W-:Y:S01]  /*82030*/  STL.64 [R1+0x10a0], R54 ;  /* 0x0010a03601007387 */ /* 0x000fe20000100a00 */
[----:B------:R-:W-:-:S03]  /*82040*/  IMAD.MOV.U32 R12, RZ, RZ, R179 ;  /* 0x000000ffff0c7224 */ /* 0x000fc600078e00b3 */
[----:B------:R-:W-:Y:S01]  /*82050*/  STL.64 [R1+0x1098], R52 ;  /* 0x0010983401007387 */ /* 0x000fe20000100a00 */
[----:B------:R-:W-:-:S03]  /*82060*/  IMAD.MOV.U32 R13, RZ, RZ, R180 ;  /* 0x000000ffff0d7224 */ /* 0x000fc600078e00b4 */
[----:B------:R-:W-:Y:S04]  /*82070*/  STL.64 [R1+0x1020], R50 ;  /* 0x0010203201007387 */ /* 0x000fe80000100a00 */
[----:B------:R-:W-:Y:S04]  /*82080*/  STL.64 [R1+0x1018], R48 ;  /* 0x0010183001007387 */ /* 0x000fe80000100a00 */
[----:B------:R-:W-:Y:S04]  /*82090*/  STL.64 [R1+0xfa0], R8 ;  /* 0x000fa00801007387 */ /* 0x000fe80000100a00 */
[----:B------:R1:W-:Y:S04]  /*820a0*/  STL.64 [R1+0xf98], R4 ;  /* 0x000f980401007387 */ /* 0x0003e80000100a00 */
[----:B------:R-:W-:Y:S04]  /*820b0*/  STL.64 [R1+0xf20], R46 ;  /* 0x000f202e01007387 */ /* 0x000fe80000100a00 */
[----:B------:R-:W-:Y:S01]  /*820c0*/  STL.64 [R1+0xf18], R44 ;  /* 0x000f182c01007387 */ /* 0x000fe20000100a00 */
[----:B------:R-:W-:-:S03]  /*820d0*/  IMAD.MOV.U32 R10, RZ, RZ, R195 ;  /* 0x000000ffff0a7224 */ /* 0x000fc600078e00c3 */
[----:B------:R2:W-:Y:S01]  /*820e0*/  STL.64 [R1+0xea0], R12 ;  /* 0x000ea00c01007387 */ /* 0x0005e20000100a00 */
[----:B------:R-:W-:-:S03]  /*820f0*/  MOV R11, R196 ;  /* 0x000000c4000b7202 */ /* 0x000fc60000000f00 */
[----:B------:R-:W-:Y:S01]  /*82100*/  STL.64 [R1+0xe98], R42 ;  /* 0x000e982a01007387 */ /* 0x000fe20000100a00 */
[----:B------:R-:W-:-:S03]  /*82110*/  IMAD.MOV.U32 R6, RZ, RZ, R197 ;  /* 0x000000ffff067224 */ /* 0x000fc600078e00c5 */
[----:B------:R3:W-:Y:S01]  /*82120*/  STL.64 [R1+0xe20], R14 ;  /* 0x000e200e01007387 */ /* 0x0007e20000100a00 */
[----:B------:R-:W-:-:S03]  /*82130*/  IMAD.MOV.U32 R7, RZ, RZ, R198 ;  /* 0x000000ffff077224 */ /* 0x000fc600078e00c6 */
[----:B------:R-:W-:Y:S04]  /*82140*/  STL.64 [R1+0xe18], R40 ;  /* 0x000e182801007387 */ /* 0x000fe80000100a00 */
[----:B------:R-:W-:Y:S01]  /*82150*/  STL.64 [R1+0xda0], R38 ;  /* 0x000da02601007387 */ /* 0x000fe20000100a00 */
[----:B------:R-:W-:-:S03]  /*82160*/  MOV R24, R205 ;  /* 0x000000cd00187202 */ /* 0x000fc60000000f00 */
[----:B------:R-:W-:Y:S01]  /*82170*/  STL.64 [R1+0xd98], R36 ;  /* 0x000d982401007387 */ /* 0x000fe20000100a00 */
[----:B------:R-:W-:-:S03]  /*82180*/  IMAD.MOV.U32 R25, RZ, RZ, R206 ;  /* 0x000000ffff197224 */ /* 0x000fc600078e00ce */
[----:B------:R-:W-:Y:S01]  /*82190*/  STL.64 [R1+0xd20], R34 ;  /* 0x000d202201007387 */ /* 0x000fe20000100a00 */
[----:B------:R-:W-:Y:S01]  /*821a0*/  IMAD.MOV.U32 R22, RZ, RZ, R207 ;  /* 0x000000ffff167224 */ /* 0x000fe200078e00cf */
[----:B------:R-:W-:Y:S02]  /*821b0*/  MOV R23, R208 ;  /* 0x000000d000177202 */ /* 0x000fe40000000f00 */
[----:B------:R-:W-:Y:S01]  /*821c0*/  STL.64 [R1+0xd18], R32 ;  /* 0x000d182001007387 */ /* 0x000fe20000100a00 */
[----:B------:R-:W-:-:S03]  /*821d0*/  IMAD.MOV.U32 R20, RZ, RZ, R209 ;  /* 0x000000ffff147224 */ /* 0x000fc600078e00d1 */
[----:B------:R2:W-:Y:S01]  /*821e0*/  STL.64 [R1+0xca0], R10 ;  /* 0x000ca00a01007387 */ /* 0x0005e20000100a00 */
[----:B------:R-:W-:-:S03]  /*821f0*/  IMAD.MOV.U32 R21, RZ, RZ, R210 ;  /* 0x000000ffff157224 */ /* 0x000fc600078e00d2 */
[----:B------:R1:W-:Y:S01]  /*82200*/  LDGSTS.E [R2+0x11000], [R156.64], P1 ;  /* 0x110000009c027fae */ /* 0x0003e20008921848 */
[----:B------:R-:W-:Y:S01]  /*82210*/  MOV R18, R211 ;  /* 0x000000d300127202 */ /* 0x000fe20000000f00 */
[----:B------:R-:W-:Y:S02]  /*82220*/  IMAD.MOV.U32 R19, RZ, RZ, R212 ;  /* 0x000000ffff137224 */ /* 0x000fe400078e00d4 */
[----:B------:R1:W-:Y:S01]  /*82230*/  STL.64 [R1+0xc98], R6 ;  /* 0x000c980601007387 */ /* 0x0003e20000100a00 */
[----:B------:R-:W-:-:S03]  /*82240*/  IMAD.MOV.U32 R16, RZ, RZ, R213 ;  /* 0x000000ffff107224 */ /* 0x000fc600078e00d5 */
[----:B------:R1:W-:Y:S01]  /*82250*/  LDGSTS.E [R2+0x11100], [R216.64], P0 ;  /* 0x11100000d8027fae */ /* 0x0003e20008121848 */
[----:B------:R-:W-:-:S03]  /*82260*/  MOV R17, R214 ;  /* 0x000000d600117202 */ /* 0x000fc60000000f00 */
[----:B------:R-:W-:Y:S04]  /*82270*/  STL.64 [R1+0xc20], R30 ;  /* 0x000c201e01007387 */ /* 0x000fe80000100a00 */
[----:B------:R1:W-:Y:S04]  /*82280*/  LDGSTS.E [R2+0x12000], [R58.64], P1 ;  /* 0x120000003a027fae */ /* 0x0003e80008921848 */
        /* <DEDUP_REMOVED lines=14> */
[----:B------:R2:W-:Y:S04]  /*82370*/  LDGSTS.E [R2+0x16000], [R46.64], P1 ;  /* 0x160000002e027fae */ /* 0x0005e80008921848 */
[----:B------:R2:W-:Y:S04]  /*82380*/  LDGSTS.E [R2+0x16100], [R44.64], P0 ;  /* 0x161000002c027fae */ /* 0x0005e80008121848 */
[----:B-1----:R-:W4:Y:S04]  /*82390*/  LDL.LU R4, [R1+0x1230] ;  /* 0x0012300001047983 */ /* 0x002f280000300800 */
[----:B------:R-:W4:Y:S04]  /*823a0*/  LDL.LU R9, [R1+0x1238] ;  /* 0x0012380001097983 */ /* 0x000f280000300800 */
[----:B------:R2:W-:Y:S04]  /*823b0*/  LDGSTS.E [R2+0x17000], [R12.64], P1 ;  /* 0x170000000c027fae */ /* 0x0005e80008921848 */
[----:B------:R1:W-:Y:S04]  /*823c0*/  LDGSTS.E [R2+0x17100], [R42.64], P0 ;  /* 0x171000002a027fae */ /* 0x0003e80008121848 */
[----:B------:R3:W-:Y:S04]  /*823d0*/  LDGSTS.E [R2+0x18000], [R14.64], P1 ;  /* 0x180000000e027fae */ /* 0x0007e80008921848 */
[----:B--2---:R-:W2:Y:S04]  /*823e0*/  LDL.LU R13, [R1+0x122c] ;  /* 0x00122c00010d7983 */ /* 0x004ea80000300800 */
[----:B------:R1:W-:Y:S04]  /*823f0*/  LDGSTS.E [R2+0x18100], [R40.64], P0 ;  /* 0x1810000028027fae */ /* 0x0003e80008121848 */
[----:B---3--:R-:W3:Y:S04]  /*82400*/  LDL.LU R14, [R1+0x1234] ;  /* 0x00123400010e7983 */ /* 0x008ee80000300800 */
[----:B------:R1:W-:Y:S04]  /*82410*/  LDGSTS.E [R2+0x19000], [R38.64], P1 ;  /* 0x1900000026027fae */ /* 0x0003e80008921848 */
[----:B------:R1:W-:Y:S04]  /*82420*/  LDGSTS.E [R2+0x19100], [R36.64], P0 ;  /* 0x1910000024027fae */ /* 0x0003e80008121848 */
[----:B------:R-:W3:Y:S04]  /*82430*/  LDL.LU R5, [R1+0x12b0] ;  /* 0x0012b00001057983 */ /* 0x000ee80000300800 */
[----:B------:R1:W-:Y:S04]  /*82440*/  LDGSTS.E [R2+0x1a000], [R34.64], P1 ;  /* 0x1a00000022027fae */ /* 0x0003e80008921848 */
[----:B------:R1:W-:Y:S04]  /*82450*/  LDGSTS.E [R2+0x1a100], [R32.64], P0 ;  /* 0x1a10000020027fae */ /* 0x0003e80008121848 */
[----:B------:R-:W3:Y:S04]  /*82460*/  LDL.LU R3, [R1+0x12b8] ;  /* 0x0012b80001037983 */ /* 0x000ee80000300800 */
[----:B------:R1:W-:Y:S04]  /*82470*/  LDGSTS.E [R2+0x1b000], [R10.64], P1 ;  /* 0x1b0000000a027fae */ /* 0x0003e80008921848 */
[----:B------:R1:W-:Y:S04]  /*82480*/  LDGSTS.E [R2+0x1b100], [R6.64], P0 ;  /* 0x1b10000006027fae */ /* 0x0003e80008121848 */
[----:B------:R1:W-:Y:S04]  /*82490*/  LDGSTS.E [R2+0x1c000], [R30.64], P1 ;  /* 0x1c0000001e027fae */ /* 0x0003e80008921848 */
[----:B-1----:R-:W3:Y:S04]  /*824a0*/  LDL.LU R11, [R1+0x12ac] ;  /* 0x0012ac00010b7983 */ /* 0x002ee80000300800 */
[----:B------:R-:W3:Y:S04]  /*824b0*/  LDL.LU R7, [R1+0x12b4] ;  /* 0x0012b40001077983 */ /* 0x000ee80000300800 */
[----:B------:R-:W3:Y:S04]  /*824c0*/  LDL.LU R12, [R1+0x132c] ;  /* 0x00132c00010c7983 */ /* 0x000ee80000300800 */
[----:B------:R-:W3:Y:S04]  /*824d0*/  LDL.LU R6, [R1+0x1330] ;  /* 0x0013300001067983 */ /* 0x000ee80000300800 */
[----:B------:R-:W3:Y:S04]  /*824e0*/  LDL.LU R10, [R1+0x1334] ;  /* 0x00133400010a7983 */ /* 0x000ee80000300800 */
[----:B------:R-:W3:Y:S01]  /*824f0*/  LDL.LU R8, [R1+0x1338] ;  /* 0x0013380001087983 */ /* 0x000ee20000300800 */
[----:B------:R-:W-:-:S03]  /*82500*/  IMAD.SHL.U32 R218, R215, 0x4, RZ ;  /* 0x00000004d7da7824 */ /* 0x000fc600078e00ff */
[----:B------:R1:W-:Y:S04]  /*82510*/  LDGSTS.E [R2+0x1c100], [R28.64], P0 ;  /* 0x1c1000001c027fae */ /* 0x0003e80008121848 */
[----:B------:R1:W-:Y:S04]  /*82520*/  LDGSTS.E [R2+0x1d000], [R26.64], P1 ;  /* 0x1d0000001a027fae */ /* 0x0003e80008921848 */
[----:B------:R1:W-:Y:S04]  /*82530*/  LDGSTS.E [R2+0x1d100], [R24.64], P0 ;  /* 0x1d10000018027fae */ /* 0x0003e80008121848 */
[----:B------:R1:W-:Y:S04]  /*82540*/  LDGSTS.E [R2+0x1e000], [R22.64], P1 ;  /* 0x1e00000016027fae */ /* 0x0003e80008921848 */
[----:B------:R1:W-:Y:S01]  /*82550*/  LDGSTS.E [R2+0x1e100], [R20.64], P0 ;  /* 0x1e10000014027fae */ /* 0x0003e20008121848 */
[----:B------:R-:W-:-:S03]  /*82560*/  LOP3.LUT R15, R218, 0x10, RZ, 0x3c, !PT ;  /* 0x00000010da0f7812 */ /* 0x000fc600078e3cff */
[----:B------:R1:W-:Y:S04]  /*82570*/  LDGSTS.E [R2+0x1f000], [R18.64], P1 ;  /* 0x1f00000012027fae */ /* 0x0003e80008921848 */
[----:B------:R1:W-:Y:S02]  /*82580*/  LDGSTS.E [R2+0x1f100], [R16.64], P0 ;  /* 0x1f10000010027fae */ /* 0x0003e40008121848 */
[----:B-1----:R-:W-:-:S05]  /*82590*/  IMAD.U32 R2, RZ, RZ, UR5 ;  /* 0x00000005ff027e24 */ /* 0x002fca000f8e00ff */
[----:B------:R-:W-:Y:S02]  /*825a0*/  LEA R2, R2, R15, 0x11 ;  /* 0x0000000f02027211 */ /* 0x000fe400078e88ff */
[----:B----4-:R-:W-:Y:S02]  /*825b0*/  IADD3 R4, P2, R4, UR7, RZ ;  /* 0x0000000704047c10 */ /* 0x010fe4000ff5e0ff */
[----:B------:R-:W-:-:S03]  /*825c0*/  IADD3 R9, P3, R9, UR7, RZ ;  /* 0x0000000709097c10 */ /* 0x000fc6000ff7e0ff */
[----:B------:R-:W-:Y:S01]  /*825d0*/  STL [R1+0x1230], R4 ;  /* 0x0012300401007387 */ /* 0x000fe20000100800 */
[----:B------:R-:W-:-:S03]  /*825e0*/  IMAD.MOV.U32 R156, RZ, RZ, R4 ;  /* 0x000000ffff9c7224 */ /* 0x000fc600078e0004 */
[----:B------:R-:W-:Y:S01]  /*825f0*/  STL [R1+0x1238], R9 ;  /* 0x0012380901007387 */ /* 0x000fe20000100800 */
[----:B--2---:R-:W-:-:S05]  /*82600*/  IADD3.X R13, R13, UR6, RZ, P2, !PT ;  /* 0x000000060d0d7c10 */ /* 0x004fca00097fe4ff */
[----:B------:R-:W-:Y:S01]  /*82610*/  IMAD.MOV.U32 R157, RZ, RZ, R13 ;  /* 0x000000ffff9d7224 */ /* 0x000fe200078e000d */
[----:B------:R1:W-:Y:S01]  /*82620*/  STL [R1+0x122c], R13 ;  /* 0x00122c0d01007387 */ /* 0x0003e20000100800 */
[----:B---3--:R-:W-:-:S03]  /*82630*/  IADD3.X R14, R14, UR6, RZ, P3, !PT ;  /* 0x000000060e0e7c10 */ /* 0x008fc60009ffe4ff */
[----:B------:R2:W-:Y:S04]  /*82640*/  LDGSTS.E [R2+0x200], [R156.64], P1 ;  /* 0x002000009c027fae */ /* 0x0005e80008921848 */
[----:B-1----:R-:W3:Y:S04]  /*82650*/  LDL.LU R13, [R1+0x13b0] ;  /* 0x0013b000010d7983 */ /* 0x002ee80000300800 */
[----:B------:R-:W4:Y:S01]  /*82660*/  LDL.LU R4, [R1+0x13b8] ;  /* 0x0013b80001047983 */ /* 0x000f220000300800 */
[----:B--2---:R-:W-:-:S03]  /*82670*/  IMAD.MOV.U32 R157, RZ, RZ, R14 ;  /* 0x000000ffff9d7224 */ /* 0x004fc600078e000e */
[----:B------:R1:W-:Y:S01]  /*82680*/  STL [R1+0x1234], R14 ;  /* 0x0012340e01007387 */ /* 0x0003e20000100800 */
[----:B------:R-:W-:Y:S02]  /*82690*/  IADD3 R5, P2, R5, UR7, RZ ;  /* 0x0000000705057c10 */ /* 0x000fe4000ff5e0ff */
[----:B------:R-:W-:Y:S02]  /*826a0*/  MOV R156, R9 ;  /* 0x00000009009c7202 */ /* 0x000fe40000000f00 */
[----:B------:R-:W-:-:S03]  /*826b0*/  IADD3 R3, P3, R3, UR7, RZ ;  /* 0x0000000703037c10 */ /* 0x000fc6000ff7e0ff */
[----:B------:R2:W-:Y:S04]  /*826c0*/  LDGSTS.E [R2+0x300], [R156.64], P0 ;  /* 0x003000009c027fae */ /* 0x0005e80008121848 */
[----:B-1----:R-:W4:Y:S04]  /*826d0*/  LDL.LU R14, [R1+0x13ac] ;  /* 0x0013ac00010e7983 */ /* 0x002f280000300800 */
[----:B------:R-:W4:Y:S01]  /*826e0*/  LDL.LU R9, [R1+0x13b4] ;  /* 0x0013b40001097983 */ /* 0x000f220000300800 */
[----:B------:R-:W-:-:S03]  /*826f0*/  IADD3.X R11, R11, UR6, RZ, P2, !PT ;  /* 0x000000060b0b7c10 */ /* 0x000fc600097fe4ff */
[----:B------:R1:W-:Y:S01]  /*82700*/  STL [R1+0x12b0], R5 ;  /* 0x0012b00501007387 */ /* 0x0003e20000100800 */
[----:B--2---:R-:W-:Y:S01]  /*82710*/  IMAD.MOV.U32 R156, RZ, RZ, R5 ;  /* 0x000000ffff9c7224 */ /* 0x004fe200078e0005 */
[----:B------:R-:W-:Y:S02]  /*82720*/  IADD3.X R7, R7, UR6, RZ, P3, !PT ;  /* 0x0000000607077c10 */ /* 0x000fe40009ffe4ff */
[----:B------:R2:W-:Y:S04]  /*82730*/  STL [R1+0x12ac], R11 ;  /* 0x0012ac0b01007387 */ /* 0x0005e80000100800 */
[----:B------:R2:W-:Y:S01]  /*82740*/  STL [R1+0x12b8], R3 ;  /* 0x0012b80301007387 */ /* 0x0005e20000100800 */
[----:B------:R-:W-:-:S03]  /*82750*/  MOV R157, R11 ;  /* 0x0000000b009d7202 */ /* 0x000fc60000000f00 */
[----:B-1----:R-:W4:Y:S04]  /*82760*/  LDL.LU R5, [R1+0x1430] ;  /* 0x0014300001057983 */ /* 0x002f280000300800 */
[----:B------:R1:W-:Y:S04]  /*82770*/  STL [R1+0x12b4], R7 ;  /* 0x0012b40701007387 */ /* 0x0003e80000100800 */
[----:B------:R-:W4:Y:S04]  /*82780*/  LDL.LU R15, [R1+0x1438] ;  /* 0x00143800010f7983 */ /* 0x000f280000300800 */
[----:B--2---:R-:W2:Y:S01]  /*82790*/  LDL.LU R11, [R1+0x142c] ;  /* 0x00142c00010b7983 */ /* 0x004ea20000300800 */
[----:B------:R-:W-:-:S03]  /*827a0*/  IADD3 R6, P2, R6, UR7, RZ ;  /* 0x0000000706067c10 */ /* 0x000fc6000ff5e0ff */
[----:B------:R-:W2:Y:S01]  /*827b0*/  LDL.LU R16, [R1+0x1434] ;  /* 0x0014340001107983 */ /* 0x000ea20000300800 */
[----:B------:R-:W-:-:S03]  /*827c0*/  IADD3.X R12, R12, UR6, RZ, P2, !PT ;  /* 0x000000060c0c7c10 */ /* 0x000fc600097fe4ff */
[----:B------:R1:W-:Y:S01]  /*827d0*/  LDGSTS.E [R2+0x1200], [R156.64], P1 ;  /* 0x012000009c027fae */ /* 0x0003e20008921848 */
[----:B------:R-:W-:-:S04]  /*827e0*/  IADD3 R8, P3, R8, UR7, RZ ;  /* 0x0000000708087c10 */ /* 0x000fc8000ff7e0ff */
[----:B------:R-:W-:Y:S01]  /*827f0*/  IADD3.X R10, R10, UR6, RZ, P3, !PT ;  /* 0x000000060a0a7c10 */ /* 0x000fe20009ffe4ff */
[----:B-1----:R-:W-:Y:S02]  /*82800*/  IMAD.MOV.U32 R156, RZ, RZ, R3 ;  /* 0x000000ffff9c7224 */ /* 0x002fe400078e0003 */
[----:B------:R-:W-:Y:S01]  /*82810*/  IMAD.MOV.U32 R157, RZ, RZ, R7 ;  /* 0x000000ffff9d7224 */ /* 0x000fe200078e0007 */
[----:B------:R-:W2:Y:S04]  /*82820*/  LDL.LU R3, [R1+0x14b0] ;  /* 0x0014b00001037983 */ /* 0x000ea80000300800 */
[----:B------:R-:W2:Y:S04]  /*82830*/  LDL.LU R7, [R1+0x14b8] ;  /* 0x0014b80001077983 */ /* 0x000ea80000300800 */
[----:B------:R1:W-:Y:S04]  /*82840*/  STL [R1+0x1330], R6 ;  /* 0x0013300601007387 */ /* 0x0003e80000100800 */
[----:B------:R1:W-:Y:S04]  /*82850*/  LDGSTS.E [R2+0x1300], [R156.64], P0 ;  /* 0x013000009c027fae */ /* 0x0003e80008121848 */
[----:B------:R1:W-:Y:S04]  /*82860*/  STL [R1+0x132c], R12 ;  /* 0x00132c0c01007387 */ /* 0x0003e80000100800 */
[----:B------:R1:W-:Y:S02]  /*82870*/  STL [R1+0x1338], R8 ;  /* 0x0013380801007387 */ /* 0x0003e40000100800 */
[----:B-1----:R-:W-:-:S02]  /*82880*/  MOV R156, R6 ;  /* 0x00000006009c7202 */ /* 0x002fc40000000f00 */
[----:B------:R-:W2:Y:S01]  /*82890*/  LDL.LU R6, [R1+0x14ac] ;  /* 0x0014ac0001067983 */ /* 0x000ea20000300800 */
[----:B------:R-:W-:-:S03]  /*828a0*/  IMAD.MOV.U32 R157, RZ, RZ, R12 ;  /* 0x000000ffff9d7224 */ /* 0x000fc600078e000c */
[----:B------:R1:W-:Y:S04]  /*828b0*/  STL [R1+0x1334], R10 ;  /* 0x0013340a01007387 */ /* 0x0003e80000100800 */
[----:B------:R-:W2:Y:S04]  /*828c0*/  LDL.LU R12, [R1+0x14b4] ;  /* 0x0014b400010c7983 */ /* 0x000ea80000300800 */
[----:B------:R1:W-:Y:S02]  /*828d0*/  LDGSTS.E [R2+0x2200], [R156.64], P1 ;  /* 0x022000009c027fae */ /* 0x0003e40008921848 */
[----:B-1----:R-:W-:Y:S01]  /*828e0*/  IMAD.MOV.U32 R156, RZ, RZ, R8 ;  /* 0x000000ffff9c7224 */ /* 0x002fe200078e0008 */
[----:B------:R-:W-:Y:S01]  /*828f0*/  MOV R157, R10 ;  /* 0x0000000a009d7202 */ /* 0x000fe20000000f00 */
[----:B------:R-:W2:Y:S04]  /*82900*/  LDL.LU R8, [R1+0x1530] ;  /* 0x0015300001087983 */ /* 0x000ea80000300800 */
[----:B------:R-:W2:Y:S04]  /*82910*/  LDL.LU R10, [R1+0x1538] ;  /* 0x00153800010a7983 */ /* 0x000ea80000300800 */
[----:B------:R1:W-:Y:S01]  /*82920*/  LDGSTS.E [R2+0x2300], [R156.64], P0 ;  /* 0x023000009c027fae */ /* 0x0003e20008121848 */
[----:B---3--:R-:W-:-:S02]  /*82930*/  IADD3 R13, P2, R13, UR7, RZ ;  /* 0x000000070d0d7c10 */ /* 0x008fc4000ff5e0ff */
[----:B----4-:R-:W-:-:S03]  /*82940*/  IADD3 R4, P3, R4, UR7, RZ ;  /* 0x0000000704047c10 */ /* 0x010fc6000ff7e0ff */
[----:B------:R3:W-:Y:S01]  /*82950*/  STL [R1+0x13b0], R13 ;  /* 0x0013b00d01007387 */ /* 0x0007e20000100800 */
[----:B-1----:R-:W-:Y:S01]  /*82960*/  IMAD.MOV.U32 R156, RZ, RZ, R13 ;  /* 0x000000ffff9c7224 */ /* 0x002fe200078e000d */
[----:B------:R-:W-:Y:S02]  /*82970*/  IADD3.X R14, R14, UR6, RZ, P2, !PT ;  /* 0x000000060e0e7c10 */ /* 0x000fe400097fe4ff */
[----:B------:R-:W-:-:S03]  /*82980*/  IADD3.X R9, R9, UR6, RZ, P3, !PT ;  /* 0x0000000609097c10 */ /* 0x000fc60009ffe4ff */
[----:B------:R1:W-:Y:S04]  /*82990*/  STL [R1+0x13ac], R14 ;  /* 0x0013ac0e01007387 */ /* 0x0003e80000100800 */
[----:B------:R-:W-:Y:S04]  /*829a0*/  STL [R1+0x13b8], R4 ;  /* 0x0013b80401007387 */ /* 0x000fe80000100800 */
[----:B---3--:R-:W3:Y:S01]  /*829b0*/  LDL.LU R13, [R1+0x152c] ;  /* 0x00152c00010d7983 */ /* 0x008ee20000300800 */
[----:B------:R-:W-:-:S03]  /*829c0*/  IMAD.MOV.U32 R157, RZ, RZ, R14 ;  /* 0x000000ffff9d7224 */ /* 0x000fc600078e000e */
[----:B------:R4:W-:Y:S04]  /*829d0*/  STL [R1+0x13b4], R9 ;  /* 0x0013b40901007387 */ /* 0x0009e80000100800 */
[----:B-1----:R-:W3:Y:S01]  /*829e0*/  LDL.LU R14, [R1+0x1534] ;  /* 0x00153400010e7983 */ /* 0x002ee20000300800 */
[----:B------:R-:W-:-:S03]  /*829f0*/  IADD3 R5, P2, R5, UR7, RZ ;  /* 0x0000000705057c10 */ /* 0x000fc6000ff5e0ff */
[----:B------:R1:W-:Y:S01]  /*82a00*/  LDGSTS.E [R2+0x3200], [R156.64], P1 ;  /* 0x032000009c027fae */ /* 0x0003e20008921848 */
[----:B------:R-:W-:Y:S02]  /*82a10*/  IADD3 R15, P3, R15, UR7, RZ ;  /* 0x000000070f0f7c10 */ /* 0x000fe4000ff7e0ff */
[----:B--2---:R-:W-:Y:S01]  /*82a20*/  IADD3.X R11, R11, UR6, RZ, P2, !PT ;  /* 0x000000060b0b7c10 */ /* 0x004fe200097fe4ff */
[----:B-1----:R-:W-:Y:S01]  /*82a30*/  IMAD.MOV.U32 R157, RZ, RZ, R9 ;  /* 0x000000ffff9d7224 */ /* 0x002fe200078e0009 */
[----:B------:R-:W-:Y:S01]  /*82a40*/  MOV R156, R4 ;  /* 0x00000004009c7202 */ /* 0x000fe20000000f00 */
[----:B----4-:R-:W2:Y:S01]  /*82a50*/  LDL.LU R9, [R1+0x15b0] ;  /* 0x0015b00001097983 */ /* 0x010ea20000300800 */
[----:B------:R-:W-:-:S03]  /*82a60*/  IADD3.X R16, R16, UR6, RZ, P3, !PT ;  /* 0x0000000610107c10 */ /* 0x000fc60009ffe4ff */
[----:B------:R-:W2:Y:S04]  /*82a70*/  LDL.LU R4, [R1+0x15b8] ;  /* 0x0015b80001047983 */ /* 0x000ea80000300800 */
[----:B------:R-:W-:Y:S04]  /*82a80*/  STL [R1+0x1430], R5 ;  /* 0x0014300501007387 */ /* 0x000fe80000100800 */
[----:B------:R1:W-:Y:S04]  /*82a90*/  LDGSTS.E [R2+0x3300], [R156.64], P0 ;  /* 0x033000009c027fae */ /* 0x0003e80008121848 */
[----:B------:R1:W-:Y:S04]  /*82aa0*/  STL [R1+0x142c], R11 ;  /* 0x00142c0b01007387 */ /* 0x0003e80000100800 */
[----:B------:R-:W-:Y:S01]  /*82ab0*/  STL [R1+0x1438], R15 ;  /* 0x0014380f01007387 */ /* 0x000fe20000100800 */
[----:B-1----:R-:W-:-:S03]  /*82ac0*/  MOV R157, R11 ;  /* 0x0000000b009d7202 */ /* 0x002fc60000000f00 */
[----:B------:R-:W2:Y:S01]  /*82ad0*/  LDL.LU R11, [R1+0x15ac] ;  /* 0x0015ac00010b7983 */ /* 0x000ea20000300800 */
[----:B------:R-:W-:-:S03]  /*82ae0*/  IMAD.MOV.U32 R156, RZ, RZ, R5 ;  /* 0x000000ffff9c7224 */ /* 0x000fc600078e0005 */
[----:B------:R-:W-:Y:S04]  /*82af0*/  STL [R1+0x1434], R16 ;  /* 0x0014341001007387 */ /* 0x000fe80000100800 */
[----:B------:R-:W2:Y:S01]  /*82b00*/  LDL.LU R5, [R1+0x15b4] ;  /* 0x0015b40001057983 */ /* 0x000ea20000300800 */
[----:B------:R-:W-:-:S03]  /*82b10*/  IADD3 R3, P2, R3, UR7, RZ ;  /* 0x0000000703037c10 */ /* 0x000fc6000ff5e0ff */
[----:B------:R1:W-:Y:S01]  /*82b20*/  LDGSTS.E [R2+0x4200], [R156.64], P1 ;  /* 0x042000009c027fae */ /* 0x0003e20008921848 */
[----:B------:R-:W-:Y:S02]  /*82b30*/  IADD3 R7, P3, R7, UR7, RZ ;  /* 0x0000000707077c10 */ /* 0x000fe4000ff7e0ff */
[----:B------:R-:W-:Y:S01]  /*82b40*/  IADD3.X R6, R6, UR6, RZ, P2, !PT ;  /* 0x0000000606067c10 */ /* 0x000fe200097fe4ff */
[----:B-1----:R-:W-:Y:S02]  /*82b50*/  IMAD.MOV.U32 R156, RZ, RZ, R15 ;  /* 0x000000ffff9c7224 */ /* 0x002fe400078e000f */
[----:B------:R-:W-:Y:S01]  /*82b60*/  IMAD.MOV.U32 R157, RZ, RZ, R16 ;  /* 0x000000ffff9d7224 */ /* 0x000fe200078e0010 */
[----:B------:R-:W-:Y:S01]  /*82b70*/  STL [R1+0x14b0], R3 ;  /* 0x0014b00301007387 */ /* 0x000fe20000100800 */
[----:B------:R-:W-:-:S03]  /*82b80*/  IADD3.X R12, R12, UR6, RZ, P3, !PT ;  /* 0x000000060c0c7c10 */ /* 0x000fc60009ffe4ff */
[----:B------:R1:W-:Y:S04]  /*82b90*/  LDGSTS.E [R2+0x4300], [R156.64], P0 ;  /* 0x043000009c027fae */ /* 0x0003e80008121848 */
[----:B------:R1:W-:Y:S04]  /*82ba0*/  STL [R1+0x14ac], R6 ;  /* 0x0014ac0601007387 */ /* 0x0003e80000100800 */
[----:B------:R1:W-:Y:S02]  /*82bb0*/  STL [R1+0x14b8], R7 ;  /* 0x0014b80701007387 */ /* 0x0003e40000100800 */
[----:B-1----:R-:W-:Y:S01]  /*82bc0*/  MOV R156, R3 ;  /* 0x00000003009c7202 */ /* 0x002fe20000000f00 */
[----:B------:R-:W-:-:S02]  /*82bd0*/  IMAD.MOV.U32 R157, RZ, RZ, R6 ;  /* 0x000000ffff9d7224 */ /* 0x000fc400078e0006 */
[----:B------:R-:W2:Y:S04]  /*82be0*/  LDL.LU R6, [R1+0x1630] ;  /* 0x0016300001067983 */ /* 0x000ea80000300800 */
[----:B------:R1:W-:Y:S04]  /*82bf0*/  STL [R1+0x14b4], R12 ;  /* 0x0014b40c01007387 */ /* 0x0003e80000100800 */
[----:B------:R1:W-:Y:S04]  /*82c00*/  LDGSTS.E [R2+0x5200], [R156.64], P1 ;  /* 0x052000009c027fae */ /* 0x0003e80008921848 */
[----:B------:R-:W2:Y:S01]  /*82c10*/  LDL.LU R3, [R1+0x1638] ;  /* 0x0016380001037983 */ /* 0x000ea20000300800 */
[----:B-1----:R-:W-:-:S03]  /*82c20*/  IMAD.MOV.U32 R156, RZ, RZ, R7 ;  /* 0x000000ffff9c7224 */ /* 0x002fc600078e0007 */
[----:B------:R-:W2:Y:S01]  /*82c30*/  LDL.LU R7, [R1+0x162c] ;  /* 0x00162c0001077983 */ /* 0x000ea20000300800 */
[----:B------:R-:W-:-:S03]  /*82c40*/  MOV R157, R12 ;  /* 0x0000000c009d7202 */ /* 0x000fc60000000f00 */
[----:B------:R-:W2:Y:S01]  /*82c50*/  LDL.LU R12, [R1+0x1634] ;  /* 0x00163400010c7983 */ /* 0x000ea20000300800 */
[----:B------:R-:W-:Y:S02]  /*82c60*/  IADD3 R8, P2, R8, UR7, RZ ;  /* 0x0000000708087c10 */ /* 0x000fe4000ff5e0ff */
[----:B------:R-:W-:Y:S01]  /*82c70*/  IADD3 R10, P3, R10, UR7, RZ ;  /* 0x000000070a0a7c10 */ /* 0x000fe2000ff7e0ff */
[----:B------:R1:W-:Y:S04]  /*82c80*/  LDGSTS.E [R2+0x5300], [R156.64], P0 ;  /* 0x053000009c027fae */ /* 0x0003e80008121848 */
[----:B------:R-:W-:Y:S01]  /*82c90*/  STL [R1+0x1530], R8 ;  /* 0x0015300801007387 */ /* 0x000fe20000100800 */
[----:B-1----:R-:W-:Y:S01]  /*82ca0*/  IMAD.MOV.U32 R156, RZ, RZ, R8 ;  /* 0x000000ffff9c7224 */ /* 0x002fe200078e0008 */
[----:B---3--:R-:W-:-:S05]  /*82cb0*/  IADD3.X R13, R13, UR6, RZ, P2, !PT ;  /* 0x000000060d0d7c10 */ /* 0x008fca00097fe4ff */
[----:B------:R-:W-:Y:S01]  /*82cc0*/  IMAD.MOV.U32 R157, RZ, RZ, R13 ;  /* 0x000000ffff9d7224 */ /* 0x000fe200078e000d */
[----:B------:R1:W-:Y:S01]  /*82cd0*/  STL [R1+0x152c], R13 ;  /* 0x00152c0d01007387 */ /* 0x0003e20000100800 */
[----:B------:R-:W-:-:S03]  /*82ce0*/  IADD3.X R14, R14, UR6, RZ, P3, !PT ;  /* 0x000000060e0e7c10 */ /* 0x000fc60009ffe4ff */
[----:B------:R-:W-:Y:S04]  /*82cf0*/  STL [R1+0x1538], R10 ;  /* 0x0015380a01007387 */ /* 0x000fe80000100800 */
[----:B------:R3:W-:Y:S04]  /*82d00*/  LDGSTS.E [R2+0x6200], [R156.64], P1 ;  /* 0x062000009c027fae */ /* 0x0007e80008921848 */
[----:B-1----:R-:W4:Y:S04]  /*82d10*/  LDL.LU R13, [R1+0x16b0] ;  /* 0x0016b000010d7983 */ /* 0x002f280000300800 */
[----:B------:R1:W-:Y:S04]  /*82d20*/  STL [R1+0x1534], R14 ;  /* 0x0015340e01007387 */ /* 0x0003e80000100800 */
[----:B------:R-:W4:Y:S01]  /*82d30*/  LDL.LU R8, [R1+0x16b8] ;  /* 0x0016b80001087983 */ /* 0x000f220000300800 */
[----:B---3--:R-:W-:Y:S01]  /*82d40*/  IMAD.MOV.U32 R157, RZ, RZ, R14 ;  /* 0x000000ffff9d7224 */ /* 0x008fe200078e000e */
[----:B--2---:R-:W-:-:S02]  /*82d50*/  IADD3 R9, P2, R9, UR7, RZ ;  /* 0x0000000709097c10 */ /* 0x004fc4000ff5e0ff */
[----:B-1----:R-:W2:Y:S01]  /*82d60*/  LDL.LU R14, [R1+0x16ac] ;  /* 0x0016ac00010e7983 */ /* 0x002ea20000300800 */
[----:B------:R-:W-:Y:S02]  /*82d70*/  MOV R156, R10 ;  /* 0x0000000a009c7202 */ /* 0x000fe40000000f00 */
[----:B------:R-:W-:Y:S01]  /*82d80*/  IADD3 R4, P3, R4, UR7, RZ ;  /* 0x0000000704047c10 */ /* 0x000fe2000ff7e0ff */
[----:B------:R-:W3:Y:S04]  /*82d90*/  LDL.LU R10, [R1+0x16b4] ;  /* 0x0016b400010a7983 */ /* 0x000ee80000300800 */
[----:B------:R1:W-:Y:S04]  /*82da0*/  STL [R1+0x15b0], R9 ;  /* 0x0015b00901007387 */ /* 0x0003e80000100800 */
[----:B------:R1:W-:Y:S01]  /*82db0*/  LDGSTS.E [R2+0x6300], [R156.64], P0 ;  /* 0x063000009c027fae */ /* 0x0003e20008121848 */
[----:B------:R-:W-:Y:S01]  /*82dc0*/  IADD3.X R11, R11, UR6, RZ, P2, !PT ;  /* 0x000000060b0b7c10 */ /* 0x000fe200097fe4ff */
[----:B-1----:R-:W-:-:S04]  /*82dd0*/  IMAD.MOV.U32 R156, RZ, RZ, R9 ;  /* 0x000000ffff9c7224 */ /* 0x002fc800078e0009 */
[----:B------:R1:W-:Y:S01]  /*82de0*/  STL [R1+0x15ac], R11 ;  /* 0x0015ac0b01007387 */ /* 0x0003e20000100800 */
[----:B------:R-:W-:-:S03]  /*82df0*/  IADD3.X R5, R5, UR6, RZ, P3, !PT ;  /* 0x0000000605057c10 */ /* 0x000fc60009ffe4ff */
[----:B------:R1:W-:Y:S01]  /*82e00*/  STL [R1+0x15b8], R4 ;  /* 0x0015b80401007387 */ /* 0x0003e20000100800 */
[----:B------:R-:W-:-:S03]  /*82e10*/  MOV R157, R11 ;  /* 0x0000000b009d7202 */ /* 0x000fc60000000f00 */
[----:B------:R-:W3:Y:S04]  /*82e20*/  LDL.LU R9, [R1+0x1730] ;  /* 0x0017300001097983 */ /* 0x000ee80000300800 */
[----:B------:R1:W-:Y:S04]  /*82e30*/  STL [R1+0x15b4], R5 ;  /* 0x0015b40501007387 */ /* 0x0003e80000100800 */
[----:B------:R-:W3:Y:S04]  /*82e40*/  LDL.LU R15, [R1+0x1738] ;  /* 0x00173800010f7983 */ /* 0x000ee80000300800 */
[----:B-1----:R-:W3:Y:S04]  /*82e50*/  LDL.LU R11, [R1+0x172c] ;  /* 0x00172c00010b7983 */ /* 0x002ee80000300800 */
[----:B------:R-:W3:Y:S04]  /*82e60*/  LDL.LU R16, [R1+0x1734] ;  /* 0x0017340001107983 */ /* 0x000ee80000300800 */
[----:B------:R1:W-:Y:S01]  /*82e70*/  LDGSTS.E [R2+0x7200], [R156.64], P1 ;  /* 0x072000009c027fae */ /* 0x0003e20008921848 */
[----:B------:R-:W-:Y:S01]  /*82e80*/  IADD3 R6, P2, R6, UR7, RZ ;  /* 0x0000000706067c10 */ /* 0x000fe2000ff5e0ff */
[----:B-1----:R-:W-:-:S02]  /*82e90*/  IMAD.MOV.U32 R156, RZ, RZ, R4 ;  /* 0x000000ffff9c7224 */ /* 0x002fc400078e0004 */
[----:B------:R-:W-:Y:S01]  /*82ea0*/  IMAD.MOV.U32 R157, RZ, RZ, R5 ;  /* 0x000000ffff9d7224 */ /* 0x000fe200078e0005 */
[----:B------:R-:W3:Y:S04]  /*82eb0*/  LDL.LU R4, [R1+0x17b0] ;  /* 0x0017b00001047983 */ /* 0x000ee80000300800 */
[----:B------:R-:W3:Y:S01]  /*82ec0*/  LDL.LU R5, [R1+0x17b8] ;  /* 0x0017b80001057983 */ /* 0x000ee20000300800 */
[----:B------:R-:W-:-:S03]  /*82ed0*/  IADD3 R3, P3, R3, UR7, RZ ;  /* 0x0000000703037c10 */ /* 0x000fc6000ff7e0ff */
[----:B------:R1:W-:Y:S04]  /*82ee0*/  STL [R1+0x1630], R6 ;  /* 0x0016300601007387 */ /* 0x0003e80000100800 */
[----:B------:R1:W-:Y:S01]  /*82ef0*/  LDGSTS.E [R2+0x7300], [R156.64], P0 ;  /* 0x073000009c027fae */ /* 0x0003e20008121848 */
[----:B------:R-:W-:Y:S02]  /*82f00*/  IADD3.X R7, R7, UR6, RZ, P2, !PT ;  /* 0x0000000607077c10 */ /* 0x000fe400097fe4ff */
[----:B------:R-:W-:-:S03]  /*82f10*/  IADD3.X R12, R12, UR6, RZ, P3, !PT ;  /* 0x000000060c0c7c10 */ /* 0x000fc60009ffe4ff */
[----:B------:R1:W-:Y:S02]  /*82f20*/  STL [R1+0x162c], R7 ;  /* 0x00162c0701007387 */ /* 0x0003e40000100800 */
[----:B-1----:R-:W-:Y:S02]  /*82f30*/  MOV R156, R6 ;  /* 0x00000006009c7202 */ /* 0x002fe40000000f00 */
[----:B------:R1:W-:Y:S04]  /*82f40*/  STL [R1+0x1638], R3 ;  /* 0x0016380301007387 */ /* 0x0003e80000100800 */
[----:B------:R-:W3:Y:S01]  /*82f50*/  LDL.LU R6, [R1+0x17ac] ;  /* 0x0017ac0001067983 */ /* 0x000ee20000300800 */
[----:B------:R-:W-:-:S03]  /*82f60*/  IMAD.MOV.U32 R157, RZ, RZ, R7 ;  /* 0x000000ffff9d7224 */ /* 0x000fc600078e0007 */
[----:B------:R1:W-:Y:S04]  /*82f70*/  STL [R1+0x1634], R12 ;  /* 0x0016340c01007387 */ /* 0x0003e80000100800 */
[----:B------:R-:W3:Y:S04]  /*82f80*/  LDL.LU R7, [R1+0x17b4] ;  /* 0x0017b40001077983 */ /* 0x000ee80000300800 */
[----:B------:R1:W-:Y:S02]  /*82f90*/  LDGSTS.E [R2+0x8200], [R156.64], P1 ;  /* 0x082000009c027fae */ /* 0x0003e40008921848 */
[----:B-1----:R-:W-:Y:S01]  /*82fa0*/  IMAD.MOV.U32 R156, RZ, RZ, R3 ;  /* 0x000000ffff9c7224 */ /* 0x002fe200078e0003 */
[----:B------:R-:W-:Y:S01]  /*82fb0*/  MOV R157, R12 ;  /* 0x0000000c009d7202 */ /* 0x000fe20000000f00 */
[----:B------:R-:W3:Y:S04]  /*82fc0*/  LDL.LU R3, [R1+0x1830] ;  /* 0x0018300001037983 */ /* 0x000ee80000300800 */
[----:B------:R-:W3:Y:S04]  /*82fd0*/  LDL.LU R12, [R1+0x1838] ;  /* 0x00183800010c7983 */ /* 0x000ee80000300800 */
[----:B------:R1:W-:Y:S01]  /*82fe0*/  LDGSTS.E [R2+0x8300], [R156.64], P0 ;  /* 0x083000009c027fae */ /* 0x0003e20008121848 */
[----:B----4-:R-:W-:-:S05]  /*82ff0*/  IADD3 R13, P2, R13, UR7, RZ ;  /* 0x000000070d0d7c10 */ /* 0x010fca000ff5e0ff */
[----:B------:R-:W-:Y:S01]  /*83000*/  STL [R1+0x16b0], R13 ;  /* 0x0016b00d01007387 */ /* 0x000fe20000100800 */
[----:B------:R-:W-:Y:S02]  /*83010*/  IADD3 R8, P3, R8, UR7, RZ ;  /* 0x0000000708087c10 */ /* 0x000fe4000ff7e0ff */
[----:B--2---:R-:W-:Y:S02]  /*83020*/  IADD3.X R14, R14, UR6, RZ, P2, !PT ;  /* 0x000000060e0e7c10 */ /* 0x004fe400097fe4ff */
[----:B---3--:R-:W-:-:S03]  /*83030*/  IADD3.X R10, R10, UR6, RZ, P3, !PT ;  /* 0x000000060a0a7c10 */ /* 0x008fc60009ffe4ff */
[----:B------:R2:W-:Y:S01]  /*83040*/  STL [R1+0x16ac], R14 ;  /* 0x0016ac0e01007387 */ /* 0x0005e20000100800 */
[----:B-1----:R-:W-:-:S03]  /*83050*/  IMAD.MOV.U32 R157, RZ, RZ, R14 ;  /* 0x000000ffff9d7224 */ /* 0x002fc600078e000e */
[----:B------:R-:W-:Y:S01]  /*83060*/  STL [R1+0x16b8], R8 ;  /* 0x0016b80801007387 */ /* 0x000fe20000100800 */
[----:B------:R-:W-:-:S03]  /*83070*/  IMAD.MOV.U32 R156, RZ, RZ, R13 ;  /* 0x000000ffff9c7224 */ /* 0x000fc600078e000d */
[----:B--2---:R-:W2:Y:S04]  /*83080*/  LDL.LU R14, [R1+0x182c] ;  /* 0x00182c00010e7983 */ /* 0x004ea80000300800 */
[----:B------:R1:W-:Y:S04]  /*83090*/  STL [R1+0x16b4], R10 ;  /* 0x0016b40a01007387 */ /* 0x0003e80000100800 */
[----:B------:R-:W3:Y:S04]  /*830a0*/  LDL.LU R13, [R1+0x1834] ;  /* 0x00183400010d7983 */ /* 0x000ee80000300800 */
[----:B------:R4:W-:Y:S01]  /*830b0*/  LDGSTS.E [R2+0x9200], [R156.64], P1 ;  /* 0x092000009c027fae */ /* 0x0009e20008921848 */
[----:B------:R-:W-:-:S02]  /*830c0*/  IADD3 R9, P2, R9, UR7, RZ ;  /* 0x0000000709097c10 */ /* 0x000fc4000ff5e0ff */
[----:B----4-:R-:W-:Y:S01]  /*830d0*/  MOV R156, R8 ;  /* 0x00000008009c7202 */ /* 0x010fe20000000f00 */
[----:B------:R-:W-:Y:S01]  /*830e0*/  IMAD.MOV.U32 R157, RZ, RZ, R10 ;  /* 0x000000ffff9d7224 */ /* 0x000fe200078e000a */
[----:B------:R-:W-:Y:S01]  /*830f0*/  IADD3 R15, P3, R15, UR7, RZ ;  /* 0x000000070f0f7c10 */ /* 0x000fe2000ff7e0ff */
[----:B-1----:R-:W4:Y:S01]  /*83100*/  LDL.LU R10, [R1+0x18b0] ;  /* 0x0018b000010a7983 */ /* 0x002f220000300800 */
[----:B------:R-:W-:-:S03]  /*83110*/  IADD3.X R11, R11, UR6, RZ, P2, !PT ;  /* 0x000000060b0b7c10 */ /* 0x000fc600097fe4ff */
[----:B------:R-:W4:Y:S04]  /*83120*/  LDL.LU R8, [R1+0x18b8] ;  /* 0x0018b80001087983 */ /* 0x000f280000300800 */
[----:B------:R-:W-:Y:S01]  /*83130*/  STL [R1+0x1730], R9 ;  /* 0x0017300901007387 */ /* 0x000fe20000100800 */
[----:B------:R-:W-:-:S03]  /*83140*/  IADD3.X R16, R16, UR6, RZ, P3, !PT ;  /* 0x0000000610107c10 */ /* 0x000fc60009ffe4ff */
[----:B------:R1:W-:Y:S04]  /*83150*/  LDGSTS.E [R2+0x9300], [R156.64], P0 ;  /* 0x093000009c027fae */ /* 0x0003e80008121848 */
[----:B------:R1:W-:Y:S04]  /*83160*/  STL [R1+0x172c], R11 ;  /* 0x00172c0b01007387 */ /* 0x0003e80000100800 */
[----:B------:R-:W-:Y:S01]  /*83170*/  STL [R1+0x1738], R15 ;  /* 0x0017380f01007387 */ /* 0x000fe20000100800 */
[----:B-1----:R-:W-:-:S03]  /*83180*/  MOV R157, R11 ;  /* 0x0000000b009d7202 */ /* 0x002fc60000000f00 */
[----:B------:R-:W4:Y:S01]  /*83190*/  LDL.LU R11, [R1+0x18ac] ;  /* 0x0018ac00010b7983 */ /* 0x000f220000300800 */
[----:B------:R-:W-:-:S03]  /*831a0*/  IMAD.MOV.U32 R156, RZ, RZ, R9 ;  /* 0x000000ffff9c7224 */ /* 0x000fc600078e0009 */
[----:B------:R-:W-:Y:S01]  /*831b0*/  STL [R1+0x1734], R16 ;  /* 0x0017341001007387 */ /* 0x000fe20000100800 */
[----:B------:R-:W-:-:S03]  /*831c0*/  IADD3 R4, P2, R4, UR7, RZ ;  /* 0x0000000704047c10 */ /* 0x000fc6000ff5e0ff */
[----:B------:R-:W4:Y:S01]  /*831d0*/  LDL.LU R9, [R1+0x18b4] ;  /* 0x0018b40001097983 */ /* 0x000f220000300800 */
[----:B------:R-:W-:-:S03]  /*831e0*/  IADD3 R5, P3, R5, UR7, RZ ;  /* 0x0000000705057c10 */ /* 0x000fc6000ff7e0ff */
[----:B------:R1:W-:Y:S04]  /*831f0*/  LDGSTS.E [R2+0xa200], [R156.64], P1 ;  /* 0x0a2000009c027fae */ /* 0x0003e80008921848 */
[----:B------:R-:W-:Y:S01]  /*83200*/  STL [R1+0x17b0], R4 ;  /* 0x0017b00401007387 */ /* 0x000fe20000100800 */
[----:B-1----:R-:W-:Y:S02]  /*83210*/  IMAD.MOV.U32 R156, RZ, RZ, R15 ;  /* 0x000000ffff9c7224 */ /* 0x002fe400078e000f */
[----:B------:R-:W-:-:S05]  /*83220*/  IMAD.MOV.U32 R157, RZ, RZ, R16 ;  /* 0x000000ffff9d7224 */ /* 0x000fca00078e0010 */
[----:B------:R1:W-:Y:S01]  /*83230*/  LDGSTS.E [R2+0xa300], [R156.64], P0 ;  /* 0x0a3000009c027fae */ /* 0x0003e20008121848 */
[----:B------:R-:W-:-:S05]  /*83240*/  IADD3.X R6, R6, UR6, RZ, P2, !PT ;  /* 0x0000000606067c10 */ /* 0x000fca00097fe4ff */
[----:B------:R1:W-:Y:S01]  /*83250*/  STL [R1+0x17ac], R6 ;  /* 0x0017ac0601007387 */ /* 0x0003e20000100800 */
[----:B------:R-:W-:Y:S02]  /*83260*/  IADD3.X R7, R7, UR6, RZ, P3, !PT ;  /* 0x0000000607077c10 */ /* 0x000fe40009ffe4ff */
[----:B-1----:R-:W-:Y:S01]  /*83270*/  MOV R156, R4 ;  /* 0x00000004009c7202 */ /* 0x002fe20000000f00 */
[----:B------:R-:W-:Y:S01]  /*83280*/  IMAD.MOV.U32 R157, RZ, RZ, R6 ;  /* 0x000000ffff9d7224 */ /* 0x000fe200078e0006 */
[----:B------:R-:W-:Y:S04]  /*83290*/  STL [R1+0x17b8], R5 ;  /* 0x0017b80501007387 */ /* 0x000fe80000100800 */
[----:B------:R-:W4:Y:S04]  /*832a0*/  LDL.LU R6, [R1+0x1930] ;  /* 0x0019300001067983 */ /* 0x000f280000300800 */
[----:B------:R1:W-:Y:S04]  /*832b0*/  STL [R1+0x17b4], R7 ;  /* 0x0017b40701007387 */ /* 0x0003e80000100800 */
[----:B------:R1:W-:Y:S04]  /*832c0*/  LDGSTS.E [R2+0xb200], [R156.64], P1 ;  /* 0x0b2000009c027fae */ /* 0x0003e80008921848 */
[----:B------:R-:W4:Y:S01]  /*832d0*/  LDL.LU R4, [R1+0x1938] ;  /* 0x0019380001047983 */ /* 0x000f220000300800 */
[----:B-1----:R-:W-:-:S03]  /*832e0*/  MOV R157, R7 ;  /* 0x00000007009d7202 */ /* 0x002fc60000000f00 */
[----:B------:R-:W4:Y:S01]  /*832f0*/  LDL.LU R7, [R1+0x192c] ;  /* 0x00192c0001077983 */ /* 0x000f220000300800 */
[----:B------:R-:W-:-:S03]  /*83300*/  IMAD.MOV.U32 R156, RZ, RZ, R5 ;  /* 0x000000ffff9c7224 */ /* 0x000fc600078e0005 */
[----:B------:R-:W4:Y:S01]  /*83310*/  LDL.LU R5, [R1+0x1934] ;  /* 0x0019340001057983 */ /* 0x000f220000300800 */
[----:B------:R-:W-:Y:S02]  /*83320*/  IADD3 R3, P2, R3, UR7, RZ ;  /* 0x0000000703037c10 */ /* 0x000fe4000ff5e0ff */
[----:B------:R-:W-:Y:S01]  /*83330*/  IADD3 R12, P3, R12, UR7, RZ ;  /* 0x000000070c0c7c10 */ /* 0x000fe2000ff7e0ff */
[----:B------:R1:W-:Y:S04]  /*83340*/  LDGSTS.E [R2+0xb300], [R156.64], P0 ;  /* 0x0b3000009c027fae */ /* 0x0003e80008121848 */
[----:B------:R2:W-:Y:S01]  /*83350*/  STL [R1+0x1830], R3 ;  /* 0x0018300301007387 */ /* 0x0005e20000100800 */
[----:B-1----:R-:W-:Y:S01]  /*83360*/  IMAD.MOV.U32 R156, RZ, RZ, R3 ;  /* 0x000000ffff9c7224 */ /* 0x002fe200078e0003 */
[----:B--2---:R-:W-:-:S05]  /*83370*/  IADD3.X R14, R14, UR6, RZ, P2, !PT ;  /* 0x000000060e0e7c10 */ /* 0x004fca00097fe4ff */
[----:B------:R1:W-:Y:S01]  /*83380*/  STL [R1+0x182c], R14 ;  /* 0x00182c0e01007387 */ /* 0x0003e20000100800 */
[----:B---3--:R-:W-:-:S03]  /*83390*/  IADD3.X R13, R13, UR6, RZ, P3, !PT ;  /* 0x000000060d0d7c10 */ /* 0x008fc60009ffe4ff */
[----:B------:R-:W-:Y:S04]  /*833a0*/  STL [R1+0x1838], R12 ;  /* 0x0018380c01007387 */ /* 0x000fe80000100800 */
[----:B------:R-:W2:Y:S04]  /*833b0*/  LDL.LU R15, [R1+0x19b0] ;  /* 0x0019b000010f7983 */ /* 0x000ea80000300800 */
[----:B------:R3:W-:Y:S04]  /*833c0*/  STL [R1+0x1834], R13 ;  /* 0x0018340d01007387 */ /* 0x0007e80000100800 */
[----:B------:R-:W2:Y:S04]  /*833d0*/  LDL.LU R3, [R1+0x19b8] ;  /* 0x0019b80001037983 */ /* 0x000ea80000300800 */
[----:B------:R-:W2:Y:S01]  /*833e0*/  LDL.LU R16, [R1+0x19ac] ;  /* 0x0019ac0001107983 */ /* 0x000ea20000300800 */
[----:B----4-:R-:W-:Y:S01]  /*833f0*/  IADD3 R10, P2, R10, UR7, RZ ;  /* 0x000000070a0a7c10 */ /* 0x010fe2000ff5e0ff */
[----:B------:R-:W-:-:S02]  /*83400*/  IMAD.MOV.U32 R157, RZ, RZ, R14 ;  /* 0x000000ffff9d7224 */ /* 0x000fc400078e000e */
[----:B-1----:R-:W4:Y:S01]  /*83410*/  LDL.LU R14, [R1+0x19b4] ;  /* 0x0019b400010e7983 */ /* 0x002f220000300800 */
[----:B------:R-:W-:-:S03]  /*83420*/  IADD3 R8, P3, R8, UR7, RZ ;  /* 0x0000000708087c10 */ /* 0x000fc6000ff7e0ff */
[----:B------:R-:W-:Y:S04]  /*83430*/  STL [R1+0x18b0], R10 ;  /* 0x0018b00a01007387 */ /* 0x000fe80000100800 */
[----:B------:R1:W-:Y:S01]  /*83440*/  LDGSTS.E [R2+0xc200], [R156.64], P1 ;  /* 0x0c2000009c027fae */ /* 0x0003e20008921848 */
[----:B------:R-:W-:Y:S01]  /*83450*/  IADD3.X R11, R11, UR6, RZ, P2, !PT ;  /* 0x000000060b0b7c10 */ /* 0x000fe200097fe4ff */
[----:B-1----:R-:W-:Y:S01]  /*83460*/  IMAD.MOV.U32 R157, RZ, RZ, R13 ;  /* 0x000000ffff9d7224 */ /* 0x002fe200078e000d */
[----:B------:R-:W-:-:S03]  /*83470*/  MOV R156, R12 ;  /* 0x0000000c009c7202 */ /* 0x000fc60000000f00 */
[----:B------:R1:W-:Y:S01]  /*83480*/  STL [R1+0x18ac], R11 ;  /* 0x0018ac0b01007387 */ /* 0x0003e20000100800 */
[----:B------:R-:W-:-:S03]  /*83490*/  IADD3.X R9, R9, UR6, RZ, P3, !PT ;  /* 0x0000000609097c10 */ /* 0x000fc60009ffe4ff */
[----:B------:R-:W-:Y:S04]  /*834a0*/  STL [R1+0x18b8], R8 ;  /* 0x0018b80801007387 */ /* 0x000fe80000100800 */
[----:B---3--:R-:W3:Y:S04]  /*834b0*/  LDL.LU.64 R12, [R1+0x1210] ;  /* 0x00121000010c7983 */ /* 0x008ee80000300a00 */
[----:B------:R1:W-:Y:S04]  /*834c0*/  STL [R1+0x18b4], R9 ;  /* 0x0018b40901007387 */ /* 0x0003e80000100800 */
[----:B------:R-:W3:Y:S04]  /*834d0*/  LDL.LU.64 R24, [R1+0x1208] ;  /* 0x0012080001187983 */ /* 0x000ee80000300a00 */
[----:B------:R1:W-:Y:S02]  /*834e0*/  LDGSTS.E [R2+0xc300], [R156.64], P0 ;  /* 0x0c3000009c027fae */ /* 0x0003e40008121848 */
[----:B-1----:R-:W-:Y:S01]  /*834f0*/  IMAD.MOV.U32 R156, RZ, RZ, R10 ;  /* 0x000000ffff9c7224 */ /* 0x002fe200078e000a */
[----:B------:R-:W-:-:S02]  /*83500*/  MOV R157, R11 ;  /* 0x0000000b009d7202 */ /* 0x000fc40000000f00 */
[----:B------:R-:W3:Y:S04]  /*83510*/  LDL.LU.64 R10, [R1+0x1190] ;  /* 0x00119000010a7983 */ /* 0x000ee80000300a00 */
[----:B------:R1:W-:Y:S01]  /*83520*/  LDGSTS.E [R2+0xd200], [R156.64], P1 ;  /* 0x0d2000009c027fae */ /* 0x0003e20008921848 */
[----:B------:R-:W-:Y:S01]  /*83530*/  IADD3 R6, P2, R6, UR7, RZ ;  /* 0x0000000706067c10 */ /* 0x000fe2000ff5e0ff */
[----:B-1----:R-:W-:Y:S02]  /*83540*/  IMAD.MOV.U32 R156, RZ, RZ, R8 ;  /* 0x000000ffff9c7224 */ /* 0x002fe400078e0008 */
[----:B------:R-:W-:Y:S02]  /*83550*/  IMAD.MOV.U32 R157, RZ, RZ, R9 ;  /* 0x000000ffff9d7224 */ /* 0x000fe400078e0009 */
[----:B------:R-:W3:Y:S01]  /*83560*/  LDL.LU.64 R8, [R1+0x1188] ;  /* 0x0011880001087983 */ /* 0x000ee20000300a00 */
[----:B------:R-:W-:-:S03]  /*83570*/  IADD3 R4, P3, R4, UR7, RZ ;  /* 0x0000000704047c10 */ /* 0x000fc6000ff7e0ff */
[----:B------:R-:W3:Y:S04]  /*83580*/  LDL.LU.64 R22, [R1+0x1110] ;  /* 0x0011100001167983 */ /* 0x000ee80000300a00 */
[----:B------:R1:W-:Y:S01]  /*83590*/  LDGSTS.E [R2+0xd300], [R156.64], P0 ;  /* 0x0d3000009c027fae */ /* 0x0003e20008121848 */
[----:B------:R-:W-:-:S03]  /*835a0*/  IADD3.X R7, R7, UR6, RZ, P2, !PT ;  /* 0x0000000607077c10 */ /* 0x000fc600097fe4ff */
[----:B------:R-:W-:Y:S01]  /*835b0*/  STL [R1+0x1930], R6 ;  /* 0x0019300601007387 */ /* 0x000fe20000100800 */
[----:B------:R-:W-:-:S03]  /*835c0*/  IADD3.X R5, R5, UR6, RZ, P3, !PT ;  /* 0x0000000605057c10 */ /* 0x000fc60009ffe4ff */
[----:B------:R1:W-:Y:S02]  /*835d0*/  STL [R1+0x192c], R7 ;  /* 0x00192c0701007387 */ /* 0x0003e40000100800 */
[----:B-1----:R-:W-:Y:S01]  /*835e0*/  MOV R156, R6 ;  /* 0x00000006009c7202 */ /* 0x002fe20000000f00 */
[----:B------:R-:W-:Y:S01]  /*835f0*/  IMAD.MOV.U32 R157, RZ, RZ, R7 ;  /* 0x000000ffff9d7224 */ /* 0x000fe200078e0007 */
[----:B------:R-:W-:Y:S04]  /*83600*/  STL [R1+0x1938], R4 ;  /* 0x0019380401007387 */ /* 0x000fe80000100800 */
[----:B------:R-:W3:Y:S04]  /*83610*/  LDL.LU.64 R6, [R1+0x1108] ;  /* 0x0011080001067983 */ /* 0x000ee80000300a00 */
[----:B------:R1:W-:Y:S04]  /*83620*/  LDGSTS.E [R2+0xe200], [R156.64], P1 ;  /* 0x0e2000009c027fae */ /* 0x0003e80008921848 */
[----:B------:R1:W-:Y:S02]  /*83630*/  STL [R1+0x1934], R5 ;  /* 0x0019340501007387 */ /* 0x0003e40000100800 */
[----:B-1----:R-:W-:Y:S01]  /*83640*/  IMAD.MOV.U32 R156, RZ, RZ, R4 ;  /* 0x000000ffff9c7224 */ /* 0x002fe200078e0004 */
[----:B------:R-:W-:-:S02]  /*83650*/  MOV R157, R5 ;  /* 0x00000005009d7202 */ /* 0x000fc40000000f00 */
[----:B------:R-:W3:Y:S04]  /*83660*/  LDL.LU.64 R4, [R1+0xb48] ;  /* 0x000b480001047983 */ /* 0x000ee80000300a00 */
[----:B------:R1:W-:Y:S04]  /*83670*/  LDGSTS.E [R2+0xe300], [R156.64], P0 ;  /* 0x0e3000009c027fae */ /* 0x0003e80008121848 */
[----:B------:R-:W3:Y:S04]  /*83680*/  LDL.LU.64 R20, [R1+0x1090] ;  /* 0x0010900001147983 */ /* 0x000ee80000300a00 */
[----:B------:R-:W3:Y:S01]  /*83690*/  LDL.LU.64 R18, [R1+0x1088] ;  /* 0x0010880001127983 */ /* 0x000ee20000300a00 */
[----:B--2---:R-:W-:-:S05]  /*836a0*/  IADD3 R15, P2, R15, UR7, RZ ;  /* 0x000000070f0f7c10 */ /* 0x004fca000ff5e0ff */
[----:B-1----:R-:W-:Y:S01]  /*836b0*/  IMAD.MOV.U32 R156, RZ, RZ, R15 ;  /* 0x000000ffff9c7224 */ /* 0x002fe200078e000f */
[----:B------:R-:W-:Y:S02]  /*836c0*/  IADD3 R3, P3, R3, UR7, RZ ;  /* 0x0000000703037c10 */ /* 0x000fe4000ff7e0ff */
[----:B------:R-:W-:-:S05]  /*836d0*/  IADD3.X R16, R16, UR6, RZ, P2, !PT ;  /* 0x0000000610107c10 */ /* 0x000fca00097fe4ff */
[----:B------:R-:W-:Y:S01]  /*836e0*/  IMAD.MOV.U32 R157, RZ, RZ, R16 ;  /* 0x000000ffff9d7224 */ /* 0x000fe200078e0010 */
[----:B----4-:R-:W-:Y:S01]  /*836f0*/  IADD3.X R14, R14, UR6, RZ, P3, !PT ;  /* 0x000000060e0e7c10 */ /* 0x010fe20009ffe4ff */
[----:B------:R-:W-:Y:S04]  /*83700*/  STL [R1+0x19b0], R15 ;  /* 0x0019b00f01007387 */ /* 0x000fe80000100800 */
[----:B------:R1:W-:Y:S04]  /*83710*/  LDGSTS.E [R2+0xf200], [R156.64], P1 ;  /* 0x0f2000009c027fae */ /* 0x0003e80008921848 */
[----:B------:R2:W-:Y:S04]  /*83720*/  STL [R1+0x19ac], R16 ;  /* 0x0019ac1001007387 */ /* 0x0005e80000100800 */
[----:B------:R3:W-:Y:S01]  /*83730*/  STL [R1+0x19b8], R3 ;  /* 0x0019b80301007387 */ /* 0x0007e20000100800 */
[----:B-1----:R-:W-:Y:S01]  /*83740*/  MOV R156, R3 ;  /* 0x00000003009c7202 */ /* 0x002fe20000000f00 */
[----:B------:R-:W-:-:S02]  /*83750*/  IMAD.MOV.U32 R157, RZ, RZ, R14 ;  /* 0x000000ffff9d7224 */ /* 0x000fc400078e000e */
[----:B--2---:R-:W2:Y:S04]  /*83760*/  LDL.LU.64 R16, [R1+0x1010] ;  /* 0x0010100001107983 */ /* 0x004ea80000300a00 */
[----:B------:R1:W-:Y:S01]  /*83770*/  LDGSTS.E [R2+0xf300], [R156.64], P0 ;  /* 0x0f3000009c027fae */ /* 0x0003e20008121848 */
[----:B---3--:R-:W-:-:S04]  /*83780*/  IADD3 R3, P2, R12, UR7, RZ ;  /* 0x000000070c037c10 */ /* 0x008fc8000ff5e0ff */
[----:B-1----:R-:W-:Y:S02]  /*83790*/  IADD3.X R156, R13, UR6, RZ, P2, !PT ;  /* 0x000000060d9c7c10 */ /* 0x002fe400097fe4ff */
[----:B------:R-:W-:Y:S01]  /*837a0*/  IADD3 R157, P2, R24, UR7, RZ ;  /* 0x00000007189d7c10 */ /* 0x000fe2000ff5e0ff */
[----:B------:R1:W-:Y:S03]  /*837b0*/  STL [R1+0x19b4], R14 ;  /* 0x0019b40e01007387 */ /* 0x0003e60000100800 */
[----:B------:R-:W-:Y:S01]  /*837c0*/  IADD3.X R158, R25, UR6, RZ, P2, !PT ;  /* 0x00000006199e7c10 */ /* 0x000fe200097fe4ff */
[----:B-1----:R-:W3:Y:S04]  /*837d0*/  LDL.LU.64 R14, [R1+0x1008] ;  /* 0x00100800010e7983 */ /* 0x002ee80000300a00 */
[----:B------:R-:W4:Y:S01]  /*837e0*/  LDL.LU.64 R12, [R1+0xf90] ;  /* 0x000f9000010c7983 */ /* 0x000f220000300a00 */
[----:B------:R-:W-:-:S04]  /*837f0*/  IADD3 R159, P2, R10, UR7, RZ ;  /* 0x000000070a9f7c10 */ /* 0x000fc8000ff5e0ff */
[----:B------:R-:W-:Y:S02]  /*83800*/  IADD3.X R160, R11, UR6, RZ, P2, !PT ;  /* 0x000000060ba07c10 */ /* 0x000fe400097fe4ff */
[----:B------:R-:W4:Y:S01]  /*83810*/  LDL.LU.64 R10, [R1+0xf88] ;  /* 0x000f8800010a7983 */ /* 0x000f220000300a00 */
[----:B------:R-:W-:-:S04]  /*83820*/  IADD3 R161, P2, R8, UR7, RZ ;  /* 0x0000000708a17c10 */ /* 0x000fc8000ff5e0ff */
[----:B------:R-:W-:Y:S02]  /*83830*/  IADD3.X R162, R9, UR6, RZ, P2, !PT ;  /* 0x0000000609a27c10 */ /* 0x000fe400097fe4ff */
[----:B------:R-:W-:Y:S01]  /*83840*/  IADD3 R163, P2, R22, UR7, RZ ;  /* 0x0000000716a37c10 */ /* 0x000fe2000ff5e0ff */
[----:B------:R-:W4:Y:S03]  /*83850*/  LDL.LU.64 R8, [R1+0xf10] ;  /* 0x000f100001087983 */ /* 0x000f260000300a00 */
[----:B------:R-:W-:Y:S02]  /*83860*/  IADD3.X R164, R23, UR6, RZ, P2, !PT ;  /* 0x0000000617a47c10 */ /* 0x000fe400097fe4ff */
[----:B------:R-:W-:-:S04]  /*83870*/  IADD3 R165, P2, R6, UR7, RZ ;  /* 0x0000000706a57c10 */ /* 0x000fc8000ff5e0ff */
[----:B------:R-:W-:Y:S02]  /*83880*/  IADD3.X R166, R7, UR6, RZ, P2, !PT ;  /* 0x0000000607a67c10 */ /* 0x000fe400097fe4ff */
[----:B------:R-:W4:Y:S01]  /*83890*/  LDL.LU.64 R6, [R1+0xf08] ;  /* 0x000f080001067983 */ /* 0x000f220000300a00 */
[----:B------:R-:W-:-:S04]  /*838a0*/  IADD3 R167, P2, R4, UR7, RZ ;  /* 0x0000000704a77c10 */ /* 0x000fc8000ff5e0ff */
[----:B------:R-:W-:Y:S02]  /*838b0*/  IADD3.X R168, R5, UR6, RZ, P2, !PT ;  /* 0x0000000605a87c10 */ /* 0x000fe400097fe4ff */
[----:B------:R-:W4:Y:S04]  /*838c0*/  LDL.LU.64 R4, [R1+0xe90] ;  /* 0x000e900001047983 */ /* 0x000f280000300a00 */
[----:B------:R-:W4:Y:S04]  /*838d0*/  LDL.LU.64 R34, [R1+0xe88] ;  /* 0x000e880001227983 */ /* 0x000f280000300a00 */
[----:B------:R-:W4:Y:S04]  /*838e0*/  LDL.LU.64 R32, [R1+0xe10] ;  /* 0x000e100001207983 */ /* 0x000f280000300a00 */
[----:B------:R-:W4:Y:S04]  /*838f0*/  LDL.LU.64 R30, [R1+0xe08] ;  /* 0x000e0800011e7983 */ /* 0x000f280000300a00 */
[----:B------:R-:W4:Y:S04]  /*83900*/  LDL.LU.64 R28, [R1+0xd90] ;  /* 0x000d9000011c7983 */ /* 0x000f280000300a00 */
[----:B------:R-:W4:Y:S04]  /*83910*/  LDL.LU.64 R26, [R1+0xd88] ;  /* 0x000d8800011a7983 */ /* 0x000f280000300a00 */
[----:B------:R-:W4:Y:S01]  /*83920*/  LDL.LU.64 R24, [R1+0xd10] ;  /* 0x000d100001187983 */ /* 0x000f220000300a00 */
[----:B------:R-:W-:-:S03]  /*83930*/  IADD3 R169, P2, R20, UR7, RZ ;  /* 0x0000000714a97c10 */ /* 0x000fc6000ff5e0ff */
[----:B------:R-:W4:Y:S01]  /*83940*/  LDL.LU.64 R22, [R1+0xd08] ;  /* 0x000d080001167983 */ /* 0x000f220000300a00 */
[----:B------:R-:W-:Y:S02]  /*83950*/  IADD3.X R170, R21, UR6, RZ, P2, !PT ;  /* 0x0000000615aa7c10 */ /* 0x000fe400097fe4ff */
[----:B------:R-:W-:Y:S01]  /*83960*/  IADD3 R171, P2, R18, UR7, RZ ;  /* 0x0000000712ab7c10 */ /* 0x000fe2000ff5e0ff */
[----:B------:R-:W4:Y:S03]  /*83970*/  LDL.LU.64 R20, [R1+0xc90] ;  /* 0x000c900001147983 */ /* 0x000f260000300a00 */
[----:B------:R-:W-:Y:S02]  /*83980*/  IADD3.X R172, R19, UR6, RZ, P2, !PT ;  /* 0x0000000613ac7c10 */ /* 0x000fe400097fe4ff */
[----:B------:R-:W4:Y:S01]  /*83990*/  LDL.LU.64 R18, [R1+0xc88] ;  /* 0x000c880001127983 */ /* 0x000f220000300a00 */
[----:B--2---:R-:W-:-:S04]  /*839a0*/  IADD3 R173, P2, R16, UR7, RZ ;  /* 0x0000000710ad7c10 */ /* 0x004fc8000ff5e0ff */
[----:B------:R-:W-:Y:S02]  /*839b0*/  IADD3.X R174, R17, UR6, RZ, P2, !PT ;  /* 0x0000000611ae7c10 */ /* 0x000fe400097fe4ff */
[----:B------:R-:W2:Y:S01]  /*839c0*/  LDL.LU.64 R16, [R1+0xc10] ;  /* 0x000c100001107983 */ /* 0x000ea20000300a00 */
[----:B---3--:R-:W-:-:S04]  /*839d0*/  IADD3 R175, P2, R14, UR7, RZ ;  /* 0x000000070eaf7c10 */ /* 0x008fc8000ff5e0ff */
[----:B------:R-:W-:Y:S02]  /*839e0*/  IADD3.X R176, R15, UR6, RZ, P2, !PT ;  /* 0x000000060fb07c10 */ /* 0x000fe400097fe4ff */
[----:B----4-:R-:W-:Y:S01]  /*839f0*/  IADD3 R177, P2, R12, UR7, RZ ;  /* 0x000000070cb17c10 */ /* 0x010fe2000ff5e0ff */
[----:B------:R-:W3:Y:S03]  /*83a00*/  LDL.LU.64 R14, [R1+0xc08] ;  /* 0x000c0800010e7983 */ /* 0x000ee60000300a00 */
[----:B------:R-:W-:Y:S02]  /*83a10*/  IADD3.X R178, R13, UR6, RZ, P2, !PT ;  /* 0x000000060db27c10 */ /* 0x000fe400097fe4ff */
[----:B------:R-:W4:Y:S01]  /*83a20*/  LDL.LU.64 R12, [R1+0xb70] ;  /* 0x000b7000010c7983 */ /* 0x000f220000300a00 */
[----:B------:R-:W-:-:S04]  /*83a30*/  IADD3 R179, P2, R10, UR7, RZ ;  /* 0x000000070ab37c10 */ /* 0x000fc8000ff5e0ff */
        /* <DEDUP_REMOVED lines=57> */
[----:B--2---:R-:W-:-:S04]  /*83dd0*/  IADD3 R205, P2, R16, UR7, RZ ;  /* 0x0000000710cd7c10 */ /* 0x004fc8000ff5e0ff */
[----:B------:R-:W-:Y:S02]  /*83de0*/  IADD3.X R206, R17, UR6, RZ, P2, !PT ;  /* 0x0000000611ce7c10 */ /* 0x000fe400097fe4ff */
[----:B---3--:R-:W-:-:S04]  /*83df0*/  IADD3 R207, P2, R14, UR7, RZ ;  /* 0x000000070ecf7c10 */ /* 0x008fc8000ff5e0ff */
[----:B------:R-:W-:Y:S02]  /*83e00*/  IADD3.X R208, R15, UR6, RZ, P2, !PT ;  /* 0x000000060fd07c10 */ /* 0x000fe400097fe4ff */
[----:B----4-:R-:W-:-:S04]  /*83e10*/  IADD3 R209, P2, R12, UR7, RZ ;  /* 0x000000070cd17c10 */ /* 0x010fc8000ff5e0ff */
[----:B------:R-:W-:Y:S02]  /*83e20*/  IADD3.X R210, R13, UR6, RZ, P2, !PT ;  /* 0x000000060dd27c10 */ /* 0x000fe400097fe4ff */
[----:B------:R-:W-:-:S04]  /*83e30*/  IADD3 R211, P2, R10, UR7, RZ ;  /* 0x000000070ad37c10 */ /* 0x000fc8000ff5e0ff */
[----:B------:R-:W-:Y:S02]  /*83e40*/  IADD3.X R212, R11, UR6, RZ, P2, !PT ;  /* 0x000000060bd47c10 */ /* 0x000fe400097fe4ff */
[----:B------:R-:W-:-:S04]  /*83e50*/  IADD3 R213, P2, R8, UR7, RZ ;  /* 0x0000000708d57c10 */ /* 0x000fc8000ff5e0ff */
[----:B------:R-:W-:Y:S01]  /*83e60*/  IADD3.X R214, R9, UR6, RZ, P2, !PT ;  /* 0x0000000609d67c10 */ /* 0x000fe200097fe4ff */
[----:B------:R-:W-:Y:S01]  /*83e70*/  IMAD.MOV.U32 R17, RZ, RZ, R168 ;  /* 0x000000ffff117224 */ /* 0x000fe200078e00a8 */
[----:B------:R-:W-:Y:S02]  /*83e80*/  MOV R16, R167 ;  /* 0x000000a700107202 */ /* 0x000fe40000000f00 */
[----:B------:R-:W-:-:S04]  /*83e90*/  IADD3 R215, P2, R6, UR7, RZ ;  /* 0x0000000706d77c10 */ /* 0x000fc8000ff5e0ff */
[----:B------:R-:W-:Y:S01]  /*83ea0*/  IADD3.X R216, R7, UR6, RZ, P2, !PT ;  /* 0x0000000607d87c10 */ /* 0x000fe200097fe4ff */
[----:B------:R-:W-:Y:S01]  /*83eb0*/  IMAD.MOV.U32 R7, RZ, RZ, R158 ;  /* 0x000000ffff077224 */ /* 0x000fe200078e009e */
[----:B------:R-:W-:Y:S01]  /*83ec0*/  MOV R158, R159 ;  /* 0x0000009f009e7202 */ /* 0x000fe20000000f00 */
[----:B------:R-:W-:Y:S01]  /*83ed0*/  IMAD.MOV.U32 R6, RZ, RZ, R157 ;  /* 0x000000ffff067224 */ /* 0x000fe200078e009d */
[----:B------:R-:W-:Y:S01]  /*83ee0*/  MOV R157, R162 ;  /* 0x000000a2009d7202 */ /* 0x000fe20000000f00 */
[----:B------:R-:W-:Y:S01]  /*83ef0*/  IMAD.MOV.U32 R159, RZ, RZ, R160 ;  /* 0x000000ffff9f7224 */ /* 0x000fe200078e00a0 */
[----:B------:R-:W-:Y:S01]  /*83f00*/  IADD3 R217, P2, R4, UR7, RZ ;  /* 0x0000000704d97c10 */ /* 0x000fe2000ff5e0ff */
[----:B------:R-:W-:-:S03]  /*83f10*/  IMAD.MOV.U32 R4, RZ, RZ, R3 ;  /* 0x000000ffff047224 */ /* 0x000fc600078e0003 */
[----:B------:R-:W-:Y:S02]  /*83f20*/  IADD3.X R218, R5, UR6, RZ, P2, !PT ;  /* 0x0000000605da7c10 */ /* 0x000fe400097fe4ff */
[----:B------:R-:W-:Y:S01]  /*83f30*/  MOV R5, R156 ;  /* 0x0000009c00057202 */ /* 0x000fe20000000f00 */
[----:B------:R-:W-:-:S04]  /*83f40*/  IMAD.MOV.U32 R156, RZ, RZ, R161 ;  /* 0x000000ffff9c7224 */ /* 0x000fc800078e00a1 */
[----:B------:R1:W-:Y:S04]  /*83f50*/  STL.64 [R1+0x1210], R4 ;  /* 0x0012100401007387 */ /* 0x0003e80000100a00 */
[----:B------:R2:W-:Y:S04]  /*83f60*/  STL.64 [R1+0x1208], R6 ;  /* 0x0012080601007387 */ /* 0x0005e80000100a00 */
[----:B------:R-:W-:Y:S01]  /*83f70*/  STL.64 [R1+0x1190], R158 ;  /* 0x0011909e01007387 */ /* 0x000fe20000100a00 */
[----:B------:R-:W-:-:S03]  /*83f80*/  IMAD.MOV.U32 R162, RZ, RZ, R4 ;  /* 0x000000ffffa27224 */ /* 0x000fc600078e0004 */
[----:B------:R-:W-:Y:S01]  /*83f90*/  STL.64 [R1+0x1188], R156 ;  /* 0x0011889c01007387 */ /* 0x000fe20000100a00 */
[----:B------:R-:W-:Y:S01]  /*83fa0*/  MOV R163, R5 ;  /* 0x0000000500a37202 */ /* 0x000fe20000000f00 */
[----:B------:R-:W-:Y:S02]  /*83fb0*/  IMAD.MOV.U32 R8, RZ, RZ, R177 ;  /* 0x000000ffff087224 */ /* 0x000fe400078e00b1 */
[----:B------:R-:W-:Y:S01]  /*83fc0*/  STL.64 [R1+0x1110], R58 ;  /* 0x0011103a01007387 */ /* 0x000fe20000100a00 */
[----:B------:R-:W-:Y:S01]  /*83fd0*/  IMAD.MOV.U32 R9, RZ, RZ, R178 ;  /* 0x000000ffff097224 */ /* 0x000fe200078e00b2 */
[----:B-1----:R-:W-:Y:S02]  /*83fe0*/  MOV R4, R179 ;  /* 0x000000b300047202 */ /* 0x002fe40000000f00 */
[----:B------:R-:W-:Y:S01]  /*83ff0*/  STL.64 [R1+0x1108], R56 ;  /* 0x0011083801007387 */ /* 0x000fe20000100a00 */
[----:B------:R-:W-:-:S03]  /*84000*/  IMAD.MOV.U32 R5, RZ, RZ, R180 ;  /* 0x000000ffff057224 */ /* 0x000fc600078e00b4 */
[----:B------:R-:W-:Y:S01]  /*84010*/  STL.64 [R1+0xb48], R16 ;  /* 0x000b481001007387 */ /* 0x000fe20000100a00 */
[----:B------:R-:W-:-:S03]  /*84020*/  MOV R12, R185 ;  /* 0x000000b9000c7202 */ /* 0x000fc60000000f00 */
[----:B------:R-:W-:Y:S01]  /*84030*/  STL.64 [R1+0x1090], R54 ;  /* 0x0010903601007387 */ /* 0x000fe20000100a00 */
[----:B------:R-:W-:-:S03]  /*84040*/  IMAD.MOV.U32 R13, RZ, RZ, R186 ;  /* 0x000000ffff0d7224 */ /* 0x000fc600078e00ba */
[----:B------:R-:W-:Y:S01]  /*84050*/  STL.64 [R1+0x1088], R52 ;  /* 0x0010883401007387 */ /* 0x000fe20000100a00 */
[----:B------:R-:W-:-:S03]  /*84060*/  IMAD.MOV.U32 R14, RZ, RZ, R189 ;  /* 0x000000ffff0e7224 */ /* 0x000fc600078e00bd */
[----:B------:R-:W-:Y:S01]  /*84070*/  STL.64 [R1+0x1010], R50 ;  /* 0x0010103201007387 */ /* 0x000fe20000100a00 */
[----:B------:R-:W-:-:S03]  /*84080*/  IMAD.MOV.U32 R15, RZ, RZ, R190 ;  /* 0x000000ffff0f7224 */ /* 0x000fc600078e00be */
[----:B------:R-:W-:Y:S04]  /*84090*/  STL.64 [R1+0x1008], R48 ;  /* 0x0010083001007387 */ /* 0x000fe80000100a00 */
[----:B------:R-:W-:Y:S04]  /*840a0*/  STL.64 [R1+0xf90], R8 ;  /* 0x000f900801007387 */ /* 0x000fe80000100a00 */
[----:B------:R1:W-:Y:S01]  /*840b0*/  STL.64 [R1+0xf88], R4 ;  /* 0x000f880401007387 */ /* 0x0003e20000100a00 */
[----:B------:R-:W-:-:S03]  /*840c0*/  IMAD.MOV.U32 R160, RZ, RZ, R6 ;  /* 0x000000ffffa07224 */ /* 0x000fc600078e0006 */
[----:B------:R-:W-:Y:S01]  /*840d0*/  STL.64 [R1+0xf10], R46 ;  /* 0x000f102e01007387 */ /* 0x000fe20000100a00 */
[----:B------:R-:W-:-:S03]  /*840e0*/  IMAD.MOV.U32 R161, RZ, RZ, R7 ;  /* 0x000000ffffa17224 */ /* 0x000fc600078e0007 */
[----:B------:R-:W-:Y:S01]  /*840f0*/  STL.64 [R1+0xf08], R44 ;  /* 0x000f082c01007387 */ /* 0x000fe20000100a00 */
[----:B------:R-:W-:-:S03]  /*84100*/  IMAD.MOV.U32 R10, RZ, RZ, R201 ;  /* 0x000000ffff0a7224 */ /* 0x000fc600078e00c9 */
[----:B------:R3:W-:Y:S01]  /*84110*/  STL.64 [R1+0xe90], R12 ;  /* 0x000e900c01007387 */ /* 0x0007e20000100a00 */
[----:B------:R-:W-:-:S03]  /*84120*/  IMAD.MOV.U32 R11, RZ, RZ, R202 ;  /* 0x000000ffff0b7224 */ /* 0x000fc600078e00ca */
[----:B------:R-:W-:Y:S01]  /*84130*/  STL.64 [R1+0xe88], R42 ;  /* 0x000e882a01007387 */ /* 0x000fe20000100a00 */
[----:B--2---:R-:W-:Y:S01]  /*84140*/  MOV R6, R203 ;  /* 0x000000cb00067202 */ /* 0x004fe20000000f00 */
[----:B------:R-:W-:Y:S02]  /*84150*/  IMAD.MOV.U32 R7, RZ, RZ, R204 ;  /* 0x000000ffff077224 */ /* 0x000fe400078e00cc */
[----:B------:R2:W-:Y:S01]  /*84160*/  STL.64 [R1+0xe10], R14 ;  /* 0x000e100e01007387 */ /* 0x0005e20000100a00 */
[----:B------:R-:W-:Y:S01]  /*84170*/  IMAD.MOV.U32 R30, RZ, RZ, R205 ;  /* 0x000000ffff1e7224 */ /* 0x000fe200078e00cd */
[----:B------:R-:W-:Y:S02]  /*84180*/  MOV R31, R206 ;  /* 0x000000ce001f7202 */ /* 0x000fe40000000f00 */
[----:B------:R-:W-:Y:S01]  /*84190*/  STL.64 [R1+0xe08], R40 ;  /* 0x000e082801007387 */ /* 0x000fe20000100a00 */
[----:B------:R-:W-:-:S03]  /*841a0*/  IMAD.MOV.U32 R28, RZ, RZ, R207 ;  /* 0x000000ffff1c7224 */ /* 0x000fc600078e00cf */
[----:B------:R-:W-:Y:S01]  /*841b0*/  STL.64 [R1+0xd90], R38 ;  /* 0x000d902601007387 */ /* 0x000fe20000100a00 */
[----:B------:R-:W-:Y:S01]  /*841c0*/  IMAD.MOV.U32 R29, RZ, RZ, R208 ;  /* 0x000000ffff1d7224 */ /* 0x000fe200078e00d0 */
[----:B------:R-:W-:Y:S02]  /*841d0*/  MOV R26, R209 ;  /* 0x000000d1001a7202 */ /* 0x000fe40000000f00 */
[----:B------:R-:W-:Y:S01]  /*841e0*/  STL.64 [R1+0xd88], R36 ;  /* 0x000d882401007387 */ /* 0x000fe20000100a00 */
[----:B------:R-:W-:-:S03]  /*841f0*/  IMAD.MOV.U32 R27, RZ, RZ, R210 ;  /* 0x000000ffff1b7224 */ /* 0x000fc600078e00d2 */
[----:B------:R2:W-:Y:S01]  /*84200*/  LDGSTS.E [R2+0x10200], [R162.64], P1 ;  /* 0x10200000a2027fae */ /* 0x0005e20008921848 */
[----:B------:R-:W-:Y:S01]  /*84210*/  IMAD.MOV.U32 R24, RZ, RZ, R211 ;  /* 0x000000ffff187224 */ /* 0x000fe200078e00d3 */
[----:B------:R-:W-:Y:S02]  /*84220*/  MOV R25, R212 ;  /* 0x000000d400197202 */ /* 0x000fe40000000f00 */
[----:B------:R-:W-:Y:S01]  /*84230*/  STL.64 [R1+0xd10], R34 ;  /* 0x000d102201007387 */ /* 0x000fe20000100a00 */
[----:B------:R-:W-:-:S03]  /*84240*/  IMAD.MOV.U32 R22, RZ, RZ, R213 ;  /* 0x000000ffff167224 */ /* 0x000fc600078e00d5 */
[----:B------:R2:W-:Y:S01]  /*84250*/  LDGSTS.E [R2+0x10300], [R160.64], P0 ;  /* 0x10300000a0027fae */ /* 0x0005e20008121848 */
[----:B------:R-:W-:-:S03]  /*84260*/  IMAD.MOV.U32 R23, RZ, RZ, R214 ;  /* 0x000000ffff177224 */ /* 0x000fc600078e00d6 */
[----:B------:R-:W-:Y:S01]  /*84270*/  STL.64 [R1+0xd08], R32 ;  /* 0x000d082001007387 */ /* 0x000fe20000100a00 */
[----:B------:R-:W-:-:S03]  /*84280*/  MOV R20, R215 ;  /* 0x000000d700147202 */ /* 0x000fc60000000f00 */
[----:B------:R2:W-:Y:S01]  /*84290*/  LDGSTS.E [R2+0x11200], [R158.64], P1 ;  /* 0x112000009e027fae */ /* 0x0005e20008921848 */
[----:B------:R-:W-:-:S03]  /*842a0*/  IMAD.MOV.U32 R21, RZ, RZ, R216 ;  /* 0x000000ffff157224 */ /* 0x000fc600078e00d8 */
[----:B------:R1:W-:Y:S01]  /*842b0*/  STL.64 [R1+0xc90], R10 ;  /* 0x000c900a01007387 */ /* 0x0003e20000100a00 */
[----:B------:R-:W-:-:S03]  /*842c0*/  IMAD.MOV.U32 R18, RZ, RZ, R217 ;  /* 0x000000ffff127224 */ /* 0x000fc600078e00d9 */
[----:B------:R2:W-:Y:S01]  /*842d0*/  LDGSTS.E [R2+0x11300], [R156.64], P0 ;  /* 0x113000009c027fae */ /* 0x0005e20008121848 */
[----:B------:R-:W-:-:S03]  /*842e0*/  MOV R19, R218 ;  /* 0x000000da00137202 */ /* 0x000fc60000000f00 */
[----:B------:R1:W-:Y:S04]  /*842f0*/  STL.64 [R1+0xc88], R6 ;  /* 0x000c880601007387 */ /* 0x0003e80000100a00 */
        /* <DEDUP_REMOVED lines=22> */
[----:B---3--:R-:W3:Y:S04]  /*84460*/  LDL.LU R13, [R1+0x123c] ;  /* 0x00123c00010d7983 */ /* 0x008ee80000300800 */
[----:B------:R1:W-:Y:S04]  /*84470*/  LDGSTS.E [R2+0x18300], [R40.64], P0 ;  /* 0x1830000028027fae */ /* 0x0003e80008121848 */
[----:B--2---:R-:W2:Y:S04]  /*84480*/  LDL.LU R14, [R1+0x1244] ;  /* 0x00124400010e7983 */ /* 0x004ea80000300800 */
[----:B------:R1:W-:Y:S04]  /*84490*/  LDGSTS.E [R2+0x19200], [R38.64], P1 ;  /* 0x1920000026027fae */ /* 0x0003e80008921848 */
[----:B------:R1:W-:Y:S04]  /*844a0*/  LDGSTS.E [R2+0x19300], [R36.64], P0 ;  /* 0x1930000024027fae */ /* 0x0003e80008121848 */
[----:B------:R-:W2:Y:S04]  /*844b0*/  LDL.LU R5, [R1+0x12c0] ;  /* 0x0012c00001057983 */ /* 0x000ea80000300800 */
[----:B------:R1:W-:Y:S04]  /*844c0*/  LDGSTS.E [R2+0x1a200], [R34.64], P1 ;  /* 0x1a20000022027fae */ /* 0x0003e80008921848 */
[----:B------:R1:W-:Y:S04]  /*844d0*/  LDGSTS.E [R2+0x1a300], [R32.64], P0 ;  /* 0x1a30000020027fae */ /* 0x0003e80008121848 */
[----:B------:R-:W2:Y:S04]  /*844e0*/  LDL.LU R3, [R1+0x12c8] ;  /* 0x0012c80001037983 */ /* 0x000ea80000300800 */
[----:B------:R1:W-:Y:S04]  /*844f0*/  LDGSTS.E [R2+0x1b200], [R10.64], P1 ;  /* 0x1b2000000a027fae */ /* 0x0003e80008921848 */
[----:B------:R1:W-:Y:S04]  /*84500*/  LDGSTS.E [R2+0x1b300], [R6.64], P0 ;  /* 0x1b30000006027fae */ /* 0x0003e80008121848 */
[----:B------:R-:W1:Y:S04]  /*84510*/  S2R R59, SR_TID.X ;  /* 0x00000000003b7919 */ /* 0x000e680000002100 */
[----:B-1----:R-:W2:Y:S04]  /*84520*/  LDL.LU R11, [R1+0x12bc] ;  /* 0x0012bc00010b7983 */ /* 0x002ea80000300800 */
[----:B------:R-:W2:Y:S04]  /*84530*/  LDL.LU R7, [R1+0x12c4] ;  /* 0x0012c40001077983 */ /* 0x000ea80000300800 */
[----:B------:R-:W2:Y:S04]  /*84540*/  LDL.LU R12, [R1+0x133c] ;  /* 0x00133c00010c7983 */ /* 0x000ea80000300800 */
[----:B------:R-:W2:Y:S04]  /*84550*/  LDL.LU R6, [R1+0x1340] ;  /* 0x0013400001067983 */ /* 0x000ea80000300800 */
[----:B------:R-:W2:Y:S04]  /*84560*/  LDL.LU R10, [R1+0x1344] ;  /* 0x00134400010a7983 */ /* 0x000ea80000300800 */
[----:B------:R-:W2:Y:S01]  /*84570*/  LDL.LU R8, [R1+0x1348] ;  /* 0x0013480001087983 */ /* 0x000ea20000300800 */
[----:B------:R-:W-:-:S03]  /*84580*/  LOP3.LUT R59, R59, 0x3f, RZ, 0xc0, !PT ;  /* 0x0000003f3b3b7812 */ /* 0x000fc600078ec0ff */
[----:B------:R1:W-:Y:S04]  /*84590*/  LDGSTS.E [R2+0x1c200], [R30.64], P1 ;  /* 0x1c2000001e027fae */ /* 0x0003e80008921848 */
[----:B------:R1:W-:Y:S01]  /*845a0*/  LDGSTS.E [R2+0x1c300], [R28.64], P0 ;  /* 0x1c3000001c027fae */ /* 0x0003e20008121848 */
[----:B------:R-:W-:-:S03]  /*845b0*/  IMAD.SHL.U32 R59, R59, 0x4, RZ ;  /* 0x000000043b3b7824 */ /* 0x000fc600078e00ff */
        /* <DEDUP_REMOVED lines=14> */
[----:B---3--:R-:W-:-:S05]  /*846a0*/  IADD3.X R13, R13, UR6, RZ, P2, !PT ;  /* 0x000000060d0d7c10 */ /* 0x008fca00097fe4ff */
[----:B------:R-:W-:Y:S01]  /*846b0*/  IMAD.MOV.U32 R157, RZ, RZ, R13 ;  /* 0x000000ffff9d7224 */ /* 0x000fe200078e000d */
[----:B------:R1:W-:Y:S01]  /*846c0*/  STL [R1+0x123c], R13 ;  /* 0x00123c0d01007387 */ /* 0x0003e20000100800 */
[----:B--2---:R-:W-:-:S03]  /*846d0*/  IADD3.X R14, R14, UR6, RZ, P3, !PT ;  /* 0x000000060e0e7c10 */ /* 0x004fc60009ffe4ff */
        /* <DEDUP_REMOVED lines=403> */
[----:B------:R2:W-:Y:S01]  /*86010*/  STL.64 [R1+0x11f8], R6 ;  /* 0x0011f80601007387 */ /* 0x0005e20000100a00 */
[----:B------:R-:W-:-:S03]  /*86020*/  IMAD.MOV.U32 R162, RZ, RZ, R4 ;  /* 0x000000ffffa27224 */ /* 0x000fc600078e0004 */
[----:B------:R-:W-:Y:S01]  /*86030*/  STL.64 [R1+0x1180], R158 ;  /* 0x0011809e01007387 */ /* 0x000fe20000100a00 */
[----:B------:R-:W-:-:S03]  /*86040*/  MOV R163, R5 ;  /* 0x0000000500a37202 */ /* 0x000fc60000000f00 */
[----:B------:R-:W-:Y:S01]  /*86050*/  STL.64 [R1+0x1178], R156 ;  /* 0x0011789c01007387 */ /* 0x000fe20000100a00 */
[----:B------:R-:W-:Y:S01]  /*86060*/  MOV R9, R176 ;  /* 0x000000b000097202 */ /* 0x000fe20000000f00 */
[----:B-1----:R-:W-:Y:S02]  /*86070*/  IMAD.MOV.U32 R4, RZ, RZ, R177 ;  /* 0x000000ffff047224 */ /* 0x002fe400078e00b1 */
[----:B------:R-:W-:Y:S01]  /*86080*/  STL.64 [R1+0x1100], R58 ;  /* 0x0011003a01007387 */ /* 0x000fe20000100a00 */
[----:B------:R-:W-:-:S03]  /*86090*/  IMAD.MOV.U32 R5, RZ, RZ, R178 ;  /* 0x000000ffff057224 */ /* 0x000fc600078e00b2 */
[----:B------:R-:W-:Y:S01]  /*860a0*/  STL.64 [R1+0x10f8], R56 ;  /* 0x0010f83801007387 */ /* 0x000fe20000100a00 */
[----:B------:R-:W-:-:S03]  /*860b0*/  IMAD.MOV.U32 R12, RZ, RZ, R183 ;  /* 0x000000ffff0c7224 */ /* 0x000fc600078e00b7 */
[----:B------:R-:W-:Y:S01]  /*860c0*/  STL.64 [R1+0x1080], R54 ;  /* 0x0010803601007387 */ /* 0x000fe20000100a00 */
[----:B------:R-:W-:-:S03]  /*860d0*/  IMAD.MOV.U32 R13, RZ, RZ, R184 ;  /* 0x000000ffff0d7224 */ /* 0x000fc600078e00b8 */
[----:B------:R-:W-:Y:S01]  /*860e0*/  STL.64 [R1+0x1078], R52 ;  /* 0x0010783401007387 */ /* 0x000fe20000100a00 */
[----:B------:R-:W-:-:S03]  /*860f0*/  IMAD.MOV.U32 R14, RZ, RZ, R187 ;  /* 0x000000ffff0e7224 */ /* 0x000fc600078e00bb */
[----:B------:R-:W-:Y:S01]  /*86100*/  STL.64 [R1+0x1000], R50 ;  /* 0x0010003201007387 */ /* 0x000fe20000100a00 */
[----:B------:R-:W-:-:S03]  /*86110*/  MOV R15, R188 ;  /* 0x000000bc000f7202 */ /* 0x000fc60000000f00 */
[----:B------:R-:W-:Y:S04]  /*86120*/  STL.64 [R1+0xff8], R48 ;  /* 0x000ff83001007387 */ /* 0x000fe80000100a00 */
[----:B------:R-:W-:Y:S04]  /*86130*/  STL.64 [R1+0xf80], R8 ;  /* 0x000f800801007387 */ /* 0x000fe80000100a00 */
[----:B------:R1:W-:Y:S04]  /*86140*/  STL.64 [R1+0xf78], R4 ;  /* 0x000f780401007387 */ /* 0x0003e80000100a00 */
[----:B------:R-:W-:Y:S01]  /*86150*/  STL.64 [R1+0xf00], R46 ;  /* 0x000f002e01007387 */ /* 0x000fe20000100a00 */
[----:B------:R-:W-:-:S03]  /*86160*/  IMAD.MOV.U32 R160, RZ, RZ, R6 ;  /* 0x000000ffffa07224 */ /* 0x000fc600078e0006 */
[----:B------:R-:W-:Y:S01]  /*86170*/  STL.64 [R1+0xef8], R44 ;  /* 0x000ef82c01007387 */ /* 0x000fe20000100a00 */
[----:B------:R-:W-:-:S03]  /*86180*/  IMAD.MOV.U32 R161, RZ, RZ, R7 ;  /* 0x000000ffffa17224 */ /* 0x000fc600078e0007 */
[----:B------:R3:W-:Y:S01]  /*86190*/  STL.64 [R1+0xe80], R12 ;  /* 0x000e800c01007387 */ /* 0x0007e20000100a00 */
[----:B------:R-:W-:Y:S01]  /*861a0*/  IMAD.MOV.U32 R10, RZ, RZ, R199 ;  /* 0x000000ffff0a7224 */ /* 0x000fe200078e00c7 */
[----:B------:R-:W-:Y:S02]  /*861b0*/  MOV R11, R200 ;  /* 0x000000c8000b7202 */ /* 0x000fe40000000f00 */
[----:B------:R-:W-:Y:S01]  /*861c0*/  STL.64 [R1+0xe78], R42 ;  /* 0x000e782a01007387 */ /* 0x000fe20000100a00 */
[----:B--2---:R-:W-:-:S03]  /*861d0*/  IMAD.MOV.U32 R6, RZ, RZ, R201 ;  /* 0x000000ffff067224 */ /* 0x004fc600078e00c9 */
[----:B------:R2:W-:Y:S01]  /*861e0*/  STL.64 [R1+0xe00], R14 ;  /* 0x000e000e01007387 */ /* 0x0005e20000100a00 */
[----:B------:R-:W-:-:S03]  /*861f0*/  IMAD.MOV.U32 R7, RZ, RZ, R202 ;  /* 0x000000ffff077224 */ /* 0x000fc600078e00ca */
[----:B------:R-:W-:Y:S01]  /*86200*/  STL.64 [R1+0xdf8], R40 ;  /* 0x000df82801007387 */ /* 0x000fe20000100a00 */
        /* <DEDUP_REMOVED lines=16> */
[----:B------:R1:W-:Y:S01]  /*86310*/  STL.64 [R1+0xc80], R10 ;  /* 0x000c800a01007387 */ /* 0x0003e20000100a00 */
[----:B------:R-:W-:-:S03]  /*86320*/  MOV R18, R215 ;  /* 0x000000d700127202 */ /* 0x000fc60000000f00 */
[----:B------:R2:W-:Y:S01]  /*86330*/  LDGSTS.E [R2+0x11400], [R158.64], P1 ;  /* 0x114000009e027fae */ /* 0x0005e20008921848 */
[----:B------:R-:W-:-:S03]  /*86340*/  IMAD.MOV.U32 R19, RZ, RZ, R216 ;  /* 0x000000ffff137224 */ /* 0x000fc600078e00d8 */
        /* <DEDUP_REMOVED lines=476> */
[----:B------:R-:W-:Y:S01]  /*88110*/  IMAD.MOV.U32 R5, RZ, RZ, R178 ;  /* 0x000000ffff057224 */ /* 0x000fe200078e00b2 */
[----:B------:R-:W-:Y:S02]  /*88120*/  MOV R16, R179 ;  /* 0x000000b300107202 */ /* 0x000fe40000000f00 */
        /* <DEDUP_REMOVED lines=11> */
[----:B------:R1:W-:Y:S04]  /*881e0*/  STL.64 [R1+0xf68], R4 ;  /* 0x000f680401007387 */ /* 0x0003e80000100a00 */
[----:B------:R-:W-:Y:S01]  /*881f0*/  STL.64 [R1+0xae8], R16 ;  /* 0x000ae81001007387 */ /* 0x000fe20000100a00 */
        /* <DEDUP_REMOVED lines=979> */
[----:B------:R1:W-:Y:S01]  /*8bf30*/  STL.64 [R1+0x11d0], R58 ;  /* 0x0011d03a01007387 */ /* 0x0003e20000100a00 */
        /* <DEDUP_REMOVED lines=19> */
[----:B------:R-:W-:-:S03]  /*8c070*/  IMAD.MOV.U32 R45, RZ, RZ, R182 ;  /* 0x000000ffff2d7224 */ /* 0x000fc600078e00b6 */
[----:B------:R-:W-:Y:S01]  /*8c080*/  STL.64 [R1+0x1048], R156 ;  /* 0x0010489c01007387 */ /* 0x000fe20000100a00 */
[----:B------:R-:W-:Y:S01]  /*8c090*/  IMAD.MOV.U32 R42, RZ, RZ, R185 ;  /* 0x000000ffff2a7224 */ /* 0x000fe200078e00b9 */
[----:B------:R-:W-:Y:S02]  /*8c0a0*/  MOV R43, R186 ;  /* 0x000000ba002b7202 */ /* 0x000fe40000000f00 */
[----:B------:R-:W-:Y:S01]  /*8c0b0*/  STL.64 [R1+0xfd0], R50 ;  /* 0x000fd03201007387 */ /* 0x000fe20000100a00 */
[----:B------:R-:W-:-:S03]  /*8c0c0*/  MOV R40, R189 ;  /* 0x000000bd00287202 */ /* 0x000fc60000000f00 */
[----:B------:R-:W-:Y:S01]  /*8c0d0*/  STL.64 [R1+0xfc8], R48 ;  /* 0x000fc83001007387 */ /* 0x000fe20000100a00 */
[----:B------:R-:W-:Y:S01]  /*8c0e0*/  IMAD.MOV.U32 R41, RZ, RZ, R190 ;  /* 0x000000ffff297224 */ /* 0x000fe200078e00be */
[----:B------:R-:W-:Y:S01]  /*8c0f0*/  MOV R39, R192 ;  /* 0x000000c000277202 */ /* 0x000fe20000000f00 */
[----:B------:R-:W-:Y:S02]  /*8c100*/  IMAD.MOV.U32 R38, RZ, RZ, R191 ;  /* 0x000000ffff267224 */ /* 0x000fe400078e00bf */
[----:B------:R-:W-:Y:S02]  /*8c110*/  IMAD.MOV.U32 R36, RZ, RZ, R193 ;  /* 0x000000ffff247224 */ /* 0x000fe400078e00c1 */
[----:B------:R-:W-:Y:S01]  /*8c120*/  IMAD.MOV.U32 R37, RZ, RZ, R194 ;  /* 0x000000ffff257224 */ /* 0x000fe200078e00c2 */
[----:B------:R-:W-:Y:S01]  /*8c130*/  MOV R35, R198 ;  /* 0x000000c600237202 */ /* 0x000fe20000000f00 */
[----:B------:R-:W-:Y:S01]  /*8c140*/  IMAD.MOV.U32 R34, RZ, RZ, R197 ;  /* 0x000000ffff227224 */ /* 0x000fe200078e00c5 */
[----:B------:R1:W-:Y:S01]  /*8c150*/  LDGSTS.E [R2+0x10a00], [R58.64], P1 ;  /* 0x10a000003a027fae */ /* 0x0003e20008921848 */
[----:B------:R-:W-:-:S02]  /*8c160*/  IMAD.MOV.U32 R32, RZ, RZ, R199 ;  /* 0x000000ffff207224 */ /* 0x000fc400078e00c7 */
[----:B------:R-:W-:Y:S01]  /*8c170*/  IMAD.MOV.U32 R33, RZ, RZ, R200 ;  /* 0x000000ffff217224 */ /* 0x000fe200078e00c8 */
        /* <DEDUP_REMOVED lines=8> */
[----:B------:R1:W-:Y:S01]  /*8c200*/  LDGSTS.E [R2+0x14b00], [R48.64], P0 ;  /* 0x14b0000030027fae */ /* 0x0003e20008121848 */
        /* <DEDUP_REMOVED lines=10> */
[----:B------:R-:W-:Y:S02]  /*8c2b0*/  IMAD.MOV.U32 R8, RZ, RZ, R175 ;  /* 0x000000ffff087224 */ /* 0x000fe400078e00af */
[----:B------:R-:W-:Y:S01]  /*8c2c0*/  IMAD.MOV.U32 R9, RZ, RZ, R176 ;  /* 0x000000ffff097224 */ /* 0x000fe200078e00b0 */
[----:B------:R-:W-:Y:S01]  /*8c2d0*/  MOV R12, R183 ;  /* 0x000000b7000c7202 */ /* 0x000fe20000000f00 */
[----:B------:R-:W-:Y:S01]  /*8c2e0*/  IMAD.MOV.U32 R13, RZ, RZ, R184 ;  /* 0x000000ffff0d7224 */ /* 0x000fe200078e00b8 */
[----:B------:R-:W-:Y:S01]  /*8c2f0*/  IADD3 R215, P2, R6, UR7, RZ ;  /* 0x0000000706d77c10 */ /* 0x000fe2000ff5e0ff */
[----:B------:R-:W-:Y:S02]  /*8c300*/  IMAD.MOV.U32 R14, RZ, RZ, R187 ;  /* 0x000000ffff0e7224 */ /* 0x000fe400078e00bb */
[----:B------:R-:W-:Y:S01]  /*8c310*/  IMAD.MOV.U32 R15, RZ, RZ, R188 ;  /* 0x000000ffff0f7224 */ /* 0x000fe200078e00bc */
[----:B------:R-:W-:Y:S01]  /*8c320*/  IADD3.X R216, R7, UR6, RZ, P2, !PT ;  /* 0x0000000607d87c10 */ /* 0x000fe200097fe4ff */
[----:B------:R-:W-:Y:S01]  /*8c330*/  STL.64 [R1+0xf50], R8 ;  /* 0x000f500801007387 */ /* 0x000fe20000100a00 */
        /* <DEDUP_REMOVED lines=11> */
[----:B------:R-:W-:Y:S01]  /*8c3f0*/  IADD3 R217, P2, R4, UR7, RZ ;  /* 0x0000000704d97c10 */ /* 0x000fe2000ff5e0ff */
[----:B------:R-:W-:Y:S01]  /*8c400*/  IMAD.MOV.U32 R25, RZ, RZ, R212 ;  /* 0x000000ffff197224 */ /* 0x000fe200078e00d4 */
[----:B------:R-:W-:Y:S01]  /*8c410*/  MOV R4, R177 ;  /* 0x000000b100047202 */ /* 0x000fe20000000f00 */
[----:B------:R-:W-:Y:S01]  /*8c420*/  IMAD.MOV.U32 R23, RZ, RZ, R214 ;  /* 0x000000ffff177224 */ /* 0x000fe200078e00d6 */
[----:B------:R-:W-:Y:S01]  /*8c430*/  IADD3.X R218, R5, UR6, RZ, P2, !PT ;  /* 0x0000000605da7c10 */ /* 0x000fe200097fe4ff */
[----:B------:R-:W-:Y:S01]  /*8c440*/  IMAD.MOV.U32 R5, RZ, RZ, R178 ;  /* 0x000000ffff057224 */ /* 0x000fe200078e00b2 */
[----:B------:R-:W-:Y:S01]  /*8c450*/  MOV R22, R213 ;  /* 0x000000d500167202 */ /* 0x000fe20000000f00 */
[----:B------:R2:W-:Y:S04]  /*8c460*/  LDGSTS.E [R2+0x15a00], [R8.64], P1 ;  /* 0x15a0000008027fae */ /* 0x0005e80008921848 */
[----:B------:R3:W-:Y:S04]  /*8c470*/  STL.64 [R1+0xf48], R4 ;  /* 0x000f480401007387 */ /* 0x0007e80000100a00 */
[----:B------:R-:W-:Y:S04]  /*8c480*/  STL.64 [R1+0xed0], R46 ;  /* 0x000ed02e01007387 */ /* 0x000fe80000100a00 */
[----:B------:R-:W-:Y:S04]  /*8c490*/  STL.64 [R1+0xec8], R44 ;  /* 0x000ec82c01007387 */ /* 0x000fe80000100a00 */
[----:B------:R4:W-:Y:S04]  /*8c4a0*/  STL.64 [R1+0xe50], R12 ;  /* 0x000e500c01007387 */ /* 0x0009e80000100a00 */
[----:B------:R-:W-:Y:S01]  /*8c4b0*/  STL.64 [R1+0xe48], R42 ;  /* 0x000e482a01007387 */ /* 0x000fe20000100a00 */
[----:B------:R-:W-:-:S03]  /*8c4c0*/  IMAD.MOV.U32 R6, RZ, RZ, R203 ;  /* 0x000000ffff067224 */ /* 0x000fc600078e00cb */
[----:B------:R1:W-:Y:S01]  /*8c4d0*/  STL.64 [R1+0xdd0], R14 ;  /* 0x000dd00e01007387 */ /* 0x0003e20000100a00 */
[----:B------:R-:W-:-:S03]  /*8c4e0*/  MOV R7, R204 ;  /* 0x000000cc00077202 */ /* 0x000fc60000000f00 */
[----:B------:R-:W-:Y:S04]  /*8c4f0*/  STL.64 [R1+0xdc8], R40 ;  /* 0x000dc82801007387 */ /* 0x000fe80000100a00 */
[----:B------:R-:W-:Y:S04]  /*8c500*/  STL.64 [R1+0xd50], R38 ;  /* 0x000d502601007387 */ /* 0x000fe80000100a00 */
[----:B------:R-:W-:Y:S04]  /*8c510*/  STL.64 [R1+0xd48], R36 ;  /* 0x000d482401007387 */ /* 0x000fe80000100a00 */
[----:B------:R-:W-:Y:S04]  /*8c520*/  STL.64 [R1+0xa88], R16 ;  /* 0x000a881001007387 */ /* 0x000fe80000100a00 */
[----:B------:R-:W-:Y:S04]  /*8c530*/  STL.64 [R1+0xcd0], R34 ;  /* 0x000cd02201007387 */ /* 0x000fe80000100a00 */
[----:B------:R-:W-:Y:S04]  /*8c540*/  STL.64 [R1+0xcc8], R32 ;  /* 0x000cc82001007387 */ /* 0x000fe80000100a00 */
[----:B------:R1:W-:Y:S01]  /*8c550*/  STL.64 [R1+0xc50], R10 ;  /* 0x000c500a01007387 */ /* 0x0003e20000100a00 */
[----:B------:R-:W-:-:S03]  /*8c560*/  IMAD.MOV.U32 R20, RZ, RZ, R215 ;  /* 0x000000ffff147224 */ /* 0x000fc600078e00d7 */
[----:B------:R1:W-:Y:S01]  /*8c570*/  STL.64 [R1+0xc48], R6 ;  /* 0x000c480601007387 */ /* 0x0003e20000100a00 */
[----:B------:R-:W-:-:S03]  /*8c580*/  MOV R21, R216 ;  /* 0x000000d800157202 */ /* 0x000fc60000000f00 */
[----:B------:R-:W-:Y:S01]  /*8c590*/  STL.64 [R1+0xbd0], R30 ;  /* 0x000bd01e01007387 */ /* 0x000fe20000100a00 */
[----:B------:R-:W-:-:S03]  /*8c5a0*/  IMAD.MOV.U32 R18, RZ, RZ, R217 ;  /* 0x000000ffff127224 */ /* 0x000fc600078e00d9 */
[----:B------:R-:W-:Y:S01]  /*8c5b0*/  STL.64 [R1+0xbc8], R28 ;  /* 0x000bc81c01007387 */ /* 0x000fe20000100a00 */
[----:B------:R-:W-:-:S03]  /*8c5c0*/  IMAD.MOV.U32 R19, RZ, RZ, R218 ;  /* 0x000000ffff137224 */ /* 0x000fc600078e00da */
[----:B------:R-:W-:Y:S04]  /*8c5d0*/  STL.64 [R1+0xab0], R26 ;  /* 0x000ab01a01007387 */ /* 0x000fe80000100a00 */
[----:B------:R-:W-:Y:S04]  /*8c5e0*/  STL.64 [R1+0xaa8], R24 ;  /* 0x000aa81801007387 */ /* 0x000fe80000100a00 */
[----:B-1----:R1:W5:Y:S04]  /*8c5f0*/  LDL.LU.64 R58, [R1+0x2eb0] ;  /* 0x002eb000013a7983 */ /* 0x0023680000300a00 */
[----:B------:R-:W-:Y:S04]  /*8c600*/  STL.64 [R1+0xaa0], R22 ;  /* 0x000aa01601007387 */ /* 0x000fe80000100a00 */
[----:B------:R1:W5:Y:S04]  /*8c610*/  LDL.LU.64 R56, [R1+0x2ea8] ;  /* 0x002ea80001387983 */ /* 0x0003680000300a00 */
[----:B------:R-:W-:Y:S04]  /*8c620*/  STL.64 [R1+0xa98], R20 ;  /* 0x000a981401007387 */ /* 0x000fe80000100a00 */
[----:B------:R1:W5:Y:S04]  /*8c630*/  LDL.LU.64 R54, [R1+0x2ea0] ;  /* 0x002ea00001367983 */ /* 0x0003680000300a00 */
[----:B------:R-:W-:Y:S04]  /*8c640*/  STL.64 [R1+0xa90], R18 ;  /* 0x000a901201007387 */ /* 0x000fe80000100a00 */
[----:B------:R1:W5:Y:S04]  /*8c650*/  LDL.LU.64 R52, [R1+0x2e98] ;  /* 0x002e980001347983 */ /* 0x0003680000300a00 */
[----:B------:R3:W-:Y:S04]  /*8c660*/  LDGSTS.E [R2+0x15b00], [R4.64], P0 ;  /* 0x15b0000004027fae */ /* 0x0007e80008121848 */
[----:B------:R1:W-:Y:S04]  /*8c670*/  LDGSTS.E [R2+0x16a00], [R46.64], P1 ;  /* 0x16a000002e027fae */ /* 0x0003e80008921848 */
[----:B------:R1:W-:Y:S04]  /*8c680*/  LDGSTS.E [R2+0x16b00], [R44.64], P0 ;  /* 0x16b000002c027fae */ /* 0x0003e80008121848 */
[----:B---3--:R-:W3:Y:S04]  /*8c690*/  LDL.LU R4, [R1+0x1280] ;  /* 0x0012800001047983 */ /* 0x008ee80000300800 */
[----:B--2---:R-:W2:Y:S04]  /*8c6a0*/  LDL.LU R9, [R1+0x1288] ;  /* 0x0012880001097983 */ /* 0x004ea80000300800 */
[----:B------:R4:W-:Y:S04]  /*8c6b0*/  LDGSTS.E [R2+0x17a00], [R12.64], P1 ;  /* 0x17a000000c027fae */ /* 0x0009e80008921848 */
[----:B------:R1:W-:Y:S04]  /*8c6c0*/  LDGSTS.E [R2+0x17b00], [R42.64], P0 ;  /* 0x17b000002a027fae */ /* 0x0003e80008121848 */
[----:B------:R1:W-:Y:S04]  /*8c6d0*/  LDGSTS.E [R2+0x18a00], [R14.64], P1 ;  /* 0x18a000000e027fae */ /* 0x0003e80008921848 */
[----:B----4-:R-:W4:Y:S04]  /*8c6e0*/  LDL.LU R13, [R1+0x127c] ;  /* 0x00127c00010d7983 */ /* 0x010f280000300800 */
[----:B------:R1:W-:Y:S04]  /*8c6f0*/  LDGSTS.E [R2+0x18b00], [R40.64], P0 ;  /* 0x18b0000028027fae */ /* 0x0003e80008121848 */
[----:B-1----:R-:W4:Y:S04]  /*8c700*/  LDL.LU R14, [R1+0x1284] ;  /* 0x00128400010e7983 */ /* 0x002f280000300800 */
[----:B------:R1:W-:Y:S04]  /*8c710*/  LDGSTS.E [R2+0x19a00], [R38.64], P1 ;  /* 0x19a0000026027fae */ /* 0x0003e80008921848 */
[----:B------:R1:W-:Y:S04]  /*8c720*/  LDGSTS.E [R2+0x19b00], [R36.64], P0 ;  /* 0x19b0000024027fae */ /* 0x0003e80008121848 */
[----:B------:R-:W4:Y:S04]  /*8c730*/  LDL.LU R5, [R1+0x1300] ;  /* 0x0013000001057983 */ /* 0x000f280000300800 */
[----:B------:R1:W-:Y:S04]  /*8c740*/  LDGSTS.E [R2+0x1aa00], [R34.64], P1 ;  /* 0x1aa0000022027fae */ /* 0x0003e80008921848 */
[----:B------:R1:W-:Y:S04]  /*8c750*/  LDGSTS.E [R2+0x1ab00], [R32.64], P0 ;  /* 0x1ab0000020027fae */ /* 0x0003e80008121848 */
[----:B------:R-:W4:Y:S04]  /*8c760*/  LDL.LU R3, [R1+0x1308] ;  /* 0x0013080001037983 */ /* 0x000f280000300800 */
[----:B------:R1:W-:Y:S04]  /*8c770*/  LDGSTS.E [R2+0x1ba00], [R10.64], P1 ;  /* 0x1ba000000a027fae */ /* 0x0003e80008921848 */
[----:B------:R1:W-:Y:S04]  /*8c780*/  LDGSTS.E [R2+0x1bb00], [R6.64], P0 ;  /* 0x1bb0000006027fae */ /* 0x0003e80008121848 */
[----:B------:R-:W1:Y:S04]  /*8c790*/  S2R R51, SR_TID.X ;  /* 0x0000000000337919 */ /* 0x000e680000002100 */
[----:B-1----:R-:W4:Y:S04]  /*8c7a0*/  LDL.LU R11, [R1+0x12fc] ;  /* 0x0012fc00010b7983 */ /* 0x002f280000300800 */
[----:B------:R-:W4:Y:S04]  /*8c7b0*/  LDL.LU R7, [R1+0x1304] ;  /* 0x0013040001077983 */ /* 0x000f280000300800 */
[----:B------:R-:W4:Y:S04]  /*8c7c0*/  LDL.LU R12, [R1+0x137c] ;  /* 0x00137c00010c7983 */ /* 0x000f280000300800 */
[----:B------:R-:W4:Y:S04]  /*8c7d0*/  LDL.LU R6, [R1+0x1380] ;  /* 0x0013800001067983 */ /* 0x000f280000300800 */
[----:B------:R-:W4:Y:S04]  /*8c7e0*/  LDL.LU R10, [R1+0x1384] ;  /* 0x00138400010a7983 */ /* 0x000f280000300800 */
[----:B------:R-:W4:Y:S01]  /*8c7f0*/  LDL.LU R8, [R1+0x1388] ;  /* 0x0013880001087983 */ /* 0x000f220000300800 */
[----:B------:R-:W-:-:S03]  /*8c800*/  LOP3.LUT R51, R51, 0x3f, RZ, 0xc0, !PT ;  /* 0x0000003f33337812 */ /* 0x000fc600078ec0ff */
[----:B------:R1:W-:Y:S01]  /*8c810*/  LDGSTS.E [R2+0x1ca00], [R30.64], P1 ;  /* 0x1ca000001e027fae */ /* 0x0003e20008921848 */
[----:B------:R-:W-:-:S03]  /*8c820*/  SHF.L.U32 R51, R51, 0x2, RZ ;  /* 0x0000000233337819 */ /* 0x000fc600000006ff */
[----:B------:R1:W-:Y:S04]  /*8c830*/  LDGSTS.E [R2+0x1cb00], [R28.64], P0 ;  /* 0x1cb000001c027fae */ /* 0x0003e80008121848 */
[----:B------:R1:W-:Y:S04]  /*8c840*/  LDGSTS.E [R2+0x1da00], [R26.64], P1 ;  /* 0x1da000001a027fae */ /* 0x0003e80008921848 */
[----:B------:R1:W-:Y:S01]  /*8c850*/  LDGSTS.E [R2+0x1db00], [R24.64], P0 ;  /* 0x1db0000018027fae */ /* 0x0003e20008121848 */
[----:B------:R-:W-:-:S03]  /*8c860*/  LOP3.LUT R51, R51, 0x60, RZ, 0x3c, !PT ;  /* 0x0000006033337812 */ /* 0x000fc600078e3cff */
[----:B------:R1:W-:Y:S04]  /*8c870*/  LDGSTS.E [R2+0x1ea00], [R22.64], P1 ;  /* 0x1ea0000016027fae */ /* 0x0003e80008921848 */
[----:B------:R1:W-:Y:S04]  /*8c880*/  LDGSTS.E [R2+0x1eb00], [R20.64], P0 ;  /* 0x1eb0000014027fae */ /* 0x0003e80008121848 */
[----:B------:R1:W-:Y:S04]  /*8c890*/  LDGSTS.E [R2+0x1fa00], [R18.64], P1 ;  /* 0x1fa0000012027fae */ /* 0x0003e80008921848 */
[----:B------:R1:W-:Y:S02]  /*8c8a0*/  LDGSTS.E [R2+0x1fb00], [R16.64], P0 ;  /* 0x1fb0000010027fae */ /* 0x0003e40008121848 */
[----:B-1----:R-:W-:-:S04]  /*8c8b0*/  IMAD.U32 R2, RZ, RZ, UR5 ;  /* 0x00000005ff027e24 */ /* 0x002fc8000f8e00ff */
[----:B------:R-:W-:Y:S01]  /*8c8c0*/  IMAD R2, R2, 0x20000, R51 ;  /* 0x0002000002027824 */ /* 0x000fe200078e0233 */
[----:B---3--:R-:W-:Y:S02]  /*8c8d0*/  IADD3 R4, P2, R4, UR7, RZ ;  /* 0x0000000704047c10 */ /* 0x008fe4000ff5e0ff */
[----:B--2---:R-:W-:-:S03]  /*8c8e0*/  IADD3 R9, P3, R9, UR7, RZ ;  /* 0x0000000709097c10 */ /* 0x004fc6000ff7e0ff */
[----:B------:R-:W-:Y:S01]  /*8c8f0*/  STL [R1+0x1280], R4 ;  /* 0x0012800401007387 */ /* 0x000fe20000100800 */
[----:B------:R-:W-:-:S03]  /*8c900*/  MOV R156, R4 ;  /* 0x00000004009c7202 */ /* 0x000fc60000000f00 */
[----:B------:R-:W-:Y:S01]  /*8c910*/  STL [R1+0x1288], R9 ;  /* 0x0012880901007387 */ /* 0x000fe20000100800 */
[----:B----4-:R-:W-:-:S05]  /*8c920*/  IADD3.X R13, R13, UR6, RZ, P2, !PT ;  /* 0x000000060d0d7c10 */ /* 0x010fca00097fe4ff */
[----:B------:R-:W-:Y:S01]  /*8c930*/  IMAD.MOV.U32 R157, RZ, RZ, R13 ;  /* 0x000000ffff9d7224 */ /* 0x000fe200078e000d */
[----:B------:R1:W-:Y:S01]  /*8c940*/  STL [R1+0x127c], R13 ;  /* 0x00127c0d01007387 */ /* 0x0003e20000100800 */
[----:B------:R-:W-:-:S03]  /*8c950*/  IADD3.X R14, R14, UR6, RZ, P3, !PT ;  /* 0x000000060e0e7c10 */ /* 0x000fc60009ffe4ff */
[----:B------:R2:W-:Y:S04]  /*8c960*/  LDGSTS.E [R2+0xc00], [R156.64], P1 ;  /* 0x00c000009c027fae */ /* 0x0005e80008921848 */
[----:B-1----:R-:W3:Y:S04]  /*8c970*/  LDL.LU R13, [R1+0x1400] ;  /* 0x00140000010d7983 */ /* 0x002ee80000300800 */
[----:B------:R-:W4:Y:S01]  /*8c980*/  LDL.LU R4, [R1+0x1408] ;  /* 0x0014080001047983 */ /* 0x000f220000300800 */
[----:B--2---:R-:W-:-:S03]  /*8c990*/  MOV R157, R14 ;  /* 0x0000000e009d7202 */ /* 0x004fc60000000f00 */
[----:B------:R1:W-:Y:S01]  /*8c9a0*/  STL [R1+0x1284], R14 ;  /* 0x0012840e01007387 */ /* 0x0003e20000100800 */
[----:B------:R-:W-:Y:S01]  /*8c9b0*/  IADD3 R5, P2, R5, UR7, RZ ;  /* 0x0000000705057c10 */ /* 0x000fe2000ff5e0ff */
[----:B------:R-:W-:-:S05]  /*8c9c0*/  IMAD.MOV.U32 R156, RZ, RZ, R9 ;  /* 0x000000ffff9c7224 */ /* 0x000fca00078e0009 */
[----:B------:R2:W-:Y:S04]  /*8c9d0*/  LDGSTS.E [R2+0xd00], [R156.64], P0 ;  /* 0x00d000009c027fae */ /* 0x0005e80008121848 */
[----:B-1----:R-:W4:Y:S01]  /*8c9e0*/  LDL.LU R14, [R1+0x13fc] ;  /* 0x0013fc00010e7983 */ /* 0x002f220000300800 */
[----:B------:R-:W-:-:S03]  /*8c9f0*/  IADD3 R3, P3, R3, UR7, RZ ;  /* 0x0000000703037c10 */ /* 0x000fc6000ff7e0ff */
[----:B------:R-:W4:Y:S04]  /*8ca00*/  LDL.LU R9, [R1+0x1404] ;  /* 0x0014040001097983 */ /* 0x000f280000300800 */
[----:B------:R1:W-:Y:S01]  /*8ca10*/  STL [R1+0x1300], R5 ;  /* 0x0013000501007387 */ /* 0x0003e20000100800 */
[----:B------:R-:W-:Y:S01]  /*8ca20*/  IADD3.X R11, R11, UR6, RZ, P2, !PT ;  /* 0x000000060b0b7c10 */ /* 0x000fe200097fe4ff */
[----:B--2---:R-:W-:Y:S01]  /*8ca30*/  IMAD.MOV.U32 R156, RZ, RZ, R5 ;  /* 0x000000ffff9c7224 */ /* 0x004fe200078e0005 */
[----:B------:R-:W-:-:S03]  /*8ca40*/  IADD3.X R7, R7, UR6, RZ, P3, !PT ;  /* 0x0000000607077c10 */ /* 0x000fc60009ffe4ff */
[----:B------:R2:W-:Y:S04]  /*8ca50*/  STL [R1+0x12fc], R11 ;  /* 0x0012fc0b01007387 */ /* 0x0005e80000100800 */
[----:B------:R2:W-:Y:S01]  /*8ca60*/  STL [R1+0x1308], R3 ;  /* 0x0013080301007387 */ /* 0x0005e20000100800 */
[----:B------:R-:W-:-:S03]  /*8ca70*/  IMAD.MOV.U32 R157, RZ, RZ, R11 ;  /* 0x000000ffff9d7224 */ /* 0x000fc600078e000b */
[----:B-1----:R-:W4:Y:S04]  /*8ca80*/  LDL.LU R5, [R1+0x1480] ;  /* 0x0014800001057983 */ /* 0x002f280000300800 */
[----:B------:R1:W-:Y:S04]  /*8ca90*/  STL [R1+0x1304], R7 ;  /* 0x0013040701007387 */ /* 0x0003e80000100800 */
[----:B------:R-:W4:Y:S04]  /*8caa0*/  LDL.LU R15, [R1+0x1488] ;  /* 0x00148800010f7983 */ /* 0x000f280000300800 */
[----:B--2---:R-:W2:Y:S04]  /*8cab0*/  LDL.LU R11, [R1+0x147c] ;  /* 0x00147c00010b7983 */ /* 0x004ea80000300800 */
[----:B------:R-:W2:Y:S01]  /*8cac0*/  LDL.LU R16, [R1+0x1484] ;  /* 0x0014840001107983 */ /* 0x000ea20000300800 */
[----:B------:R-:W-:-:S03]  /*8cad0*/  IADD3 R6, P2, R6, UR7, RZ ;  /* 0x0000000706067c10 */ /* 0x000fc6000ff5e0ff */
[----:B------:R1:W-:Y:S01]  /*8cae0*/  LDGSTS.E [R2+0x1c00], [R156.64], P1 ;  /* 0x01c000009c027fae */ /* 0x0003e20008921848 */
[----:B------:R-:W-:Y:S02]  /*8caf0*/  IADD3.X R12, R12, UR6, RZ, P2, !PT ;  /* 0x000000060c0c7c10 */ /* 0x000fe400097fe4ff */
[----:B------:R-:W-:-:S04]  /*8cb00*/  IADD3 R8, P3, R8, UR7, RZ ;  /* 0x0000000708087c10 */ /* 0x000fc8000ff7e0ff */
[----:B------:R-:W-:Y:S02]  /*8cb10*/  IADD3.X R10, R10, UR6, RZ, P3, !PT ;  /* 0x000000060a0a7c10 */ /* 0x000fe40009ffe4ff */
[----:B-1----:R-:W-:Y:S01]  /*8cb20*/  MOV R156, R3 ;  /* 0x00000003009c7202 */ /* 0x002fe20000000f00 */
[----:B------:R-:W-:Y:S01]  /*8cb30*/  IMAD.MOV.U32 R157, RZ, RZ, R7 ;  /* 0x000000ffff9d7224 */ /* 0x000fe200078e0007 */
[----:B------:R-:W2:Y:S04]  /*8cb40*/  LDL.LU R3, [R1+0x1500] ;  /* 0x0015000001037983 */ /* 0x000ea80000300800 */
[----:B------:R-:W2:Y:S04]  /*8cb50*/  LDL.LU R7, [R1+0x1508] ;  /* 0x0015080001077983 */ /* 0x000ea80000300800 */
[----:B------:R1:W-:Y:S04]  /*8cb60*/  STL [R1+0x1380], R6 ;  /* 0x0013800601007387 */ /* 0x0003e80000100800 */
[----:B------:R1:W-:Y:S04]  /*8cb70*/  LDGSTS.E [R2+0x1d00], [R156.64], P0 ;  /* 0x01d000009c027fae */ /* 0x0003e80008121848 */
[----:B------:R1:W-:Y:S04]  /*8cb80*/  STL [R1+0x137c], R12 ;  /* 0x00137c0c01007387 */ /* 0x0003e80000100800 */
[----:B------:R1:W-:Y:S02]  /*8cb90*/  STL [R1+0x1388], R8 ;  /* 0x0013880801007387 */ /* 0x0003e40000100800 */
[----:B-1----:R-:W-:-:S02]  /*8cba0*/  IMAD.MOV.U32 R156, RZ, RZ, R6 ;  /* 0x000000ffff9c7224 */ /* 0x002fc400078e0006 */
[----:B------:R-:W2:Y:S01]  /*8cbb0*/  LDL.LU R6, [R1+0x14fc] ;  /* 0x0014fc0001067983 */ /* 0x000ea20000300800 */
[----:B------:R-:W-:-:S03]  /*8cbc0*/  MOV R157, R12 ;  /* 0x0000000c009d7202 */ /* 0x000fc60000000f00 */
[----:B------:R1:W-:Y:S04]  /*8cbd0*/  STL [R1+0x1384], R10 ;  /* 0x0013840a01007387 */ /* 0x0003e80000100800 */
[----:B------:R-:W2:Y:S04]  /*8cbe0*/  LDL.LU R12, [R1+0x1504] ;  /* 0x00150400010c7983 */ /* 0x000ea80000300800 */
[----:B------:R1:W-:Y:S02]  /*8cbf0*/  LDGSTS.E [R2+0x2c00], [R156.64], P1 ;  /* 0x02c000009c027fae */ /* 0x0003e40008921848 */
[----:B-1----:R-:W-:-:S02]  /*8cc00*/  IMAD.MOV.U32 R156, RZ, RZ, R8 ;  /* 0x000000ffff9c7224 */ /* 0x002fc400078e0008 */
[----:B------:R-:W-:Y:S01]  /*8cc10*/  IMAD.MOV.U32 R157, RZ, RZ, R10 ;  /* 0x000000ffff9d7224 */ /* 0x000fe200078e000a */
[----:B------:R-:W2:Y:S04]  /*8cc20*/  LDL.LU R8, [R1+0x1580] ;  /* 0x0015800001087983 */ /* 0x000ea80000300800 */
[----:B------:R-:W2:Y:S04]  /*8cc30*/  LDL.LU R10, [R1+0x1588] ;  /* 0x00158800010a7983 */ /* 0x000ea80000300800 */
[----:B------:R1:W-:Y:S01]  /*8cc40*/  LDGSTS.E [R2+0x2d00], [R156.64], P0 ;  /* 0x02d000009c027fae */ /* 0x0003e20008121848 */
[----:B---3--:R-:W-:-:S02]  /*8cc50*/  IADD3 R13, P2, R13, UR7, RZ ;  /* 0x000000070d0d7c10 */ /* 0x008fc4000ff5e0ff */
[----:B----4-:R-:W-:-:S03]  /*8cc60*/  IADD3 R4, P3, R4, UR7, RZ ;  /* 0x0000000704047c10 */ /* 0x010fc6000ff7e0ff */
[----:B------:R3:W-:Y:S01]  /*8cc70*/  STL [R1+0x1400], R13 ;  /* 0x0014000d01007387 */ /* 0x0007e20000100800 */
[----:B-1----:R-:W-:Y:S02]  /*8cc80*/  MOV R156, R13 ;  /* 0x0000000d009c7202 */ /* 0x002fe40000000f00 */
[----:B------:R-:W-:Y:S02]  /*8cc90*/  IADD3.X R14, R14, UR6, RZ, P2, !PT ;  /* 0x000000060e0e7c10 */ /* 0x000fe400097fe4ff */
[----:B------:R-:W-:-:S03]  /*8cca0*/  IADD3.X R9, R9, UR6, RZ, P3, !PT ;  /* 0x0000000609097c10 */ /* 0x000fc60009ffe4ff */
[----:B------:R1:W-:Y:S04]  /*8ccb0*/  STL [R1+0x13fc], R14 ;  /* 0x0013fc0e01007387 */ /* 0x0003e80000100800 */
[----:B------:R-:W-:Y:S04]  /*8ccc0*/  STL [R1+0x1408], R4 ;  /* 0x0014080401007387 */ /* 0x000fe80000100800 */
[----:B---3--:R-:W3:Y:S01]  /*8ccd0*/  LDL.LU R13, [R1+0x157c] ;  /* 0x00157c00010d7983 */ /* 0x008ee20000300800 */
[----:B------:R-:W-:-:S03]  /*8cce0*/  IMAD.MOV.U32 R157, RZ, RZ, R14 ;  /* 0x000000ffff9d7224 */ /* 0x000fc600078e000e */
[----:B------:R4:W-:Y:S04]  /*8ccf0*/  STL [R1+0x1404], R9 ;  /* 0x0014040901007387 */ /* 0x0009e80000100800 */
[----:B-1----:R-:W3:Y:S04]  /*8cd00*/  LDL.LU R14, [R1+0x1584] ;  /* 0x00158400010e7983 */ /* 0x002ee80000300800 */
[----:B------:R1:W-:Y:S01]  /*8cd10*/  LDGSTS.E [R2+0x3c00], [R156.64], P1 ;  /* 0x03c000009c027fae */ /* 0x0003e20008921848 */
[----:B------:R-:W-:Y:S02]  /*8cd20*/  IADD3 R5, P2, R5, UR7, RZ ;  /* 0x0000000705057c10 */ /* 0x000fe4000ff5e0ff */
[----:B------:R-:W-:Y:S01]  /*8cd30*/  IADD3 R15, P3, R15, UR7, RZ ;  /* 0x000000070f0f7c10 */ /* 0x000fe2000ff7e0ff */
[----:B-1----:R-:W-:Y:S01]  /*8cd40*/  IMAD.MOV.U32 R156, RZ, RZ, R4 ;  /* 0x000000ffff9c7224 */ /* 0x002fe200078e0004 */
[----:B------:R-:W-:-:S02]  /*8cd50*/  MOV R157, R9 ;  /* 0x00000009009d7202 */ /* 0x000fc40000000f00 */
[----:B--2---:R-:W-:Y:S01]  /*8cd60*/  IADD3.X R11, R11, UR6, RZ, P2, !PT ;  /* 0x000000060b0b7c10 */ /* 0x004fe200097fe4ff */
[----:B----4-:R-:W2:Y:S01]  /*8cd70*/  LDL.LU R9, [R1+0x1600] ;  /* 0x0016000001097983 */ /* 0x010ea20000300800 */
[----:B------:R-:W-:-:S03]  /*8cd80*/  IADD3.X R16, R16, UR6, RZ, P3, !PT ;  /* 0x0000000610107c10 */ /* 0x000fc60009ffe4ff */
[----:B------:R-:W2:Y:S04]  /*8cd90*/  LDL.LU R4, [R1+0x1608] ;  /* 0x0016080001047983 */ /* 0x000ea80000300800 */
[----:B------:R-:W-:Y:S04]  /*8cda0*/  STL [R1+0x1480], R5 ;  /* 0x0014800501007387 */ /* 0x000fe80000100800 */
[----:B------:R1:W-:Y:S04]  /*8cdb0*/  LDGSTS.E [R2+0x3d00], [R156.64], P0 ;  /* 0x03d000009c027fae */ /* 0x0003e80008121848 */
[----:B------:R1:W-:Y:S04]  /*8cdc0*/  STL [R1+0x147c], R11 ;  /* 0x00147c0b01007387 */ /* 0x0003e80000100800 */
[----:B------:R-:W-:Y:S01]  /*8cdd0*/  STL [R1+0x1488], R15 ;  /* 0x0014880f01007387 */ /* 0x000fe20000100800 */
[----:B-1----:R-:W-:-:S03]  /*8cde0*/  IMAD.MOV.U32 R157, RZ, RZ, R11 ;  /* 0x000000ffff9d7224 */ /* 0x002fc600078e000b */
[----:B------:R-:W2:Y:S01]  /*8cdf0*/  LDL.LU R11, [R1+0x15fc] ;  /* 0x0015fc00010b7983 */ /* 0x000ea20000300800 */
[----:B------:R-:W-:-:S03]  /*8ce00*/  IMAD.MOV.U32 R156, RZ, RZ, R5 ;  /* 0x000000ffff9c7224 */ /* 0x000fc600078e0005 */
[----:B------:R-:W-:Y:S04]  /*8ce10*/  STL [R1+0x1484], R16 ;  /* 0x0014841001007387 */ /* 0x000fe80000100800 */
[----:B------:R-:W2:Y:S01]  /*8ce20*/  LDL.LU R5, [R1+0x1604] ;  /* 0x0016040001057983 */ /* 0x000ea20000300800 */
[----:B------:R-:W-:-:S03]  /*8ce30*/  IADD3 R3, P2, R3, UR7, RZ ;  /* 0x0000000703037c10 */ /* 0x000fc6000ff5e0ff */
[----:B------:R1:W-:Y:S01]  /*8ce40*/  LDGSTS.E [R2+0x4c00], [R156.64], P1 ;  /* 0x04c000009c027fae */ /* 0x0003e20008921848 */
[----:B------:R-:W-:Y:S02]  /*8ce50*/  IADD3 R7, P3, R7, UR7, RZ ;  /* 0x0000000707077c10 */ /* 0x000fe4000ff7e0ff */
[----:B------:R-:W-:Y:S02]  /*8ce60*/  IADD3.X R6, R6, UR6, RZ, P2, !PT ;  /* 0x0000000606067c10 */ /* 0x000fe400097fe4ff */
[----:B-1----:R-:W-:Y:S01]  /*8ce70*/  MOV R156, R15 ;  /* 0x0000000f009c7202 */ /* 0x002fe20000000f00 */
[----:B------:R-:W-:Y:S01]  /*8ce80*/  IMAD.MOV.U32 R157, RZ, RZ, R16 ;  /* 0x000000ffff9d7224 */ /* 0x000fe200078e0010 */
[----:B------:R-:W-:Y:S01]  /*8ce90*/  STL [R1+0x1500], R3 ;  /* 0x0015000301007387 */ /* 0x000fe20000100800 */
[----:B------:R-:W-:-:S03]  /*8cea0*/  IADD3.X R12, R12, UR6, RZ, P3, !PT ;  /* 0x000000060c0c7c10 */ /* 0x000fc60009ffe4ff */
[----:B------:R1:W-:Y:S04]  /*8ceb0*/  LDGSTS.E [R2+0x4d00], [R156.64], P0 ;  /* 0x04d000009c027fae */ /* 0x0003e80008121848 */
[----:B------:R1:W-:Y:S04]  /*8cec0*/  STL [R1+0x14fc], R6 ;  /* 0x0014fc0601007387 */ /* 0x0003e80000100800 */
[----:B------:R1:W-:Y:S02]  /*8ced0*/  STL [R1+0x1508], R7 ;  /* 0x0015080701007387 */ /* 0x0003e40000100800 */
[----:B-1----:R-:W-:Y:S01]  /*8cee0*/  IMAD.MOV.U32 R156, RZ, RZ, R3 ;  /* 0x000000ffff9c7224 */ /* 0x002fe200078e0003 */
[----:B------:R-:W-:-:S02]  /*8cef0*/  MOV R157, R6 ;  /* 0x00000006009d7202 */ /* 0x000fc40000000f00 */
[----:B------:R-:W2:Y:S04]  /*8cf00*/  LDL.LU R6, [R1+0x1680] ;  /* 0x0016800001067983 */ /* 0x000ea80000300800 */
[----:B------:R1:W-:Y:S04]  /*8cf10*/  STL [R1+0x1504], R12 ;  /* 0x0015040c01007387 */ /* 0x0003e80000100800 */
[----:B------:R1:W-:Y:S04]  /*8cf20*/  LDGSTS.E [R2+0x5c00], [R156.64], P1 ;  /* 0x05c000009c027fae */ /* 0x0003e80008921848 */
[----:B------:R-:W2:Y:S01]  /*8cf30*/  LDL.LU R3, [R1+0x1688] ;  /* 0x0016880001037983 */ /* 0x000ea20000300800 */
[----:B-1----:R-:W-:-:S03]  /*8cf40*/  IMAD.MOV.U32 R156, RZ, RZ, R7 ;  /* 0x000000ffff9c7224 */ /* 0x002fc600078e0007 */
[----:B------:R-:W2:Y:S01]  /*8cf50*/  LDL.LU R7, [R1+0x167c] ;  /* 0x00167c0001077983 */ /* 0x000ea20000300800 */
[----:B------:R-:W-:-:S03]  /*8cf60*/  IMAD.MOV.U32 R157, RZ, RZ, R12 ;  /* 0x000000ffff9d7224 */ /* 0x000fc600078e000c */
[----:B------:R-:W2:Y:S01]  /*8cf70*/  LDL.LU R12, [R1+0x1684] ;  /* 0x00168400010c7983 */ /* 0x000ea20000300800 */
[----:B------:R-:W-:Y:S02]  /*8cf80*/  IADD3 R8, P2, R8, UR7, RZ ;  /* 0x0000000708087c10 */ /* 0x000fe4000ff5e0ff */
[----:B------:R-:W-:Y:S01]  /*8cf90*/  IADD3 R10, P3, R10, UR7, RZ ;  /* 0x000000070a0a7c10 */ /* 0x000fe2000ff7e0ff */
[----:B------:R1:W-:Y:S04]  /*8cfa0*/  LDGSTS.E [R2+0x5d00], [R156.64], P0 ;  /* 0x05d000009c027fae */ /* 0x0003e80008121848 */
[----:B------:R-:W-:Y:S01]  /*8cfb0*/  STL [R1+0x1580], R8 ;  /* 0x0015800801007387 */ /* 0x000fe20000100800 */
[----:B-1----:R-:W-:Y:S02]  /*8cfc0*/  MOV R156, R8 ;  /* 0x00000008009c7202 */ /* 0x002fe40000000f00 */
        /* <DEDUP_REMOVED lines=9> */
[----:B---3--:R-:W-:-:S02]  /*8d060*/  MOV R157, R14 ;  /* 0x0000000e009d7202 */ /* 0x008fc40000000f00 */
[----:B--2---:R-:W-:Y:S01]  /*8d070*/  IADD3 R9, P2, R9, UR7, RZ ;  /* 0x0000000709097c10 */ /* 0x004fe2000ff5e0ff */
[----:B-1----:R-:W2:Y:S01]  /*8d080*/  LDL.LU R14, [R1+0x16fc] ;  /* 0x0016fc00010e7983 */ /* 0x002ea20000300800 */
[----:B------:R-:W-:Y:S01]  /*8d090*/  IMAD.MOV.U32 R156, RZ, RZ, R10 ;  /* 0x000000ffff9c7224 */ /* 0x000fe200078e000a */
[----:B------:R-:W-:Y:S02]  /*8d0a0*/  IADD3 R4, P3, R4, UR7, RZ ;  /* 0x0000000704047c10 */ /* 0x000fe4000ff7e0ff */
        /* <DEDUP_REMOVED lines=26> */
[----:B-1----:R-:W-:Y:S02]  /*8d250*/  IMAD.MOV.U32 R156, RZ, RZ, R6 ;  /* 0x000000ffff9c7224 */ /* 0x002fe400078e0006 */
[----:B------:R1:W-:Y:S01]  /*8d260*/  STL [R1+0x1688], R3 ;  /* 0x0016880301007387 */ /* 0x0003e20000100800 */
[----:B------:R-:W-:-:S03]  /*8d270*/  MOV R157, R7 ;  /* 0x00000007009d7202 */ /* 0x000fc60000000f00 */
[----:B------:R-:W3:Y:S04]  /*8d280*/  LDL.LU R6, [R1+0x17fc] ;  /* 0x0017fc0001067983 */ /* 0x000ee80000300800 */
[----:B------:R1:W-:Y:S04]  /*8d290*/  STL [R1+0x1684], R12 ;  /* 0x0016840c01007387 */ /* 0x0003e80000100800 */
[----:B------:R-:W3:Y:S04]  /*8d2a0*/  LDL.LU R7, [R1+0x1804] ;  /* 0x0018040001077983 */ /* 0x000ee80000300800 */
[----:B------:R1:W-:Y:S02]  /*8d2b0*/  LDGSTS.E [R2+0x8c00], [R156.64], P1 ;  /* 0x08c000009c027fae */ /* 0x0003e40008921848 */
[----:B-1----:R-:W-:-:S02]  /*8d2c0*/  IMAD.MOV.U32 R156, RZ, RZ, R3 ;  /* 0x000000ffff9c7224 */ /* 0x002fc400078e0003 */
[----:B------:R-:W-:Y:S01]  /*8d2d0*/  IMAD.MOV.U32 R157, RZ, RZ, R12 ;  /* 0x000000ffff9d7224 */ /* 0x000fe200078e000c */
        /* <DEDUP_REMOVED lines=11> */
[----:B------:R-:W-:-:S03]  /*8d390*/  MOV R156, R13 ;  /* 0x0000000d009c7202 */ /* 0x000fc60000000f00 */
[----:B--2---:R-:W2:Y:S04]  /*8d3a0*/  LDL.LU R14, [R1+0x187c] ;  /* 0x00187c00010e7983 */ /* 0x004ea80000300800 */
[----:B------:R1:W-:Y:S04]  /*8d3b0*/  STL [R1+0x1704], R10 ;  /* 0x0017040a01007387 */ /* 0x0003e80000100800 */
[----:B------:R-:W3:Y:S04]  /*8d3c0*/  LDL.LU R13, [R1+0x1884] ;  /* 0x00188400010d7983 */ /* 0x000ee80000300800 */
[----:B------:R4:W-:Y:S01]  /*8d3d0*/  LDGSTS.E [R2+0x9c00], [R156.64], P1 ;  /* 0x09c000009c027fae */ /* 0x0009e20008921848 */
[----:B------:R-:W-:Y:S01]  /*8d3e0*/  IADD3 R9, P2, R9, UR7, RZ ;  /* 0x0000000709097c10 */ /* 0x000fe2000ff5e0ff */
[----:B----4-:R-:W-:Y:S01]  /*8d3f0*/  IMAD.MOV.U32 R156, RZ, RZ, R8 ;  /* 0x000000ffff9c7224 */ /* 0x010fe200078e0008 */
[----:B------:R-:W-:-:S02]  /*8d400*/  MOV R157, R10 ;  /* 0x0000000a009d7202 */ /* 0x000fc40000000f00 */
[----:B-1----:R-:W4:Y:S01]  /*8d410*/  LDL.LU R10, [R1+0x1900] ;  /* 0x00190000010a7983 */ /* 0x002f220000300800 */
[----:B------:R-:W-:-:S03]  /*8d420*/  IADD3 R15, P3, R15, UR7, RZ ;  /* 0x000000070f0f7c10 */ /* 0x000fc6000ff7e0ff */
[----:B------:R-:W4:Y:S01]  /*8d430*/  LDL.LU R8, [R1+0x1908] ;  /* 0x0019080001087983 */ /* 0x000f220000300800 */
[----:B------:R-:W-:-:S03]  /*8d440*/  IADD3.X R11, R11, UR6, RZ, P2, !PT ;  /* 0x000000060b0b7c10 */ /* 0x000fc600097fe4ff */
[----:B------:R-:W-:Y:S01]  /*8d450*/  STL [R1+0x1780], R9 ;  /* 0x0017800901007387 */ /* 0x000fe20000100800 */
[----:B------:R-:W-:-:S03]  /*8d460*/  IADD3.X R16, R16, UR6, RZ, P3, !PT ;  /* 0x0000000610107c10 */ /* 0x000fc60009ffe4ff */
[----:B------:R1:W-:Y:S04]  /*8d470*/  LDGSTS.E [R2+0x9d00], [R156.64], P0 ;  /* 0x09d000009c027fae */ /* 0x0003e80008121848 */
[----:B------:R1:W-:Y:S04]  /*8d480*/  STL [R1+0x177c], R11 ;  /* 0x00177c0b01007387 */ /* 0x0003e80000100800 */
[----:B------:R-:W-:Y:S01]  /*8d490*/  STL [R1+0x1788], R15 ;  /* 0x0017880f01007387 */ /* 0x000fe20000100800 */
[----:B-1----:R-:W-:-:S03]  /*8d4a0*/  IMAD.MOV.U32 R157, RZ, RZ, R11 ;  /* 0x000000ffff9d7224 */ /* 0x002fc600078e000b */
[----:B------:R-:W4:Y:S01]  /*8d4b0*/  LDL.LU R11, [R1+0x18fc] ;  /* 0x0018fc00010b7983 */ /* 0x000f220000300800 */
[----:B------:R-:W-:-:S03]  /*8d4c0*/  IMAD.MOV.U32 R156, RZ, RZ, R9 ;  /* 0x000000ffff9c7224 */ /* 0x000fc600078e0009 */
[----:B------:R-:W-:Y:S04]  /*8d4d0*/  STL [R1+0x1784], R16 ;  /* 0x0017841001007387 */ /* 0x000fe80000100800 */
[----:B------:R-:W4:Y:S01]  /*8d4e0*/  LDL.LU R9, [R1+0x1904] ;  /* 0x0019040001097983 */ /* 0x000f220000300800 */
[----:B------:R-:W-:-:S03]  /*8d4f0*/  IADD3 R4, P2, R4, UR7, RZ ;  /* 0x0000000704047c10 */ /* 0x000fc6000ff5e0ff */
[----:B------:R1:W-:Y:S01]  /*8d500*/  LDGSTS.E [R2+0xac00], [R156.64], P1 ;  /* 0x0ac000009c027fae */ /* 0x0003e20008921848 */
[----:B------:R-:W-:-:S03]  /*8d510*/  IADD3 R5, P3, R5, UR7, RZ ;  /* 0x0000000705057c10 */ /* 0x000fc6000ff7e0ff */
[----:B------:R-:W-:Y:S01]  /*8d520*/  STL [R1+0x1800], R4 ;  /* 0x0018000401007387 */ /* 0x000fe20000100800 */
[----:B-1----:R-:W-:Y:S01]  /*8d530*/  MOV R156, R15 ;  /* 0x0000000f009c7202 */ /* 0x002fe20000000f00 */
[----:B------:R-:W-:-:S05]  /*8d540*/  IMAD.MOV.U32 R157, RZ, RZ, R16 ;  /* 0x000000ffff9d7224 */ /* 0x000fca00078e0010 */
[----:B------:R1:W-:Y:S01]  /*8d550*/  LDGSTS.E [R2+0xad00], [R156.64], P0 ;  /* 0x0ad000009c027fae */ /* 0x0003e20008121848 */
[----:B------:R-:W-:-:S05]  /*8d560*/  IADD3.X R6, R6, UR6, RZ, P2, !PT ;  /* 0x0000000606067c10 */ /* 0x000fca00097fe4ff */
[----:B------:R1:W-:Y:S01]  /*8d570*/  STL [R1+0x17fc], R6 ;  /* 0x0017fc0601007387 */ /* 0x0003e20000100800 */
[----:B------:R-:W-:Y:S01]  /*8d580*/  IADD3.X R7, R7, UR6, RZ, P3, !PT ;  /* 0x0000000607077c10 */ /* 0x000fe20009ffe4ff */
[----:B-1----:R-:W-:Y:S01]  /*8d590*/  IMAD.MOV.U32 R156, RZ, RZ, R4 ;  /* 0x000000ffff9c7224 */ /* 0x002fe200078e0004 */
[----:B------:R-:W-:Y:S01]  /*8d5a0*/  MOV R157, R6 ;  /* 0x00000006009d7202 */ /* 0x000fe20000000f00 */
[----:B------:R-:W-:Y:S04]  /*8d5b0*/  STL [R1+0x1808], R5 ;  /* 0x0018080501007387 */ /* 0x000fe80000100800 */
[----:B------:R-:W4:Y:S04]  /*8d5c0*/  LDL.LU R6, [R1+0x1980] ;  /* 0x0019800001067983 */ /* 0x000f280000300800 */
[----:B------:R1:W-:Y:S04]  /*8d5d0*/  STL [R1+0x1804], R7 ;  /* 0x0018040701007387 */ /* 0x0003e80000100800 */
[----:B------:R1:W-:Y:S04]  /*8d5e0*/  LDGSTS.E [R2+0xbc00], [R156.64], P1 ;  /* 0x0bc000009c027fae */ /* 0x0003e80008921848 */
[----:B------:R-:W4:Y:S01]  /*8d5f0*/  LDL.LU R4, [R1+0x1988] ;  /* 0x0019880001047983 */ /* 0x000f220000300800 */
[----:B-1----:R-:W-:-:S03]  /*8d600*/  IMAD.MOV.U32 R157, RZ, RZ, R7 ;  /* 0x000000ffff9d7224 */ /* 0x002fc600078e0007 */
[----:B------:R-:W4:Y:S01]  /*8d610*/  LDL.LU R7, [R1+0x197c] ;  /* 0x00197c0001077983 */ /* 0x000f220000300800 */
[----:B------:R-:W-:-:S03]  /*8d620*/  IMAD.MOV.U32 R156, RZ, RZ, R5 ;  /* 0x000000ffff9c7224 */ /* 0x000fc600078e0005 */
[----:B------:R-:W4:Y:S01]  /*8d630*/  LDL.LU R5, [R1+0x1984] ;  /* 0x0019840001057983 */ /* 0x000f220000300800 */
[----:B------:R-:W-:Y:S02]  /*8d640*/  IADD3 R3, P2, R3, UR7, RZ ;  /* 0x0000000703037c10 */ /* 0x000fe4000ff5e0ff */
[----:B------:R-:W-:Y:S01]  /*8d650*/  IADD3 R12, P3, R12, UR7, RZ ;  /* 0x000000070c0c7c10 */ /* 0x000fe2000ff7e0ff */
[----:B------:R1:W-:Y:S04]  /*8d660*/  LDGSTS.E [R2+0xbd00], [R156.64], P0 ;  /* 0x0bd000009c027fae */ /* 0x0003e80008121848 */
[----:B------:R2:W-:Y:S01]  /*8d670*/  STL [R1+0x1880], R3 ;  /* 0x0018800301007387 */ /* 0x0005e20000100800 */
[----:B-1----:R-:W-:Y:S02]  /*8d680*/  MOV R156, R3 ;  /* 0x00000003009c7202 */ /* 0x002fe40000000f00 */
        /* <DEDUP_REMOVED lines=24> */
[----:B-1----:R-:W-:-:S02]  /*8d810*/  IMAD.MOV.U32 R156, RZ, RZ, R10 ;  /* 0x000000ffff9c7224 */ /* 0x002fc400078e000a */
[----:B------:R-:W-:Y:S02]  /*8d820*/  IMAD.MOV.U32 R157, RZ, RZ, R11 ;  /* 0x000000ffff9d7224 */ /* 0x000fe400078e000b */
[----:B------:R-:W3:Y:S04]  /*8d830*/  LDL.LU.64 R10, [R1+0x1140] ;  /* 0x00114000010a7983 */ /* 0x000ee80000300a00 */
[----:B------:R1:W-:Y:S01]  /*8d840*/  LDGSTS.E [R2+0xdc00], [R156.64], P1 ;  /* 0x0dc000009c027fae */ /* 0x0003e20008921848 */
[----:B------:R-:W-:Y:S02]  /*8d850*/  IADD3 R6, P2, R6, UR7, RZ ;  /* 0x0000000706067c10 */ /* 0x000fe4000ff5e0ff */
[----:B-1----:R-:W-:Y:S01]  /*8d860*/  MOV R156, R8 ;  /* 0x00000008009c7202 */ /* 0x002fe20000000f00 */
[----:B------:R-:W-:-:S02]  /*8d870*/  IMAD.MOV.U32 R157, RZ, RZ, R9 ;  /* 0x000000ffff9d7224 */ /* 0x000fc400078e0009 */
        /* <DEDUP_REMOVED lines=8> */
[----:B-1----:R-:W-:Y:S01]  /*8d900*/  IMAD.MOV.U32 R156, RZ, RZ, R6 ;  /* 0x000000ffff9c7224 */ /* 0x002fe200078e0006 */
[----:B------:R-:W-:Y:S01]  /*8d910*/  MOV R157, R7 ;  /* 0x00000007009d7202 */ /* 0x000fe20000000f00 */
[----:B------:R-:W-:Y:S04]  /*8d920*/  STL [R1+0x1988], R4 ;  /* 0x0019880401007387 */ /* 0x000fe80000100800 */
[----:B------:R-:W3:Y:S04]  /*8d930*/  LDL.LU.64 R6, [R1+0x10b8] ;  /* 0x0010b80001067983 */ /* 0x000ee80000300a00 */
[----:B------:R1:W-:Y:S04]  /*8d940*/  LDGSTS.E [R2+0xec00], [R156.64], P1 ;  /* 0x0ec000009c027fae */ /* 0x0003e80008921848 */
[----:B------:R1:W-:Y:S02]  /*8d950*/  STL [R1+0x1984], R5 ;  /* 0x0019840501007387 */ /* 0x0003e40000100800 */
[----:B-1----:R-:W-:-:S02]  /*8d960*/  IMAD.MOV.U32 R156, RZ, RZ, R4 ;  /* 0x000000ffff9c7224 */ /* 0x002fc400078e0004 */
[----:B------:R-:W-:Y:S02]  /*8d970*/  IMAD.MOV.U32 R157, RZ, RZ, R5 ;  /* 0x000000ffff9d7224 */ /* 0x000fe400078e0005 */
[----:B------:R-:W3:Y:S04]  /*8d980*/  LDL.LU.64 R4, [R1+0x1040] ;  /* 0x0010400001047983 */ /* 0x000ee80000300a00 */
[----:B------:R1:W-:Y:S04]  /*8d990*/  LDGSTS.E [R2+0xed00], [R156.64], P0 ;  /* 0x0ed000009c027fae */ /* 0x0003e80008121848 */
[----:B------:R-:W3:Y:S04]  /*8d9a0*/  LDL.LU.64 R20, [R1+0x1038] ;  /* 0x0010380001147983 */ /* 0x000ee80000300a00 */
[----:B------:R-:W3:Y:S01]  /*8d9b0*/  LDL.LU.64 R18, [R1+0xfc0] ;  /* 0x000fc00001127983 */ /* 0x000ee20000300a00 */
[----:B--2---:R-:W-:-:S04]  /*8d9c0*/  IADD3 R15, P2, R15, UR7, RZ ;  /* 0x000000070f0f7c10 */ /* 0x004fc8000ff5e0ff */
[----:B-1----:R-:W-:Y:S02]  /*8d9d0*/  MOV R156, R15 ;  /* 0x0000000f009c7202 */ /* 0x002fe40000000f00 */
        /* <DEDUP_REMOVED lines=8> */
[----:B-1----:R-:W-:Y:S01]  /*8da60*/  IMAD.MOV.U32 R156, RZ, RZ, R3 ;  /* 0x000000ffff9c7224 */ /* 0x002fe200078e0003 */
[----:B------:R-:W-:-:S02]  /*8da70*/  MOV R157, R14 ;  /* 0x0000000e009d7202 */ /* 0x000fc40000000f00 */
        /* <DEDUP_REMOVED lines=93> */
[----:B------:R-:W-:-:S02]  /*8e050*/  IMAD.MOV.U32 R37, RZ, RZ, R170 ;  /* 0x000000ffff257224 */ /* 0x000fc400078e00aa */
[----:B------:R-:W-:Y:S01]  /*8e060*/  IMAD.MOV.U32 R170, RZ, RZ, R171 ;  /* 0x000000ffffaa7224 */ /* 0x000fe200078e00ab */
[----:B------:R1:W-:Y:S01]  /*8e070*/  STL.64 [R1+0x1138], R44 ;  /* 0x0011382c01007387 */ /* 0x0003e20000100a00 */
[----:B------:R-:W-:Y:S01]  /*8e080*/  MOV R171, R172 ;  /* 0x000000ac00ab7202 */ /* 0x000fe20000000f00 */
[----:B------:R-:W-:Y:S02]  /*8e090*/  IMAD.MOV.U32 R168, RZ, RZ, R173 ;  /* 0x000000ffffa87224 */ /* 0x000fe400078e00ad */
[----:B------:R1:W-:Y:S01]  /*8e0a0*/  STL.64 [R1+0x10c0], R42 ;  /* 0x0010c02a01007387 */ /* 0x0003e20000100a00 */
[----:B------:R-:W-:-:S03]  /*8e0b0*/  IMAD.MOV.U32 R169, RZ, RZ, R174 ;  /* 0x000000ffffa97224 */ /* 0x000fc600078e00ae */
[----:B------:R1:W-:Y:S01]  /*8e0c0*/  STL.64 [R1+0x10b8], R40 ;  /* 0x0010b82801007387 */ /* 0x0003e20000100a00 */
[----:B------:R-:W-:Y:S01]  /*8e0d0*/  IMAD.MOV.U32 R166, RZ, RZ, R179 ;  /* 0x000000ffffa67224 */ /* 0x000fe200078e00b3 */
[----:B------:R-:W-:Y:S01]  /*8e0e0*/  MOV R164, R181 ;  /* 0x000000b500a47202 */ /* 0x000fe20000000f00 */
[----:B------:R-:W-:Y:S01]  /*8e0f0*/  IMAD.MOV.U32 R167, RZ, RZ, R180 ;  /* 0x000000ffffa77224 */ /* 0x000fe200078e00b4 */
[----:B------:R1:W-:Y:S01]  /*8e100*/  STL.64 [R1+0x1040], R38 ;  /* 0x0010402601007387 */ /* 0x0003e20000100a00 */
[----:B------:R-:W-:-:S03]  /*8e110*/  IMAD.MOV.U32 R165, RZ, RZ, R182 ;  /* 0x000000ffffa57224 */ /* 0x000fc600078e00b6 */
[----:B------:R1:W-:Y:S01]  /*8e120*/  STL.64 [R1+0x1038], R36 ;  /* 0x0010382401007387 */ /* 0x0003e20000100a00 */
[----:B------:R-:W-:-:S03]  /*8e130*/  IMAD.MOV.U32 R162, RZ, RZ, R185 ;  /* 0x000000ffffa27224 */ /* 0x000fc600078e00b9 */
[----:B------:R-:W-:Y:S01]  /*8e140*/  STL.64 [R1+0xfc0], R170 ;  /* 0x000fc0aa01007387 */ /* 0x000fe20000100a00 */
[----:B------:R-:W-:-:S03]  /*8e150*/  IMAD.MOV.U32 R163, RZ, RZ, R186 ;  /* 0x000000ffffa37224 */ /* 0x000fc600078e00ba */
[----:B------:R-:W-:Y:S01]  /*8e160*/  STL.64 [R1+0xfb8], R168 ;  /* 0x000fb8a801007387 */ /* 0x000fe20000100a00 */
[----:B------:R-:W-:Y:S01]  /*8e170*/  IMAD.MOV.U32 R160, RZ, RZ, R189 ;  /* 0x000000ffffa07224 */ /* 0x000fe200078e00bd */
[----:B------:R-:W-:Y:S01]  /*8e180*/  MOV R161, R190 ;  /* 0x000000be00a17202 */ /* 0x000fe20000000f00 */
[----:B------:R-:W-:Y:S01]  /*8e190*/  IMAD.MOV.U32 R158, RZ, RZ, R191 ;  /* 0x000000ffff9e7224 */ /* 0x000fe200078e00bf */
[----:B------:R-:W-:Y:S01]  /*8e1a0*/  MOV R156, R193 ;  /* 0x000000c1009c7202 */ /* 0x000fe20000000f00 */
[----:B------:R-:W-:Y:S01]  /*8e1b0*/  IMAD.MOV.U32 R159, RZ, RZ, R192 ;  /* 0x000000ffff9f7224 */ /* 0x000fe200078e00c0 */
[----:B------:R-:W-:Y:S01]  /*8e1c0*/  MOV R35, R196 ;  /* 0x000000c400237202 */ /* 0x000fe20000000f00 */
[----:B------:R-:W-:Y:S01]  /*8e1d0*/  IMAD.MOV.U32 R157, RZ, RZ, R194 ;  /* 0x000000ffff9d7224 */ /* 0x000fe200078e00c2 */
[----:B------:R1:W-:Y:S01]  /*8e1e0*/  LDGSTS.E [R2+0x10c00], [R50.64], P1 ;  /* 0x10c0000032027fae */ /* 0x0003e20008921848 */
[----:B------:R-:W-:Y:S02]  /*8e1f0*/  IMAD.MOV.U32 R34, RZ, RZ, R195 ;  /* 0x000000ffff227224 */ /* 0x000fe400078e00c3 */
[----:B------:R-:W-:Y:S01]  /*8e200*/  IMAD.MOV.U32 R32, RZ, RZ, R197 ;  /* 0x000000ffff207224 */ /* 0x000fe200078e00c5 */
[----:B------:R1:W-:Y:S01]  /*8e210*/  LDGSTS.E [R2+0x10d00], [R48.64], P0 ;  /* 0x10d0000030027fae */ /* 0x0003e20008121848 */
[----:B------:R-:W-:-:S02]  /*8e220*/  IMAD.MOV.U32 R33, RZ, RZ, R198 ;  /* 0x000000ffff217224 */ /* 0x000fc400078e00c6 */
[----:B------:R-:W-:Y:S01]  /*8e230*/  IMAD.MOV.U32 R30, RZ, RZ, R203 ;  /* 0x000000ffff1e7224 */ /* 0x000fe200078e00cb */
[----:B------:R1:W-:Y:S01]  /*8e240*/  LDGSTS.E [R2+0x11c00], [R46.64], P1 ;  /* 0x11c000002e027fae */ /* 0x0003e20008921848 */
[----:B------:R-:W-:-:S03]  /*8e250*/  IMAD.MOV.U32 R31, RZ, RZ, R204 ;  /* 0x000000ffff1f7224 */ /* 0x000fc600078e00cc */
        /* <DEDUP_REMOVED lines=23> */
[----:B------:R-:W-:Y:S01]  /*8e3d0*/  STL.64 [R1+0xf40], R8 ;  /* 0x000f400801007387 */ /* 0x000fe20000100a00 */
[----:B------:R-:W-:Y:S01]  /*8e3e0*/  IADD3 R215, P2, R6, UR7, RZ ;  /* 0x0000000706d77c10 */ /* 0x000fe2000ff5e0ff */
[----:B------:R-:W-:Y:S01]  /*8e3f0*/  IMAD.MOV.U32 R11, RZ, RZ, R200 ;  /* 0x000000ffff0b7224 */ /* 0x000fe200078e00c8 */
[----:B------:R-:W-:Y:S01]  /*8e400*/  MOV R10, R199 ;  /* 0x000000c7000a7202 */ /* 0x000fe20000000f00 */
[----:B------:R-:W-:Y:S01]  /*8e410*/  IMAD.MOV.U32 R29, RZ, RZ, R206 ;  /* 0x000000ffff1d7224 */ /* 0x000fe200078e00ce */
[----:B------:R-:W-:Y:S01]  /*8e420*/  IADD3.X R216, R7, UR6, RZ, P2, !PT ;  /* 0x0000000607d87c10 */ /* 0x000fe200097fe4ff */
        /* <DEDUP_REMOVED lines=10> */
[----:B------:R-:W-:Y:S01]  /*8e4d0*/  IADD3 R217, P2, R4, UR7, RZ ;  /* 0x0000000704d97c10 */ /* 0x000fe2000ff5e0ff */
[----:B------:R-:W-:-:S03]  /*8e4e0*/  IMAD.MOV.U32 R4, RZ, RZ, R177 ;  /* 0x000000ffff047224 */ /* 0x000fc600078e00b1 */
[----:B------:R-:W-:Y:S02]  /*8e4f0*/  IADD3.X R218, R5, UR6, RZ, P2, !PT ;  /* 0x0000000605da7c10 */ /* 0x000fe400097fe4ff */
[----:B------:R-:W-:-:S05]  /*8e500*/  MOV R5, R178 ;  /* 0x000000b200057202 */ /* 0x000fca0000000f00 */
[----:B------:R3:W-:Y:S04]  /*8e510*/  STL.64 [R1+0xf38], R4 ;  /* 0x000f380401007387 */ /* 0x0007e80000100a00 */
[----:B------:R-:W-:Y:S04]  /*8e520*/  STL.64 [R1+0xec0], R166 ;  /* 0x000ec0a601007387 */ /* 0x000fe80000100a00 */
[----:B------:R-:W-:Y:S04]  /*8e530*/  STL.64 [R1+0xeb8], R164 ;  /* 0x000eb8a401007387 */ /* 0x000fe80000100a00 */
[----:B------:R4:W-:Y:S01]  /*8e540*/  STL.64 [R1+0xe40], R12 ;  /* 0x000e400c01007387 */ /* 0x0009e20000100a00 */
[----:B------:R-:W-:-:S03]  /*8e550*/  IMAD.MOV.U32 R6, RZ, RZ, R201 ;  /* 0x000000ffff067224 */ /* 0x000fc600078e00c9 */
[----:B------:R-:W-:Y:S01]  /*8e560*/  STL.64 [R1+0xe38], R162 ;  /* 0x000e38a201007387 */ /* 0x000fe20000100a00 */
[----:B------:R-:W-:-:S03]  /*8e570*/  MOV R7, R202 ;  /* 0x000000ca00077202 */ /* 0x000fc60000000f00 */
[----:B------:R1:W-:Y:S04]  /*8e580*/  STL.64 [R1+0xdc0], R14 ;  /* 0x000dc00e01007387 */ /* 0x0003e80000100a00 */
[----:B------:R-:W-:Y:S04]  /*8e590*/  STL.64 [R1+0xdb8], R160 ;  /* 0x000db8a001007387 */ /* 0x000fe80000100a00 */
[----:B------:R-:W-:Y:S04]  /*8e5a0*/  STL.64 [R1+0xd40], R158 ;  /* 0x000d409e01007387 */ /* 0x000fe80000100a00 */
[----:B------:R-:W-:Y:S04]  /*8e5b0*/  STL.64 [R1+0xd38], R156 ;  /* 0x000d389c01007387 */ /* 0x000fe80000100a00 */
[----:B------:R-:W-:Y:S04]  /*8e5c0*/  STL.64 [R1+0xcc0], R34 ;  /* 0x000cc02201007387 */ /* 0x000fe80000100a00 */
[----:B------:R-:W-:Y:S04]  /*8e5d0*/  STL.64 [R1+0xcb8], R32 ;  /* 0x000cb82001007387 */ /* 0x000fe80000100a00 */
[----:B------:R1:W-:Y:S04]  /*8e5e0*/  STL.64 [R1+0xc40], R10 ;  /* 0x000c400a01007387 */ /* 0x0003e80000100a00 */
[----:B------:R1:W-:Y:S01]  /*8e5f0*/  STL.64 [R1+0xc38], R6 ;  /* 0x000c380601007387 */ /* 0x0003e20000100a00 */
        /* <DEDUP_REMOVED lines=16> */
[----:B------:R1:W5:Y:S04]  /*8e700*/  LDL.LU.64 R42, [R1+0x2e70] ;  /* 0x002e7000012a7983 */ /* 0x0003680000300a00 */
[----:B------:R1:W5:Y:S04]  /*8e710*/  LDL.LU.64 R40, [R1+0x2e68] ;  /* 0x002e680001287983 */ /* 0x0003680000300a00 */
[----:B------:R1:W5:Y:S04]  /*8e720*/  LDL.LU.64 R38, [R1+0x2e60] ;  /* 0x002e600001267983 */ /* 0x0003680000300a00 */
        /* <DEDUP_REMOVED lines=20> */
[----:B------:R1:W-:Y:S04]  /*8e870*/  LDGSTS.E [R2+0x1cc00], [R30.64], P1 ;  /* 0x1cc000001e027fae */ /* 0x0003e80008921848 */
[----:B-1----:R-:W4:Y:S04]  /*8e880*/  LDL.LU R11, [R1+0x130c] ;  /* 0x00130c00010b7983 */ /* 0x002f280000300800 */
[----:B------:R-:W4:Y:S04]  /*8e890*/  LDL.LU R7, [R1+0x1314] ;  /* 0x0013140001077983 */ /* 0x000f280000300800 */
[----:B------:R-:W4:Y:S04]  /*8e8a0*/  LDL.LU R12, [R1+0x138c] ;  /* 0x00138c00010c7983 */ /* 0x000f280000300800 */
[----:B------:R-:W4:Y:S04]  /*8e8b0*/  LDL.LU R6, [R1+0x1390] ;  /* 0x0013900001067983 */ /* 0x000f280000300800 */
[----:B------:R-:W4:Y:S04]  /*8e8c0*/  LDL.LU R10, [R1+0x1394] ;  /* 0x00139400010a7983 */ /* 0x000f280000300800 */
[----:B------:R-:W4:Y:S04]  /*8e8d0*/  LDL.LU R8, [R1+0x1398] ;  /* 0x0013980001087983 */ /* 0x000f280000300800 */
        /* <DEDUP_REMOVED lines=10> */
[----:B---3--:R-:W-:Y:S02]  /*8e980*/  IADD3 R4, P2, R4, UR7, RZ ;  /* 0x0000000704047c10 */ /* 0x008fe4000ff5e0ff */
[----:B--2---:R-:W-:-:S03]  /*8e990*/  IADD3 R9, P3, R9, UR7, RZ ;  /* 0x0000000709097c10 */ /* 0x004fc6000ff7e0ff */
[----:B------:R-:W-:Y:S01]  /*8e9a0*/  STL [R1+0x1290], R4 ;  /* 0x0012900401007387 */ /* 0x000fe20000100800 */
[----:B------:R-:W-:-:S03]  /*8e9b0*/  IMAD.MOV.U32 R156, RZ, RZ, R4 ;  /* 0x000000ffff9c7224 */ /* 0x000fc600078e0004 */
        /* <DEDUP_REMOVED lines=376> */
[----:B------:R1:W-:Y:S04]  /*90140*/  STL.64 [R1+0x10b0], R26 ;  /* 0x0010b01a01007387 */ /* 0x0003e80000100a00 */
[----:B------:R1:W-:Y:S04]  /*90150*/  STL.64 [R1+0x10a8], R24 ;  /* 0x0010a81801007387 */ /* 0x0003e80000100a00 */
[----:B------:R1:W-:Y:S04]  /*90160*/  STL.64 [R1+0x1030], R22 ;  /* 0x0010301601007387 */ /* 0x0003e80000100a00 */
[----:B------:R1:W-:Y:S04]  /*90170*/  STL.64 [R1+0x1028], R20 ;  /* 0x0010281401007387 */ /* 0x0003e80000100a00 */
[----:B------:R1:W-:Y:S01]  /*90180*/  STL.64 [R1+0xfb0], R18 ;  /* 0x000fb01201007387 */ /* 0x0003e20000100a00 */
[----:B------:R-:W-:Y:S01]  /*90190*/  MOV R172, R201 ;  /* 0x000000c900ac7202 */ /* 0x000fe20000000f00 */
[----:B------:R-:W-:Y:S01]  /*901a0*/  IMAD.MOV.U32 R170, RZ, RZ, R203 ;  /* 0x000000ffffaa7224 */ /* 0x000fe200078e00cb */
[----:B------:R-:W-:Y:S01]  /*901b0*/  MOV R171, R204 ;  /* 0x000000cc00ab7202 */ /* 0x000fe20000000f00 */
        /* <DEDUP_REMOVED lines=10> */
[----:B------:R-:W-:Y:S01]  /*90260*/  IADD3.X R206, R17, UR6, RZ, P2, !PT ;  /* 0x0000000611ce7c10 */ /* 0x000fe200097fe4ff */
[----:B------:R-:W-:Y:S01]  /*90270*/  IMAD.MOV.U32 R16, RZ, RZ, R173 ;  /* 0x000000ffff107224 */ /* 0x000fe200078e00ad */
[----:B------:R-:W-:Y:S02]  /*90280*/  MOV R17, R174 ;  /* 0x000000ae00117202 */ /* 0x000fe40000000f00 */
[----:B---3--:R-:W-:Y:S01]  /*90290*/  IADD3 R207, P2, R14, UR7, RZ ;  /* 0x000000070ecf7c10 */ /* 0x008fe2000ff5e0ff */
[----:B------:R-:W-:Y:S02]  /*902a0*/  IMAD.MOV.U32 R174, RZ, RZ, R199 ;  /* 0x000000ffffae7224 */ /* 0x000fe400078e00c7 */
[----:B------:R2:W-:Y:S01]  /*902b0*/  LDGSTS.E [R2+0x14f00], [R16.64], P0 ;  /* 0x14f0000010027fae */ /* 0x0005e20008121848 */
[----:B------:R-:W-:Y:S02]  /*902c0*/  IADD3.X R208, R15, UR6, RZ, P2, !PT ;  /* 0x000000060fd07c10 */ /* 0x000fe400097fe4ff */
[----:B----4-:R-:W-:-:S04]  /*902d0*/  IADD3 R209, P2, R12, UR7, RZ ;  /* 0x000000070cd17c10 */ /* 0x010fc8000ff5e0ff */
        /* <DEDUP_REMOVED lines=9> */
[----:B------:R-:W-:Y:S01]  /*90370*/  IMAD.MOV.U32 R10, RZ, RZ, R179 ;  /* 0x000000ffff0a7224 */ /* 0x000fe200078e00b3 */
[----:B------:R2:W-:Y:S02]  /*90380*/  STL.64 [R1+0xfa8], R16 ;  /* 0x000fa81001007387 */ /* 0x0005e40000100a00 */
[----:B------:R-:W-:Y:S01]  /*90390*/  IADD3.X R214, R9, UR6, RZ, P2, !PT ;  /* 0x0000000609d67c10 */ /* 0x000fe200097fe4ff */
[----:B------:R-:W-:Y:S01]  /*903a0*/  IMAD.MOV.U32 R8, RZ, RZ, R181 ;  /* 0x000000ffff087224 */ /* 0x000fe200078e00b5 */
[----:B------:R-:W-:Y:S01]  /*903b0*/  MOV R177, R198 ;  /* 0x000000c600b17202 */ /* 0x000fe20000000f00 */
[----:B------:R-:W-:Y:S01]  /*903c0*/  IMAD.MOV.U32 R9, RZ, RZ, R182 ;  /* 0x000000ffff097224 */ /* 0x000fe200078e00b6 */
[----:B------:R3:W-:Y:S01]  /*903d0*/  STL.64 [R1+0xf30], R14 ;  /* 0x000f300e01007387 */ /* 0x0007e20000100a00 */
[----:B------:R-:W-:-:S03]  /*903e0*/  IMAD.MOV.U32 R182, RZ, RZ, R191 ;  /* 0x000000ffffb67224 */ /* 0x000fc600078e00bf */
[----:B------:R4:W-:Y:S01]  /*903f0*/  STL.64 [R1+0xf28], R12 ;  /* 0x000f280c01007387 */ /* 0x0009e20000100a00 */
[----:B------:R-:W-:Y:S02]  /*90400*/  IMAD.MOV.U32 R176, RZ, RZ, R197 ;  /* 0x000000ffffb07224 */ /* 0x000fe400078e00c5 */
[----:B------:R-:W-:Y:S02]  /*90410*/  IMAD.MOV.U32 R175, RZ, RZ, R200 ;  /* 0x000000ffffaf7224 */ /* 0x000fe400078e00c8 */
[----:B------:R-:W-:Y:S01]  /*90420*/  IMAD.MOV.U32 R173, RZ, RZ, R202 ;  /* 0x000000ffffad7224 */ /* 0x000fe200078e00ca */
[----:B------:R-:W-:Y:S01]  /*90430*/  MOV R166, R207 ;  /* 0x000000cf00a67202 */ /* 0x000fe20000000f00 */
[----:B------:R-:W-:Y:S02]  /*90440*/  IMAD.MOV.U32 R168, RZ, RZ, R205 ;  /* 0x000000ffffa87224 */ /* 0x000fe400078e00cd */
[----:B------:R-:W-:Y:S01]  /*90450*/  IMAD.MOV.U32 R169, RZ, RZ, R206 ;  /* 0x000000ffffa97224 */ /* 0x000fe200078e00ce */
[----:B------:R-:W-:Y:S01]  /*90460*/  MOV R165, R210 ;  /* 0x000000d200a57202 */ /* 0x000fe20000000f00 */
[----:B------:R-:W-:Y:S01]  /*90470*/  IMAD.MOV.U32 R167, RZ, RZ, R208 ;  /* 0x000000ffffa77224 */ /* 0x000fe200078e00d0 */
[----:B------:R3:W-:Y:S01]  /*90480*/  LDGSTS.E [R2+0x15e00], [R14.64], P1 ;  /* 0x15e000000e027fae */ /* 0x0007e20008921848 */
[----:B------:R-:W-:Y:S01]  /*90490*/  IADD3 R215, P2, R6, UR7, RZ ;  /* 0x0000000706d77c10 */ /* 0x000fe2000ff5e0ff */
[----:B------:R-:W-:-:S02]  /*904a0*/  IMAD.MOV.U32 R180, RZ, RZ, R193 ;  /* 0x000000ffffb47224 */ /* 0x000fc400078e00c1 */
[----:B------:R1:W-:Y:S01]  /*904b0*/  STL.64 [R1+0xeb0], R10 ;  /* 0x000eb00a01007387 */ /* 0x0003e20000100a00 */
[----:B------:R-:W-:Y:S01]  /*904c0*/  IADD3.X R216, R7, UR6, RZ, P2, !PT ;  /* 0x0000000607d87c10 */ /* 0x000fe200097fe4ff */
[----:B------:R-:W-:Y:S01]  /*904d0*/  IMAD.MOV.U32 R7, RZ, RZ, R184 ;  /* 0x000000ffff077224 */ /* 0x000fe200078e00b8 */
[----:B------:R-:W-:Y:S01]  /*904e0*/  MOV R6, R183 ;  /* 0x000000b700067202 */ /* 0x000fe20000000f00 */
[----:B------:R1:W-:Y:S01]  /*904f0*/  STL.64 [R1+0xea8], R8 ;  /* 0x000ea80801007387 */ /* 0x0003e20000100a00 */
        /* <DEDUP_REMOVED lines=10> */
[----:B------:R-:W-:Y:S01]  /*905a0*/  IADD3 R217, P2, R4, UR7, RZ ;  /* 0x0000000704d97c10 */ /* 0x000fe2000ff5e0ff */
[----:B------:R-:W-:Y:S01]  /*905b0*/  IMAD.MOV.U32 R4, RZ, RZ, R185 ;  /* 0x000000ffff047224 */ /* 0x000fe200078e00b9 */
[----:B------:R4:W-:Y:S02]  /*905c0*/  LDGSTS.E [R2+0x15f00], [R12.64], P0 ;  /* 0x15f000000c027fae */ /* 0x0009e40008121848 */
[----:B------:R-:W-:Y:S02]  /*905d0*/  IADD3.X R218, R5, UR6, RZ, P2, !PT ;  /* 0x0000000605da7c10 */ /* 0x000fe400097fe4ff */
[----:B------:R-:W-:Y:S01]  /*905e0*/  MOV R5, R186 ;  /* 0x000000ba00057202 */ /* 0x000fe20000000f00 */
[----:B------:R-:W-:Y:S01]  /*905f0*/  IMAD.MOV.U32 R186, RZ, RZ, R187 ;  /* 0x000000ffffba7224 */ /* 0x000fe200078e00bb */
[----:B------:R1:W-:Y:S01]  /*90600*/  STL.64 [R1+0xe30], R6 ;  /* 0x000e300601007387 */ /* 0x0003e20000100a00 */
[----:B------:R-:W-:-:S02]  /*90610*/  IMAD.MOV.U32 R187, RZ, RZ, R188 ;  /* 0x000000ffffbb7224 */ /* 0x000fc400078e00bc */
[----:B------:R-:W-:Y:S01]  /*90620*/  IMAD.MOV.U32 R185, RZ, RZ, R190 ;  /* 0x000000ffffb97224 */ /* 0x000fe200078e00be */
[----:B------:R1:W-:Y:S04]  /*90630*/  STL.64 [R1+0xe28], R4 ;  /* 0x000e280401007387 */ /* 0x0003e80000100a00 */
[----:B------:R1:W-:Y:S04]  /*90640*/  STL.64 [R1+0xdb0], R186 ;  /* 0x000db0ba01007387 */ /* 0x0003e80000100a00 */
[----:B------:R1:W-:Y:S04]  /*90650*/  STL.64 [R1+0xda8], R184 ;  /* 0x000da8b801007387 */ /* 0x0003e80000100a00 */
[----:B------:R1:W-:Y:S04]  /*90660*/  STL.64 [R1+0xd30], R182 ;  /* 0x000d30b601007387 */ /* 0x0003e80000100a00 */
[----:B------:R1:W-:Y:S04]  /*90670*/  STL.64 [R1+0xd28], R180 ;  /* 0x000d28b401007387 */ /* 0x0003e80000100a00 */
[----:B------:R1:W-:Y:S04]  /*90680*/  STL.64 [R1+0xcb0], R178 ;  /* 0x000cb0b201007387 */ /* 0x0003e80000100a00 */
[----:B------:R1:W-:Y:S04]  /*90690*/  STL.64 [R1+0xca8], R176 ;  /* 0x000ca8b001007387 */ /* 0x0003e80000100a00 */
[----:B------:R1:W-:Y:S04]  /*906a0*/  STL.64 [R1+0xc30], R174 ;  /* 0x000c30ae01007387 */ /* 0x0003e80000100a00 */
[----:B------:R1:W-:Y:S01]  /*906b0*/  STL.64 [R1+0xc28], R172 ;  /* 0x000c28ac01007387 */ /* 0x0003e20000100a00 */
[----:B------:R-:W-:-:S03]  /*906c0*/  IMAD.MOV.U32 R158, RZ, RZ, R215 ;  /* 0x000000ffff9e7224 */ /* 0x000fc600078e00d7 */
[----:B------:R1:W-:Y:S01]  /*906d0*/  STL.64 [R1+0xbb0], R170 ;  /* 0x000bb0aa01007387 */ /* 0x0003e20000100a00 */
[----:B------:R-:W-:-:S03]  /*906e0*/  MOV R159, R216 ;  /* 0x000000d8009f7202 */ /* 0x000fc60000000f00 */
[----:B------:R1:W-:Y:S01]  /*906f0*/  STL.64 [R1+0xba8], R168 ;  /* 0x000ba8a801007387 */ /* 0x0003e20000100a00 */
[----:B------:R-:W-:-:S03]  /*90700*/  IMAD.MOV.U32 R156, RZ, RZ, R217 ;  /* 0x000000ffff9c7224 */ /* 0x000fc600078e00d9 */
[----:B------:R1:W-:Y:S01]  /*90710*/  STL.64 [R1+0xa50], R166 ;  /* 0x000a50a601007387 */ /* 0x0003e20000100a00 */
[----:B------:R-:W-:-:S03]  /*90720*/  IMAD.MOV.U32 R157, RZ, RZ, R218 ;  /* 0x000000ffff9d7224 */ /* 0x000fc600078e00da */
[----:B------:R2:W-:Y:S04]  /*90730*/  STL.64 [R1+0xa48], R164 ;  /* 0x000a48a401007387 */ /* 0x0005e80000100a00 */
[----:B------:R2:W-:Y:S04]  /*90740*/  STL.64 [R1+0xa40], R162 ;  /* 0x000a40a201007387 */ /* 0x0005e80000100a00 */
[----:B-1----:R1:W5:Y:S01]  /*90750*/  LDL.LU.64 R34, [R1+0x2e50] ;  /* 0x002e500001227983 */ /* 0x0023620000300a00 */
[----:B------:R-:W-:-:S03]  /*90760*/  MOV R252, c[0x0][0x180] ;  /* 0x0000600000fc7a02 */ /* 0x000fc60000000f00 */
[----:B------:R1:W-:Y:S04]  /*90770*/  STL.64 [R1+0xa38], R160 ;  /* 0x000a38a001007387 */ /* 0x0003e80000100a00 */
[----:B------:R1:W5:Y:S04]  /*90780*/  LDL.LU.64 R32, [R1+0x2e48] ;  /* 0x002e480001207983 */ /* 0x0003680000300a00 */
[----:B------:R1:W-:Y:S04]  /*90790*/  STL.64 [R1+0xa30], R158 ;  /* 0x000a309e01007387 */ /* 0x0003e80000100a00 */
[----:B------:R1:W5:Y:S04]  /*907a0*/  LDL.LU.64 R30, [R1+0x2e40] ;  /* 0x002e4000011e7983 */ /* 0x0003680000300a00 */
[----:B------:R1:W-:Y:S01]  /*907b0*/  LDGSTS.E [R2+0x16e00], [R10.64], P1 ;  /* 0x16e000000a027fae */ /* 0x0003e20008921848 */
[----:B------:R-:W-:-:S03]  /*907c0*/  IADD3 R252, R252, 0x7f, RZ ;  /* 0x0000007ffcfc7810 */ /* 0x000fc60007ffe0ff */
[----:B------:R1:W-:Y:S04]  /*907d0*/  STL.64 [R1+0xa28], R156 ;  /* 0x000a289c01007387 */ /* 0x0003e80000100a00 */
[----:B------:R1:W-:Y:S04]  /*907e0*/  LDGSTS.E [R2+0x16f00], [R8.64], P0 ;  /* 0x16f0000008027fae */ /* 0x0003e80008121848 */
[----:B------:R1:W5:Y:S04]  /*907f0*/  LDL.LU.64 R28, [R1+0x2e38] ;  /* 0x002e3800011c7983 */ /* 0x0003680000300a00 */
[----:B------:R1:W-:Y:S04]  /*90800*/  LDGSTS.E [R2+0x17e00], [R6.64], P1 ;  /* 0x17e0000006027fae */ /* 0x0003e80008921848 */
[----:B------:R1:W5:Y:S04]  /*90810*/  LDL.LU.64 R26, [R1+0x2e30] ;  /* 0x002e3000011a7983 */ /* 0x0003680000300a00 */
[----:B------:R1:W-:Y:S04]  /*90820*/  LDGSTS.E [R2+0x17f00], [R4.64], P0 ;  /* 0x17f0000004027fae */ /* 0x0003e80008121848 */
[----:B------:R1:W5:Y:S04]  /*90830*/  LDL.LU.64 R24, [R1+0x2e28] ;  /* 0x002e280001187983 */ /* 0x0003680000300a00 */
[----:B------:R1:W-:Y:S01]  /*90840*/  LDGSTS.E [R2+0x18e00], [R186.64], P1 ;  /* 0x18e00000ba027fae */ /* 0x0003e20008921848 */
[----:B------:R-:W-:-:S03]  /*90850*/  SHF.R.S32.HI R3, RZ, 0x1f, R252 ;  /* 0x0000001fff037819 */ /* 0x000fc600000114fc */
[----:B------:R1:W5:Y:S04]  /*90860*/  LDL.LU.64 R22, [R1+0x2e20] ;  /* 0x002e200001167983 */ /* 0x0003680000300a00 */
[----:B------:R1:W-:Y:S04]  /*90870*/  LDGSTS.E [R2+0x18f00], [R184.64], P0 ;  /* 0x18f00000b8027fae */ /* 0x0003e80008121848 */
[----:B------:R1:W5:Y:S04]  /*90880*/  LDL.LU.64 R20, [R1+0x2e18] ;  /* 0x002e180001147983 */ /* 0x0003680000300a00 */
[----:B------:R1:W-:Y:S01]  /*90890*/  LDGSTS.E [R2+0x19e00], [R182.64], P1 ;  /* 0x19e00000b6027fae */ /* 0x0003e20008921848 */
[----:B------:R-:W-:-:S03]  /*908a0*/  IADD3 R219, R219, 0x1, RZ ;  /* 0x00000001dbdb7810 */ /* 0x000fc60007ffe0ff */
[----:B------:R1:W5:Y:S04]  /*908b0*/  LDL.LU.64 R18, [R1+0x2e10] ;  /* 0x002e100001127983 */ /* 0x0003680000300a00 */
[----:B------:R1:W-:Y:S04]  /*908c0*/  LDGSTS.E [R2+0x19f00], [R180.64], P0 ;  /* 0x19f00000b4027fae */ /* 0x0003e80008121848 */
[----:B--2---:R2:W5:Y:S04]  /*908d0*/  LDL.LU.64 R16, [R1+0x2e08] ;  /* 0x002e080001107983 */ /* 0x0045680000300a00 */
[----:B------:R2:W-:Y:S01]  /*908e0*/  LDGSTS.E [R2+0x1ae00], [R178.64], P1 ;  /* 0x1ae00000b2027fae */ /* 0x0005e20008921848 */
[----:B------:R-:W-:-:S03]  /*908f0*/  LEA.HI R3, R3, R252, RZ, 0x7 ;  /* 0x000000fc03037211 */ /* 0x000fc600078f38ff */
[----:B---3--:R2:W5:Y:S04]  /*90900*/  LDL.LU.64 R14, [R1+0x2e00] ;  /* 0x002e0000010e7983 */ /* 0x0085680000300a00 */
[----:B------:R2:W-:Y:S04]  /*90910*/  LDGSTS.E [R2+0x1af00], [R176.64], P0 ;  /* 0x1af00000b0027fae */ /* 0x0005e80008121848 */
[----:B----4-:R2:W5:Y:S04]  /*90920*/  LDL.LU.64 R12, [R1+0x2df8] ;  /* 0x002df800010c7983 */ /* 0x0105680000300a00 */
[----:B------:R2:W-:Y:S04]  /*90930*/  LDGSTS.E [R2+0x1be00], [R174.64], P1 ;  /* 0x1be00000ae027fae */ /* 0x0005e80008921848 */
[----:B-1----:R2:W5:Y:S04]  /*90940*/  LDL.LU.64 R10, [R1+0x2df0] ;  /* 0x002df000010a7983 */ /* 0x0025680000300a00 */
[----:B------:R2:W-:Y:S04]  /*90950*/  LDGSTS.E [R2+0x1bf00], [R172.64], P0 ;  /* 0x1bf00000ac027fae */ /* 0x0005e80008121848 */
[----:B------:R2:W5:Y:S04]  /*90960*/  LDL.LU.64 R8, [R1+0x2de8] ;  /* 0x002de80001087983 */ /* 0x0005680000300a00 */
[----:B------:R2:W-:Y:S01]  /*90970*/  LDGSTS.E [R2+0x1ce00], [R170.64], P1 ;  /* 0x1ce00000aa027fae */ /* 0x0005e20008921848 */
[----:B------:R-:W-:-:S03]  /*90980*/  SHF.R.S32.HI R3, RZ, 0x7, R3 ;  /* 0x00000007ff037819 */ /* 0x000fc60000011403 */
[----:B------:R2:W5:Y:S04]  /*90990*/  LDL.LU.64 R6, [R1+0x2de0] ;  /* 0x002de00001067983 */ /* 0x0005680000300a00 */
[----:B------:R2:W-:Y:S04]  /*909a0*/  LDGSTS.E [R2+0x1cf00], [R168.64], P0 ;  /* 0x1cf00000a8027fae */ /* 0x0005e80008121848 */
[----:B------:R2:W5:Y:S04]  /*909b0*/  LDL.LU.64 R4, [R1+0x2dd8] ;  /* 0x002dd80001047983 */ /* 0x0005680000300a00 */
[----:B------:R2:W-:Y:S04]  /*909c0*/  LDGSTS.E [R2+0x1de00], [R166.64], P1 ;  /* 0x1de00000a6027fae */ /* 0x0005e80008921848 */
[----:B------:R2:W-:Y:S04]  /*909d0*/  LDGSTS.E [R2+0x1df00], [R164.64], P0 ;  /* 0x1df00000a4027fae */ /* 0x0005e80008121848 */
[----:B------:R2:W-:Y:S04]  /*909e0*/  STL [R1+0xa1c], R219 ;  /* 0x000a1cdb01007387 */ /* 0x0005e80000100800 */
[----:B------:R2:W-:Y:S04]  /*909f0*/  LDGSTS.E [R2+0x1ee00], [R162.64], P1 ;  /* 0x1ee00000a2027fae */ /* 0x0005e80008921848 */
[----:B------:R2:W-:Y:S04]  /*90a00*/  LDGSTS.E [R2+0x1ef00], [R160.64], P0 ;  /* 0x1ef00000a0027fae */ /* 0x0005e80008121848 */
[----:B------:R2:W-:Y:S04]  /*90a10*/  LDGSTS.E [R2+0x1fe00], [R158.64], P1 ;  /* 0x1fe000009e027fae */ /* 0x0005e80008921848 */
[----:B------:R2:W-:Y:S01]  /*90a20*/  LDGSTS.E [R2+0x1ff00], [R156.64], P0 ;  /* 0x1ff000009c027fae */ /* 0x0005e20008121848 */
[----:B------:R-:W-:-:S03]  /*90a30*/  ISETP.NE.U32.AND P0, PT, R219, R3, PT ;  /* 0x00000003db00720c */ /* 0x000fc60003f05070 */
[----:B------:R-:W0:Y:S10]  /*90a40*/  LDGDEPBAR ;  /* 0x00000000000079af */ /* 0x000e340000000000 */
[----:B--2---:R-:W-:Y:S01]  /*90a50*/  @!P0 CALL.REL.NOINC `(.L_x_0) ;  /* 0x0000001000008944 */ /* 0x004fe20003c00000 */
[----:B------:R-:W-:Y:S05]  /*90a60*/  BRA `(.L_x_1) ;  /* 0xfffac0f000007947 */ /* 0x000fea000383ffff */
.L_x_0:
[----:B------:R-:W2:Y:S01]  /*90a70*/  LDL.LU R156, [R1+0x430] ;  /* 0x00043000019c7983 */ /* 0x000ea20000300800 */
[----:B------:R-:W-:-:S04]  /*90a80*/  DEPBAR.LE SB0, 0x0 ;  /* 0x000080000000791a */ /* 0x000fc80000000000 */
[----:B------:R-:W2:Y:S04]  /*90a90*/  LDL.LU R157, [R1+0x434] ;  /* 0x00043400019d7983 */ /* 0x000ea80000300800 */
[----:B------:R-:W2:Y:S04]  /*90aa0*/  LDL.LU R158, [R1+0x480] ;  /* 0x00048000019e7983 */ /* 0x000ea80000300800 */
[----:B------:R-:W2:Y:S04]  /*90ab0*/  LDL.LU R159, [R1+0x484] ;  /* 0x00048400019f7983 */ /* 0x000ea80000300800 */
[----:B------:R-:W3:Y:S04]  /*90ac0*/  S2R R164, SR_TID.X ;  /* 0x0000000000a47919 */ /* 0x000ee80000002100 */
[----:B------:R-:W4:Y:S04]  /*90ad0*/  LDL.LU R160, [R1+0x438] ;  /* 0x0004380001a07983 */ /* 0x000f280000300800 */
[----:B------:R-:W4:Y:S04]  /*90ae0*/  LDL.LU R161, [R1+0x43c] ;  /* 0x00043c0001a17983 */ /* 0x000f280000300800 */
[----:B------:R-:W4:Y:S04]  /*90af0*/  LDL.LU R162, [R1+0x488] ;  /* 0x0004880001a27983 */ /* 0x000f280000300800 */
[----:B------:R-:W4:Y:S01]  /*90b00*/  LDL.LU R163, [R1+0x48c] ;  /* 0x00048c0001a37983 */ /* 0x000f220000300800 */
[----:B---3--:R-:W-:-:S02]  /*90b10*/  IMAD.SHL.U32 R0, R164, 0x100, RZ ;  /* 0x00000100a4007824 */ /* 0x008fc400078e00ff */
[----:B------:R-:W-:-:S03]  /*90b20*/  IMAD.SHL.U32 R2, R164, 0x20, RZ ;  /* 0x00000020a4027824 */ /* 0x000fc600078e00ff */
[----:B------:R-:W-:-:S04]  /*90b30*/  LOP3.LUT R0, R0, 0x1800, RZ, 0xc0, !PT ;  /* 0x0000180000007812 */ /* 0x000fc800078ec0ff */
[----:B------:R-:W-:Y:S02]  /*90b40*/  LOP3.LUT R0, R0, 0x460, R2, 0xf8, !PT ;  /* 0x0000046000007812 */ /* 0x000fe400078ef802 */
[----:B------:R-:W-:-:S04]  /*90b50*/  SHF.L.U32 R2, R164, 0x2, RZ ;  /* 0x00000002a4027819 */ /* 0x000fc800000006ff */
[----:B------:R-:W-:Y:S01]  /*90b60*/  LOP3.LUT R0, R0, 0x70, R2, 0x78, !PT ;  /* 0x0000007000007812 */ /* 0x000fe200078e7802 */
[----:B------:R-:W-:Y:S06]  /*90b70*/  BAR.SYNC.DEFER_BLOCKING 0x0 ;  /* 0x0000000000007b1d */ /* 0x000fec0000010000 */
[----:B--2---:R2:W-:Y:S04]  /*90b80*/  STS.128 [R0], R156 ;  /* 0x0000009c00007388 */ /* 0x0045e80000000c00 */
[----:B--2---:R-:W2:Y:S04]  /*90b90*/  LDL.LU R156, [R1+0x110] ;  /* 0x00011000019c7983 */ /* 0x004ea80000300800 */
[----:B------:R-:W2:Y:S04]  /*90ba0*/  LDL.LU R157, [R1+0x114] ;  /* 0x00011400019d7983 */ /* 0x000ea80000300800 */
[----:B------:R-:W2:Y:S04]  /*90bb0*/  LDL.LU R158, [R1+0x1e0] ;  /* 0x0001e000019e7983 */ /* 0x000ea80000300800 */
[----:B------:R-:W2:Y:S04]  /*90bc0*/  LDL.LU R159, [R1+0x1e4] ;  /* 0x0001e400019f7983 */ /* 0x000ea80000300800 */
[----:B--2---:R2:W-:Y:S04]  /*90bd0*/  STS.128 [R0+0x100], R156 ;  /* 0x0001009c00007388 */ /* 0x0045e80000000c00 */
[----:B--2---:R-:W2:Y:S04]  /*90be0*/  LDL.LU R156, [R1+0x118] ;  /* 0x00011800019c7983 */ /* 0x004ea80000300800 */
[----:B------:R-:W2:Y:S04]  /*90bf0*/  LDL.LU R157, [R1+0x11c] ;  /* 0x00011c00019d7983 */ /* 0x000ea80000300800 */
[----:B------:R-:W2:Y:S04]  /*90c00*/  LDL.LU R158, [R1+0x1e8] ;  /* 0x0001e800019e7983 */ /* 0x000ea80000300800 */
[----:B------:R-:W2:Y:S04]  /*90c10*/  LDL.LU R159, [R1+0x1ec] ;  /* 0x0001ec00019f7983 */ /* 0x000ea80000300800 */
[----:B----4-:R3:W-:Y:S04]  /*90c20*/  STS.128 [R0+0x80], R160 ;  /* 0x000080a000007388 */ /* 0x0107e80000000c00 */
[----:B---3--:R-:W3:Y:S04]  /*90c30*/  LDL.LU R160, [R1+0x50] ;  /* 0x0000500001a07983 */ /* 0x008ee80000300800 */
[----:B------:R-:W3:Y:S04]  /*90c40*/  LDL.LU R161, [R1+0x54] ;  /* 0x0000540001a17983 */ /* 0x000ee80000300800 */
[----:B------:R-:W3:Y:S04]  /*90c50*/  LDL.LU R162, [R1+0x40] ;  /* 0x0000400001a27983 */ /* 0x000ee80000300800 */
[----:B------:R-:W3:Y:S04]  /*90c60*/  LDL.LU R163, [R1+0x44] ;  /* 0x0000440001a37983 */ /* 0x000ee80000300800 */
[----:B--2---:R2:W-:Y:S04]  /*90c70*/  STS.128 [R0+0x180], R156 ;  /* 0x0001809c00007388 */ /* 0x0045e80000000c00 */
[----:B--2---:R-:W2:Y:S04]  /*90c80*/  LDL.LU R156, [R1+0x58] ;  /* 0x00005800019c7983 */ /* 0x004ea80000300800 */
[----:B------:R-:W2:Y:S04]  /*90c90*/  LDL.LU R157, [R1+0x5c] ;  /* 0x00005c00019d7983 */ /* 0x000ea80000300800 */
[----:B------:R-:W2:Y:S04]  /*90ca0*/  LDL.LU R158, [R1+0x48] ;  /* 0x00004800019e7983 */ /* 0x000ea80000300800 */
[----:B------:R-:W2:Y:S04]  /*90cb0*/  LDL.LU R159, [R1+0x4c] ;  /* 0x00004c00019f7983 */ /* 0x000ea80000300800 */
[----:B---3--:R-:W-:Y:S01]  /*90cc0*/  STS.128 [R0+0x200], R160 ;  /* 0x000200a000007388 */ /* 0x008fe20000000c00 */
[C---:B------:R-:W-:Y:S01]  /*90cd0*/  IMAD.SHL.U32 R2, R164.reuse, 0x400, RZ ;  /* 0x00000400a4027824 */ /* 0x040fe200078e00ff */
[----:B------:R-:W-:-:S04]  /*90ce0*/  LOP3.LUT R3, R164, 0x3f, RZ, 0xc0, !PT ;  /* 0x0000003fa4037812 */ /* 0x000fc800078ec0ff */
[----:B------:R-:W-:-:S05]  /*90cf0*/  LOP3.LUT R2, R2, 0x1800, RZ, 0xc0, !PT ;  /* 0x0000180002027812 */ /* 0x000fca00078ec0ff */
[----:B------:R-:W-:-:S05]  /*90d00*/  IMAD R2, R3, 0x10, R2 ;  /* 0x0000001003027824 */ /* 0x000fca00078e0202 */
[C---:B------:R-:W-:Y:S02]  /*90d10*/  LOP3.LUT R3, R2.reuse, 0x40, RZ, 0x3c, !PT ;  /* 0x0000004002037812 */ /* 0x040fe400078e3cff */
[----:B------:R-:W-:Y:S01]  /*90d20*/  LOP3.LUT R252, R2, 0x60, RZ, 0x3c, !PT ;  /* 0x0000006002fc7812 */ /* 0x000fe200078e3cff */
[----:B--2---:R2:W-:Y:S02]  /*90d30*/  STS.128 [R0+0x280], R156 ;  /* 0x0002809c00007388 */ /* 0x0045e40000000c00 */
[----:B--2--5:R-:W-:Y:S01]  /*90d40*/  MOV R158, R12 ;  /* 0x0000000c009e7202 */ /* 0x024fe20000000f00 */
[----:B------:R-:W-:Y:S01]  /*90d50*/  IMAD.MOV.U32 R159, RZ, RZ, R13 ;  /* 0x000000ffff9f7224 */ /* 0x000fe200078e000d */
[----:B------:R-:W-:Y:S01]  /*90d60*/  MOV R13, R19 ;  /* 0x00000013000d7202 */ /* 0x000fe20000000f00 */
[----:B------:R-:W-:Y:S02]  /*90d70*/  IMAD.MOV.U32 R156, RZ, RZ, R16 ;  /* 0x000000ffff9c7224 */ /* 0x000fe400078e0010 */
[----:B------:R-:W-:-:S02]  /*90d80*/  IMAD.MOV.U32 R157, RZ, RZ, R17 ;  /* 0x000000ffff9d7224 */ /* 0x000fc400078e0011 */
[----:B------:R-:W-:-:S03]  /*90d90*/  IMAD.MOV.U32 R12, RZ, RZ, R18 ;  /* 0x000000ffff0c7224 */ /* 0x000fc600078e0012 */
[----:B------:R2:W-:Y:S04]  /*90da0*/  STS.128 [R0+0x300], R156 ;  /* 0x0003009c00007388 */ /* 0x0005e80000000c00 */
[----:B------:R-:W-:Y:S04]  /*90db0*/  STS.128 [R0+0x380], R12 ;  /* 0x0003800c00007388 */ /* 0x000fe80000000c00 */
[----:B------:R-:W-:Y:S06]  /*90dc0*/  BAR.SYNC.DEFER_BLOCKING 0x0 ;  /* 0x0000000000007b1d */ /* 0x000fec0000010000 */
[----:B------:R-:W3:Y:S04]  /*90dd0*/  LDS.128 R160, [R2] ;  /* 0x0000000002a07984 */ /* 0x000ee80000000c00 */
[----:B------:R-:W4:Y:S01]  /*90de0*/  LDS.128 R12, [R2+0x400] ;  /* 0x00040000020c7984 */ /* 0x000f220000000c00 */
[----:B--2---:R-:W-:-:S05]  /*90df0*/  LOP3.LUT R156, R2, 0x20, RZ, 0x3c, !PT ;  /* 0x00000020029c7812 */ /* 0x004fca00078e3cff */
[----:B------:R-:W2:Y:S04]  /*90e00*/  LDS.128 R164, [R156] ;  /* 0x000000009ca47984 */ /* 0x000ea80000000c00 */
[----:B---3--:R-:W-:Y:S04]  /*90e10*/  STL.64 [R1+0x80], R160 ;  /* 0x000080a001007387 */ /* 0x008fe80000100a00 */
[----:B------:R-:W-:Y:S04]  /*90e20*/  STL.64 [R1+0x88], R162 ;  /* 0x000088a201007387 */ /* 0x000fe80000100a00 */
[----:B------:R-:W3:Y:S04]  /*90e30*/  LDS.128 R160, [R156+0x400] ;  /* 0x000400009ca07984 */ /* 0x000ee80000000c00 */
[----:B----4-:R-:W-:Y:S04]  /*90e40*/  STL.64 [R1+0x110], R12 ;  /* 0x0001100c01007387 */ /* 0x010fe80000100a00 */
[----:B------:R-:W-:Y:S04]  /*90e50*/  STL.64 [R1+0x118], R14 ;  /* 0x0001180e01007387 */ /* 0x000fe80000100a00 */
[----:B------:R-:W4:Y:S04]  /*90e60*/  LDS.128 R12, [R3] ;  /* 0x00000000030c7984 */ /* 0x000f280000000c00 */
[----:B--2---:R-:W-:Y:S04]  /*90e70*/  STL.64 [R1+0xa0], R164 ;  /* 0x0000a0a401007387 */ /* 0x004fe80000100a00 */
[----:B------:R-:W-:Y:S04]  /*90e80*/  STL.64 [R1+0xa8], R166 ;  /* 0x0000a8a601007387 */ /* 0x000fe80000100a00 */
[----:B------:R-:W2:Y:S04]  /*90e90*/  LDS.128 R164, [R3+0x400] ;  /* 0x0004000003a47984 */ /* 0x000ea80000000c00 */
[----:B---3--:R-:W-:Y:S04]  /*90ea0*/  STL.64 [R1+0x140], R160 ;  /* 0x000140a001007387 */ /* 0x008fe80000100a00 */
[----:B------:R-:W-:Y:S04]  /*90eb0*/  STL.64 [R1+0x148], R162 ;  /* 0x000148a201007387 */ /* 0x000fe80000100a00 */
[----:B------:R-:W3:Y:S04]  /*90ec0*/  LDS.128 R160, [R252] ;  /* 0x00000000fca07984 */ /* 0x000ee80000000c00 */
[----:B----4-:R-:W-:Y:S04]  /*90ed0*/  STL.64 [R1+0xc0], R12 ;  /* 0x0000c00c01007387 */ /* 0x010fe80000100a00 */
[----:B------:R-:W-:Y:S04]  /*90ee0*/  STL.64 [R1+0xc8], R14 ;  /* 0x0000c80e01007387 */ /* 0x000fe80000100a00 */
[----:B------:R-:W4:Y:S04]  /*90ef0*/  LDS.128 R12, [R252+0x400] ;  /* 0x00040000fc0c7984 */ /* 0x000f280000000c00 */
[----:B--2---:R-:W-:Y:S04]  /*90f00*/  STL.64 [R1+0x150], R164 ;  /* 0x000150a401007387 */ /* 0x004fe80000100a00 */
[----:B------:R-:W-:Y:S01]  /*90f10*/  STL.64 [R1+0x158], R166 ;  /* 0x000158a601007387 */ /* 0x000fe20000100a00 */
[----:B------:R-:W-:Y:S01]  /*90f20*/  IMAD.MOV.U32 R18, RZ, RZ, R20 ;  /* 0x000000ffff127224 */ /* 0x000fe200078e0014 */
[----:B------:R-:W-:Y:S01]  /*90f30*/  MOV R19, R21 ;  /* 0x0000001500137202 */ /* 0x000fe20000000f00 */
[----:B------:R-:W-:Y:S01]  /*90f40*/  IMAD.MOV.U32 R17, RZ, RZ, R69 ;  /* 0x000000ffff117224 */ /* 0x000fe200078e0045 */
[----:B---3--:R-:W-:Y:S04]  /*90f50*/  STL.64 [R1+0xe0], R160 ;  /* 0x0000e0a001007387 */ /* 0x008fe80000100a00 */
[----:B------:R-:W-:Y:S04]  /*90f60*/  STL.64 [R1+0xe8], R162 ;  /* 0x0000e8a201007387 */ /* 0x000fe80000100a00 */
[----:B------:R-:W-:Y:S06]  /*90f70*/  BAR.SYNC.DEFER_BLOCKING 0x0 ;  /* 0x0000000000007b1d */ /* 0x000fec0000010000 */
[----:B----4-:R2:W-:Y:S04]  /*90f80*/  STL.64 [R1+0x160], R12 ;  /* 0x0001600c01007387 */ /* 0x0105e80000100a00 */
[----:B------:R3:W-:Y:S01]  /*90f90*/  STL.64 [R1+0x168], R14 ;  /* 0x0001680e01007387 */ /* 0x0007e20000100a00 */
[----:B--2---:R-:W-:Y:S01]  /*90fa0*/  MOV R12, R104 ;  /* 0x00000068000c7202 */ /* 0x004fe20000000f00 */
[----:B------:R-:W-:-:S02]  /*90fb0*/  IMAD.MOV.U32 R13, RZ, RZ, R105 ;  /* 0x000000ffff0d7224 */ /* 0x000fc400078e0069 */
[----:B---3--:R-:W-:Y:S01]  /*90fc0*/  IMAD.MOV.U32 R14, RZ, RZ, R84 ;  /* 0x000000ffff0e7224 */ /* 0x008fe200078e0054 */
[----:B------:R-:W-:-:S05]  /*90fd0*/  MOV R15, R85 ;  /* 0x00000055000f7202 */ /* 0x000fca0000000f00 */
[----:B------:R2:W-:Y:S01]  /*90fe0*/  STS.128 [R0+0x100], R12 ;  /* 0x0001000c00007388 */ /* 0x0005e20000000c00 */
[----:B------:R-:W-:Y:S01]  /*90ff0*/  MOV R16, R68 ;  /* 0x0000004400107202 */ /* 0x000fe20000000f00 */
[----:B------:R-:W-:Y:S02]  /*91000*/  IMAD.MOV.U32 R20, RZ, RZ, R70 ;  /* 0x000000ffff147224 */ /* 0x000fe400078e0046 */
[----:B------:R-:W-:Y:S02]  /*91010*/  IMAD.MOV.U32 R21, RZ, RZ, R71 ;  /* 0x000000ffff157224 */ /* 0x000fe400078e0047 */
[----:B------:R-:W-:Y:S02]  /*91020*/  IMAD.MOV.U32 R84, RZ, RZ, R106 ;  /* 0x000000ffff547224 */ /* 0x000fe400078e006a */
[----:B------:R-:W-:Y:S01]  /*91030*/  IMAD.MOV.U32 R85, RZ, RZ, R107 ;  /* 0x000000ffff557224 */ /* 0x000fe200078e006b */
[----:B--2---:R-:W-:Y:S01]  /*91040*/  MOV R12, R100 ;  /* 0x00000064000c7202 */ /* 0x004fe20000000f00 */
[----:B------:R-:W-:Y:S01]  /*91050*/  IMAD.MOV.U32 R13, RZ, RZ, R101 ;  /* 0x000000ffff0d7224 */ /* 0x000fe200078e0065 */
[----:B------:R-:W-:Y:S01]  /*91060*/  MOV R15, R153 ;  /* 0x00000099000f7202 */ /* 0x000fe20000000f00 */
[----:B------:R-:W-:-:S02]  /*91070*/  IMAD.MOV.U32 R14, RZ, RZ, R152 ;  /* 0x000000ffff0e7224 */ /* 0x000fc400078e0098 */
[----:B------:R-:W-:-:S03]  /*91080*/  IMAD.MOV.U32 R152, RZ, RZ, R102 ;  /* 0x000000ffff987224 */ /* 0x000fc600078e0066 */
[----:B------:R2:W-:Y:S01]  /*91090*/  STS.128 [R0+0x200], R12 ;  /* 0x0002000c00007388 */ /* 0x0005e20000000c00 */
[----:B------:R-:W-:-:S03]  /*910a0*/  IMAD.MOV.U32 R153, RZ, RZ, R103 ;  /* 0x000000ffff997224 */ /* 0x000fc600078e0067 */
[----:B------:R-:W-:Y:S04]  /*910b0*/  STS.128 [R0], R16 ;  /* 0x0000001000007388 */ /* 0x000fe80000000c00 */
[----:B------:R-:W-:Y:S01]  /*910c0*/  STS.128 [R0+0x80], R20 ;  /* 0x0000801400007388 */ /* 0x000fe20000000c00 */
[----:B--2---:R-:W-:Y:S01]  /*910d0*/  IMAD.MOV.U32 R14, RZ, RZ, R4 ;  /* 0x000000ffff0e7224 */ /* 0x004fe200078e0004 */
[----:B------:R-:W-:Y:S01]  /*910e0*/  MOV R15, R5 ;  /* 0x00000005000f7202 */ /* 0x000fe20000000f00 */
[----:B------:R-:W-:Y:S01]  /*910f0*/  IMAD.MOV.U32 R13, RZ, RZ, R9 ;  /* 0x000000ffff0d7224 */ /* 0x000fe200078e0009 */
[----:B------:R-:W-:Y:S01]  /*91100*/  MOV R12, R8 ;  /* 0x00000008000c7202 */ /* 0x000fe20000000f00 */
[----:B------:R-:W-:Y:S01]  /*91110*/  IMAD.MOV.U32 R4, RZ, RZ, R10 ;  /* 0x000000ffff047224 */ /* 0x000fe200078e000a */
[----:B------:R-:W-:Y:S01]  /*91120*/  STS.128 [R0+0x180], R84 ;  /* 0x0001805400007388 */ /* 0x000fe20000000c00 */
[----:B------:R-:W-:-:S03]  /*91130*/  IMAD.MOV.U32 R5, RZ, RZ, R11 ;  /* 0x000000ffff057224 */ /* 0x000fc600078e000b */
[----:B------:R-:W-:Y:S04]  /*91140*/  STS.128 [R0+0x280], R152 ;  /* 0x0002809800007388 */ /* 0x000fe80000000c00 */
[----:B------:R-:W-:Y:S04]  /*91150*/  STS.128 [R0+0x300], R12 ;  /* 0x0003000c00007388 */ /* 0x000fe80000000c00 */
[----:B------:R-:W-:Y:S04]  /*91160*/  STS.128 [R0+0x380], R4 ;  /* 0x0003800400007388 */ /* 0x000fe80000000c00 */
[----:B------:R-:W-:Y:S06]  /*91170*/  BAR.SYNC.DEFER_BLOCKING 0x0 ;  /* 0x0000000000007b1d */ /* 0x000fec0000010000 */
[----:B------:R-:W2:Y:S04]  /*91180*/  LDL.LU R8, [R1+0x590] ;  /* 0x0005900001087983 */ /* 0x000ea80000300800 */
[----:B------:R-:W2:Y:S04]  /*91190*/  LDL.LU R9, [R1+0x594] ;  /* 0x0005940001097983 */ /* 0x000ea80000300800 */
[----:B------:R-:W2:Y:S04]  /*911a0*/  LDL.LU R10, [R1+0x5e0] ;  /* 0x0005e000010a7983 */ /* 0x000ea80000300800 */
[----:B------:R-:W2:Y:S04]  /*911b0*/  LDL.LU R11, [R1+0x5e4] ;  /* 0x0005e400010b7983 */ /* 0x000ea80000300800 */
[----:B------:R-:W3:Y:S04]  /*911c0*/  LDS.128 R12, [R2] ;  /* 0x00000000020c7984 */ /* 0x000ee80000000c00 */
[----:B------:R-:W4:Y:S04]  /*911d0*/  LDS.128 R4, [R2+0x400] ;  /* 0x0004000002047984 */ /* 0x000f280000000c00 */
[----:B------:R-:W1:Y:S04]  /*911e0*/  LDS.128 R16, [R156] ;  /* 0x000000009c107984 */ /* 0x000e680000000c00 */
[----:B---3--:R-:W-:Y:S04]  /*911f0*/  STL.64 [R1+0x40], R12 ;  /* 0x0000400c01007387 */ /* 0x008fe80000100a00 */
[----:B------:R-:W-:Y:S04]  /*91200*/  STL.64 [R1+0x48], R14 ;  /* 0x0000480e01007387 */ /* 0x000fe80000100a00 */
[----:B------:R-:W3:Y:S04]  /*91210*/  LDS.128 R12, [R156+0x400] ;  /* 0x000400009c0c7984 */ /* 0x000ee80000000c00 */
[----:B----4-:R-:W-:Y:S04]  /*91220*/  STL.64 [R1+0xb0], R4 ;  /* 0x0000b00401007387 */ /* 0x010fe80000100a00 */
[----:B------:R-:W-:Y:S04]  /*91230*/  STL.64 [R1+0xb8], R6 ;  /* 0x0000b80601007387 */ /* 0x000fe80000100a00 */
[----:B------:R-:W4:Y:S04]  /*91240*/  LDS.128 R4, [R3] ;  /* 0x0000000003047984 */ /* 0x000f280000000c00 */
[----:B-1----:R-:W-:Y:S04]  /*91250*/  STL.64 [R1+0x50], R16 ;  /* 0x0000501001007387 */ /* 0x002fe80000100a00 */
[----:B------:R-:W-:Y:S04]  /*91260*/  STL.64 [R1+0x58], R18 ;  /* 0x0000581201007387 */ /* 0x000fe80000100a00 */
[----:B------:R-:W1:Y:S04]  /*91270*/  LDS.128 R16, [R3+0x400] ;  /* 0x0004000003107984 */ /* 0x000e680000000c00 */
[----:B---3--:R-:W-:Y:S04]  /*91280*/  STL.64 [R1+0xd0], R12 ;  /* 0x0000d00c01007387 */ /* 0x008fe80000100a00 */
[----:B------:R-:W-:Y:S04]  /*91290*/  STL.64 [R1+0xd8], R14 ;  /* 0x0000d80e01007387 */ /* 0x000fe80000100a00 */
[----:B------:R-:W3:Y:S04]  /*912a0*/  LDS.128 R12, [R252] ;  /* 0x00000000fc0c7984 */ /* 0x000ee80000000c00 */
[----:B----4-:R-:W-:Y:S04]  /*912b0*/  STL.64 [R1+0x60], R4 ;  /* 0x0000600401007387 */ /* 0x010fe80000100a00 */
[----:B------:R-:W-:Y:S04]  /*912c0*/  STL.64 [R1+0x68], R6 ;  /* 0x0000680601007387 */ /* 0x000fe80000100a00 */
[----:B------:R-:W4:Y:S04]  /*912d0*/  LDS.128 R4, [R252+0x400] ;  /* 0x00040000fc047984 */ /* 0x000f280000000c00 */
[----:B-1----:R-:W-:Y:S04]  /*912e0*/  STL.64 [R1+0xf0], R16 ;  /* 0x0000f01001007387 */ /* 0x002fe80000100a00 */
[----:B------:R-:W-:Y:S04]  /*912f0*/  STL.64 [R1+0xf8], R18 ;  /* 0x0000f81201007387 */ /* 0x000fe80000100a00 */
[----:B------:R-:W-:Y:S06]  /*91300*/  BAR.SYNC.DEFER_BLOCKING 0x0 ;  /* 0x0000000000007b1d */ /* 0x000fec0000010000 */
[----:B---3--:R-:W-:Y:S04]  /*91310*/  STL.64 [R1+0x90], R12 ;  /* 0x0000900c01007387 */ /* 0x008fe80000100a00 */
[----:B------:R-:W-:Y:S04]  /*91320*/  STL.64 [R1+0x98], R14 ;  /* 0x0000980e01007387 */ /* 0x000fe80000100a00 */
[----:B----4-:R1:W-:Y:S04]  /*91330*/  STL.64 [R1+0x120], R4 ;  /* 0x0001200401007387 */ /* 0x0103e80000100a00 */
[----:B------:R3:W-:Y:S04]  /*91340*/  STL.64 [R1+0x128], R6 ;  /* 0x0001280601007387 */ /* 0x0007e80000100a00 */
[----:B-1----:R-:W4:Y:S04]  /*91350*/  LDL.LU R4, [R1+0x598] ;  /* 0x0005980001047983 */ /* 0x002f280000300800 */
[----:B------:R-:W4:Y:S04]  /*91360*/  LDL.LU R5, [R1+0x59c] ;  /* 0x00059c0001057983 */ /* 0x000f280000300800 */
[----:B---3--:R-:W4:Y:S04]  /*91370*/  LDL.LU R6, [R1+0x5e8] ;  /* 0x0005e80001067983 */ /* 0x008f280000300800 */
[----:B------:R-:W4:Y:S04]  /*91380*/  LDL.LU R7, [R1+0x5ec] ;  /* 0x0005ec0001077983 */ /* 0x000f280000300800 */
[----:B----4-:R1:W-:Y:S04]  /*91390*/  STS.128 [R0+0x80], R4 ;  /* 0x0000800400007388 */ /* 0x0103e80000000c00 */
[----:B-1----:R-:W3:Y:S04]  /*913a0*/  LDL.LU R4, [R1+0x380] ;  /* 0x0003800001047983 */ /* 0x002ee80000300800 */
[----:B------:R-:W3:Y:S04]  /*913b0*/  LDL.LU R5, [R1+0x384] ;  /* 0x0003840001057983 */ /* 0x000ee80000300800 */
[----:B------:R-:W3:Y:S04]  /*913c0*/  LDL.LU R6, [R1+0x550] ;  /* 0x0005500001067983 */ /* 0x000ee80000300800 */
[----:B------:R-:W3:Y:S04]  /*913d0*/  LDL.LU R7, [R1+0x554] ;  /* 0x0005540001077983 */ /* 0x000ee80000300800 */
[----:B--2---:R1:W-:Y:S04]  /*913e0*/  STS.128 [R0], R8 ;  /* 0x0000000800007388 */ /* 0x0043e80000000c00 */
[----:B-1----:R-:W2:Y:S04]  /*913f0*/  LDL.LU R8, [R1+0x388] ;  /* 0x0003880001087983 */ /* 0x002ea80000300800 */
[----:B------:R-:W2:Y:S04]  /*91400*/  LDL.LU R9, [R1+0x38c] ;  /* 0x00038c0001097983 */ /* 0x000ea80000300800 */
[----:B------:R-:W2:Y:S04]  /*91410*/  LDL.LU R10, [R1+0x558] ;  /* 0x00055800010a7983 */ /* 0x000ea80000300800 */
[----:B------:R-:W2:Y:S04]  /*91420*/  LDL.LU R11, [R1+0x55c] ;  /* 0x00055c00010b7983 */ /* 0x000ea80000300800 */
[----:B---3--:R1:W-:Y:S04]  /*91430*/  STS.128 [R0+0x100], R4 ;  /* 0x0001000400007388 */ /* 0x0083e80000000c00 */
[----:B-1----:R-:W3:Y:S04]  /*91440*/  LDL.LU R4, [R1+0x70] ;  /* 0x0000700001047983 */ /* 0x002ee80000300800 */
[----:B------:R-:W3:Y:S04]  /*91450*/  LDL.LU R5, [R1+0x74] ;  /* 0x0000740001057983 */ /* 0x000ee80000300800 */
[----:B------:R-:W3:Y:S04]  /*91460*/  LDL.LU R6, [R1+0x300] ;  /* 0x0003000001067983 */ /* 0x000ee80000300800 */
[----:B------:R-:W3:Y:S04]  /*91470*/  LDL.LU R7, [R1+0x304] ;  /* 0x0003040001077983 */ /* 0x000ee80000300800 */
[----:B---3--:R1:W-:Y:S04]  /*91480*/  STS.128 [R0+0x200], R4 ;  /* 0x0002000400007388 */ /* 0x0083e80000000c00 */
[----:B-1----:R-:W3:Y:S04]  /*91490*/  LDL.LU R4, [R1+0x78] ;  /* 0x0000780001047983 */ /* 0x002ee80000300800 */
[----:B------:R-:W3:Y:S04]  /*914a0*/  LDL.LU R5, [R1+0x7c] ;  /* 0x00007c0001057983 */ /* 0x000ee80000300800 */
[----:B------:R-:W3:Y:S04]  /*914b0*/  LDL.LU R6, [R1+0x308] ;  /* 0x0003080001067983 */ /* 0x000ee80000300800 */
[----:B------:R-:W3:Y:S04]  /*914c0*/  LDL.LU R7, [R1+0x30c] ;  /* 0x00030c0001077983 */ /* 0x000ee80000300800 */
[----:B--2---:R1:W-:Y:S04]  /*914d0*/  STS.128 [R0+0x180], R8 ;  /* 0x0001800800007388 */ /* 0x0043e80000000c00 */
[----:B-1----:R-:W2:Y:S04]  /*914e0*/  LDL.LU R8, [R1+0x20] ;  /* 0x0000200001087983 */ /* 0x002ea80000300800 */
[----:B------:R-:W2:Y:S04]  /*914f0*/  LDL.LU R9, [R1+0x24] ;  /* 0x0000240001097983 */ /* 0x000ea80000300800 */
[----:B------:R-:W2:Y:S04]  /*91500*/  LDL.LU R10, [R1] ;  /* 0x00000000010a7983 */ /* 0x000ea80000300800 */
[----:B------:R-:W2:Y:S04]  /*91510*/  LDL.LU R11, [R1+0x4] ;  /* 0x00000400010b7983 */ /* 0x000ea80000300800 */
[----:B---3--:R1:W-:Y:S04]  /*91520*/  STS.128 [R0+0x280], R4 ;  /* 0x0002800400007388 */ /* 0x0083e80000000c00 */
[----:B-1----:R-:W3:Y:S04]  /*91530*/  LDL.LU R4, [R1+0x28] ;  /* 0x0000280001047983 */ /* 0x002ee80000300800 */
[----:B------:R-:W3:Y:S04]  /*91540*/  LDL.LU R5, [R1+0x2c] ;  /* 0x00002c0001057983 */ /* 0x000ee80000300800 */
[----:B------:R-:W3:Y:S04]  /*91550*/  LDL.LU R6, [R1+0x8] ;  /* 0x0000080001067983 */ /* 0x000ee80000300800 */
[----:B------:R-:W3:Y:S04]  /*91560*/  LDL.LU R7, [R1+0xc] ;  /* 0x00000c0001077983 */ /* 0x000ee80000300800 */
[----:B--2---:R-:W-:Y:S04]  /*91570*/  STS.128 [R0+0x300], R8 ;  /* 0x0003000800007388 */ /* 0x004fe80000000c00 */
[----:B---3--:R-:W-:Y:S04]  /*91580*/  STS.128 [R0+0x380], R4 ;  /* 0x0003800400007388 */ /* 0x008fe80000000c00 */
[----:B------:R-:W-:Y:S06]  /*91590*/  BAR.SYNC.DEFER_BLOCKING 0x0 ;  /* 0x0000000000007b1d */ /* 0x000fec0000010000 */
[----:B------:R-:W1:Y:S04]  /*915a0*/  LDS.128 R12, [R2] ;  /* 0x00000000020c7984 */ /* 0x000e680000000c00 */
[----:B------:R-:W2:Y:S04]  /*915b0*/  LDS.128 R8, [R2+0x400] ;  /* 0x0004000002087984 */ /* 0x000ea80000000c00 */
[----:B------:R-:W3:Y:S04]  /*915c0*/  LDS.128 R16, [R156] ;  /* 0x000000009c107984 */ /* 0x000ee80000000c00 */
[----:B-1----:R-:W-:Y:S04]  /*915d0*/  STL.64 [R1+0x190], R12 ;  /* 0x0001900c01007387 */ /* 0x002fe80000100a00 */
[----:B------:R-:W-:Y:S04]  /*915e0*/  STL.64 [R1+0x198], R14 ;  /* 0x0001980e01007387 */ /* 0x000fe80000100a00 */
[----:B------:R-:W1:Y:S04]  /*915f0*/  LDS.128 R12, [R156+0x400] ;  /* 0x000400009c0c7984 */ /* 0x000e680000000c00 */
[----:B--2---:R-:W-:Y:S04]  /*91600*/  STL.64 [R1+0x220], R8 ;  /* 0x0002200801007387 */ /* 0x004fe80000100a00 */
[----:B------:R-:W-:Y:S04]  /*91610*/  STL.64 [R1+0x228], R10 ;  /* 0x0002280a01007387 */ /* 0x000fe80000100a00 */
[----:B------:R-:W2:Y:S04]  /*91620*/  LDS.128 R8, [R3] ;  /* 0x0000000003087984 */ /* 0x000ea80000000c00 */
[----:B---3--:R-:W-:Y:S04]  /*91630*/  STL.64 [R1+0x1c0], R16 ;  /* 0x0001c01001007387 */ /* 0x008fe80000100a00 */
[----:B------:R-:W-:Y:S04]  /*91640*/  STL.64 [R1+0x1c8], R18 ;  /* 0x0001c81201007387 */ /* 0x000fe80000100a00 */
[----:B------:R-:W3:Y:S04]  /*91650*/  LDS.128 R16, [R3+0x400] ;  /* 0x0004000003107984 */ /* 0x000ee80000000c00 */
[----:B-1----:R-:W-:Y:S04]  /*91660*/  STL.64 [R1+0x240], R12 ;  /* 0x0002400c01007387 */ /* 0x002fe80000100a00 */
[----:B------:R-:W-:Y:S04]  /*91670*/  STL.64 [R1+0x248], R14 ;  /* 0x0002480e01007387 */ /* 0x000fe80000100a00 */
[----:B------:R-:W1:Y:S04]  /*91680*/  LDS.128 R12, [R252] ;  /* 0x00000000fc0c7984 */ /* 0x000e680000000c00 */
[----:B--2---:R-:W-:Y:S04]  /*91690*/  STL.64 [R1+0x1e0], R8 ;  /* 0x0001e00801007387 */ /* 0x004fe80000100a00 */
[----:B------:R-:W-:Y:S04]  /*916a0*/  STL.64 [R1+0x1e8], R10 ;  /* 0x0001e80a01007387 */ /* 0x000fe80000100a00 */
[----:B------:R-:W2:Y:S01]  /*916b0*/  LDS.128 R8, [R252+0x400] ;  /* 0x00040000fc087984 */ /* 0x000ea20000000c00 */
[----:B------:R-:W-:Y:S01]  /*916c0*/  MOV R4, R56 ;  /* 0x0000003800047202 */ /* 0x000fe20000000f00 */
[----:B------:R-:W-:Y:S01]  /*916d0*/  IMAD.MOV.U32 R5, RZ, RZ, R57 ;  /* 0x000000ffff057224 */ /* 0x000fe200078e0039 */
[----:B------:R-:W-:Y:S01]  /*916e0*/  MOV R7, R29 ;  /* 0x0000001d00077202 */ /* 0x000fe20000000f00 */
[----:B------:R-:W-:Y:S01]  /*916f0*/  IMAD.MOV.U32 R6, RZ, RZ, R28 ;  /* 0x000000ffff067224 */ /* 0x000fe200078e001c */
[----:B------:R-:W-:Y:S06]  /*91700*/  BAR.SYNC.DEFER_BLOCKING 0x0 ;  /* 0x0000000000007b1d */ /* 0x000fec0000010000 */
[----:B---3--:R-:W-:Y:S04]  /*91710*/  STL.64 [R1+0x250], R16 ;  /* 0x0002501001007387 */ /* 0x008fe80000100a00 */
[----:B------:R-:W-:Y:S04]  /*91720*/  STL.64 [R1+0x258], R18 ;  /* 0x0002581201007387 */ /* 0x000fe80000100a00 */
[----:B------:R3:W-:Y:S02]  /*91730*/  STS.128 [R0], R4 ;  /* 0x0000000400007388 */ /* 0x0007e40000000c00 */
[----:B---3--:R-:W-:Y:S01]  /*91740*/  MOV R4, R24 ;  /* 0x0000001800047202 */ /* 0x008fe20000000f00 */
[----:B------:R-:W-:Y:S01]  /*91750*/  IMAD.MOV.U32 R5, RZ, RZ, R25 ;  /* 0x000000ffff057224 */ /* 0x000fe200078e0019 */
[----:B------:R-:W-:Y:S01]  /*91760*/  MOV R7, R89 ;  /* 0x0000005900077202 */ /* 0x000fe20000000f00 */
[----:B------:R-:W-:-:S05]  /*91770*/  IMAD.MOV.U32 R6, RZ, RZ, R88 ;  /* 0x000000ffff067224 */ /* 0x000fca00078e0058 */
[----:B------:R3:W-:Y:S04]  /*91780*/  STS.128 [R0+0x100], R4 ;  /* 0x0001000400007388 */ /* 0x0007e80000000c00 */
[----:B-1----:R-:W-:Y:S01]  /*91790*/  STL.64 [R1+0x200], R12 ;  /* 0x0002000c01007387 */ /* 0x002fe20000100a00 */
[----:B---3--:R-:W-:Y:S01]  /*917a0*/  MOV R4, R116 ;  /* 0x0000007400047202 */ /* 0x008fe20000000f00 */
[----:B------:R-:W-:Y:S01]  /*917b0*/  IMAD.MOV.U32 R5, RZ, RZ, R117 ;  /* 0x000000ffff057224 */ /* 0x000fe200078e0075 */
[----:B------:R-:W-:Y:S01]  /*917c0*/  MOV R7, R133 ;  /* 0x0000008500077202 */ /* 0x000fe20000000f00 */
[----:B------:R-:W-:Y:S01]  /*917d0*/  IMAD.MOV.U32 R6, RZ, RZ, R132 ;  /* 0x000000ffff067224 */ /* 0x000fe200078e0084 */
[----:B------:R-:W-:Y:S04]  /*917e0*/  STL.64 [R1+0x208], R14 ;  /* 0x0002080e01007387 */ /* 0x000fe80000100a00 */
[----:B------:R1:W-:Y:S04]  /*917f0*/  STS.128 [R0+0x200], R4 ;  /* 0x0002000400007388 */ /* 0x0003e80000000c00 */
[----:B--2---:R-:W-:Y:S04]  /*91800*/  STL.64 [R1+0x260], R8 ;  /* 0x0002600801007387 */ /* 0x004fe80000100a00 */
[----:B------:R-:W-:Y:S01]  /*91810*/  STL.64 [R1+0x268], R10 ;  /* 0x0002680a01007387 */ /* 0x000fe20000100a00 */
[----:B-1----:R-:W-:Y:S01]  /*91820*/  MOV R4, R64 ;  /* 0x0000004000047202 */ /* 0x002fe20000000f00 */
[----:B------:R-:W-:Y:S01]  /*91830*/  IMAD.MOV.U32 R5, RZ, RZ, R65 ;  /* 0x000000ffff057224 */ /* 0x000fe200078e0041 */
[----:B------:R-:W-:Y:S01]  /*91840*/  MOV R7, R61 ;  /* 0x0000003d00077202 */ /* 0x000fe20000000f00 */
[----:B------:R-:W-:-:S05]  /*91850*/  IMAD.MOV.U32 R6, RZ, RZ, R60 ;  /* 0x000000ffff067224 */ /* 0x000fca00078e003c */
[----:B------:R1:W-:Y:S04]  /*91860*/  STS.128 [R0+0x300], R4 ;  /* 0x0003000400007388 */ /* 0x0003e80000000c00 */
[----:B-1----:R-:W2:Y:S04]  /*91870*/  LDL.LU R4, [R1+0x690] ;  /* 0x0006900001047983 */ /* 0x002ea80000300800 */
[----:B------:R-:W2:Y:S04]  /*91880*/  LDL.LU R5, [R1+0x694] ;  /* 0x0006940001057983 */ /* 0x000ea80000300800 */
[----:B------:R-:W2:Y:S04]  /*91890*/  LDL.LU R6, [R1+0x6d0] ;  /* 0x0006d00001067983 */ /* 0x000ea80000300800 */
[----:B------:R-:W2:Y:S01]  /*918a0*/  LDL.LU R7, [R1+0x6d4] ;  /* 0x0006d40001077983 */ /* 0x000ea20000300800 */
[----:B------:R-:W-:-:S02]  /*918b0*/  IMAD.MOV.U32 R28, RZ, RZ, R58 ;  /* 0x000000ffff1c7224 */ /* 0x000fc400078e003a */
[----:B------:R-:W-:Y:S02]  /*918c0*/  IMAD.MOV.U32 R29, RZ, RZ, R59 ;  /* 0x000000ffff1d7224 */ /* 0x000fe400078e003b */
[----:B------:R-:W-:Y:S02]  /*918d0*/  IMAD.MOV.U32 R88, RZ, RZ, R26 ;  /* 0x000000ffff587224 */ /* 0x000fe400078e001a */
[----:B------:R-:W-:Y:S02]  /*918e0*/  IMAD.MOV.U32 R89, RZ, RZ, R27 ;  /* 0x000000ffff597224 */ /* 0x000fe400078e001b */
[----:B------:R-:W-:Y:S02]  /*918f0*/  IMAD.MOV.U32 R132, RZ, RZ, R118 ;  /* 0x000000ffff847224 */ /* 0x000fe400078e0076 */
[----:B------:R-:W-:Y:S02]  /*91900*/  IMAD.MOV.U32 R133, RZ, RZ, R119 ;  /* 0x000000ffff857224 */ /* 0x000fe400078e0077 */
[----:B------:R-:W-:-:S02]  /*91910*/  IMAD.MOV.U32 R60, RZ, RZ, R66 ;  /* 0x000000ffff3c7224 */ /* 0x000fc400078e0042 */
[----:B------:R-:W-:Y:S01]  /*91920*/  IMAD.MOV.U32 R61, RZ, RZ, R67 ;  /* 0x000000ffff3d7224 */ /* 0x000fe200078e0043 */
[----:B------:R-:W-:Y:S04]  /*91930*/  STS.128 [R0+0x80], R28 ;  /* 0x0000801c00007388 */ /* 0x000fe80000000c00 */
[----:B------:R-:W-:Y:S04]  /*91940*/  STS.128 [R0+0x180], R88 ;  /* 0x0001805800007388 */ /* 0x000fe80000000c00 */
[----:B------:R-:W-:Y:S04]  /*91950*/  STS.128 [R0+0x280], R132 ;  /* 0x0002808400007388 */ /* 0x000fe80000000c00 */
[----:B------:R-:W-:Y:S04]  /*91960*/  STS.128 [R0+0x380], R60 ;  /* 0x0003803c00007388 */ /* 0x000fe80000000c00 */
[----:B------:R-:W-:Y:S06]  /*91970*/  BAR.SYNC.DEFER_BLOCKING 0x0 ;  /* 0x0000000000007b1d */ /* 0x000fec0000010000 */
[----:B------:R-:W1:Y:S04]  /*91980*/  LDS.128 R12, [R2] ;  /* 0x00000000020c7984 */ /* 0x000e680000000c00 */
[----:B------:R-:W3:Y:S04]  /*91990*/  LDS.128 R8, [R2+0x400] ;  /* 0x0004000002087984 */ /* 0x000ee80000000c00 */
        /* <DEDUP_REMOVED lines=12> */
[----:B------:R-:W1:Y:S04]  /*91a60*/  LDS.128 R12, [R252] ;  /* 0x00000000fc0c7984 */ /* 0x000e680000000c00 */
[----:B---3--:R-:W-:Y:S04]  /*91a70*/  STL.64 [R1+0x180], R8 ;  /* 0x0001800801007387 */ /* 0x008fe80000100a00 */
[----:B------:R-:W-:Y:S04]  /*91a80*/  STL.64 [R1+0x188], R10 ;  /* 0x0001880a01007387 */ /* 0x000fe80000100a00 */
[----:B------:R-:W3:Y:S04]  /*91a90*/  LDS.128 R8, [R252+0x400] ;  /* 0x00040000fc087984 */ /* 0x000ee80000000c00 */
[----:B------:R-:W-:Y:S06]  /*91aa0*/  BAR.SYNC.DEFER_BLOCKING 0x0 ;  /* 0x0000000000007b1d */ /* 0x000fec0000010000 */
[----:B----4-:R-:W-:Y:S04]  /*91ab0*/  STL.64 [R1+0x210], R16 ;  /* 0x0002101001007387 */ /* 0x010fe80000100a00 */
[----:B------:R-:W-:Y:S04]  /*91ac0*/  STL.64 [R1+0x218], R18 ;  /* 0x0002181201007387 */ /* 0x000fe80000100a00 */
[----:B-1----:R-:W-:Y:S04]  /*91ad0*/  STL.64 [R1+0x1b0], R12 ;  /* 0x0001b00c01007387 */ /* 0x002fe80000100a00 */
[----:B------:R-:W-:Y:S04]  /*91ae0*/  STL.64 [R1+0x1b8], R14 ;  /* 0x0001b80e01007387 */ /* 0x000fe80000100a00 */
[----:B---3--:R-:W-:Y:S04]  /*91af0*/  STL.64 [R1+0x230], R8 ;  /* 0x0002300801007387 */ /* 0x008fe80000100a00 */
[----:B------:R-:W-:Y:S04]  /*91b00*/  STL.64 [R1+0x238], R10 ;  /* 0x0002380a01007387 */ /* 0x000fe80000100a00 */
[----:B--2---:R1:W-:Y:S04]  /*91b10*/  STS.128 [R0], R4 ;  /* 0x0000000400007388 */ /* 0x0043e80000000c00 */
[----:B-1----:R-:W2:Y:S04]  /*91b20*/  LDL.LU R4, [R1+0x698] ;  /* 0x0006980001047983 */ /* 0x002ea80000300800 */
[----:B------:R-:W2:Y:S04]  /*91b30*/  LDL.LU R5, [R1+0x69c] ;  /* 0x00069c0001057983 */ /* 0x000ea80000300800 */
[----:B------:R-:W2:Y:S04]  /*91b40*/  LDL.LU R6, [R1+0x6d8] ;  /* 0x0006d80001067983 */ /* 0x000ea80000300800 */
[----:B------:R-:W2:Y:S04]  /*91b50*/  LDL.LU R7, [R1+0x6dc] ;  /* 0x0006dc0001077983 */ /* 0x000ea80000300800 */
[----:B------:R-:W3:Y:S04]  /*91b60*/  LDL.LU R8, [R1+0x560] ;  /* 0x0005600001087983 */ /* 0x000ee80000300800 */
[----:B------:R-:W3:Y:S04]  /*91b70*/  LDL.LU R9, [R1+0x564] ;  /* 0x0005640001097983 */ /* 0x000ee80000300800 */
[----:B------:R-:W3:Y:S04]  /*91b80*/  LDL.LU R10, [R1+0x600] ;  /* 0x00060000010a7983 */ /* 0x000ee80000300800 */
[----:B------:R-:W3:Y:S04]  /*91b90*/  LDL.LU R11, [R1+0x604] ;  /* 0x00060400010b7983 */ /* 0x000ee80000300800 */
[----:B--2---:R1:W-:Y:S04]  /*91ba0*/  STS.128 [R0+0x80], R4 ;  /* 0x0000800400007388 */ /* 0x0043e80000000c00 */
[----:B-1----:R-:W2:Y:S04]  /*91bb0*/  LDL.LU R4, [R1+0x568] ;  /* 0x0005680001047983 */ /* 0x002ea80000300800 */
[----:B------:R-:W2:Y:S04]  /*91bc0*/  LDL.LU R5, [R1+0x56c] ;  /* 0x00056c0001057983 */ /* 0x000ea80000300800 */
[----:B------:R-:W2:Y:S04]  /*91bd0*/  LDL.LU R6, [R1+0x608] ;  /* 0x0006080001067983 */ /* 0x000ea80000300800 */
[----:B------:R-:W2:Y:S04]  /*91be0*/  LDL.LU R7, [R1+0x60c] ;  /* 0x00060c0001077983 */ /* 0x000ea80000300800 */
[----:B--2---:R1:W-:Y:S04]  /*91bf0*/  STS.128 [R0+0x180], R4 ;  /* 0x0001800400007388 */ /* 0x0043e80000000c00 */
        /* <DEDUP_REMOVED lines=9> */
[----:B--2---:R1:W-:Y:S04]  /*91c90*/  STS.128 [R0+0x200], R4 ;  /* 0x0002000400007388 */ /* 0x0043e80000000c00 */
[----:B-1----:R-:W2:Y:S04]  /*91ca0*/  LDL.LU R6, [R1+0x100] ;  /* 0x0001000001067983 */ /* 0x002ea80000300800 */
[----:B------:R-:W2:Y:S01]  /*91cb0*/  LDL.LU R7, [R1+0x104] ;  /* 0x0001040001077983 */ /* 0x000ea20000300800 */
[----:B------:R-:W-:Y:S01]  /*91cc0*/  MOV R4, R248 ;  /* 0x000000f800047202 */ /* 0x000fe20000000f00 */
[----:B------:R-:W-:-:S05]  /*91cd0*/  IMAD.MOV.U32 R5, RZ, RZ, R249 ;  /* 0x000000ffff057224 */ /* 0x000fca00078e00f9 */
[----:B--2---:R1:W-:Y:S04]  /*91ce0*/  STS.128 [R0+0x300], R4 ;  /* 0x0003000400007388 */ /* 0x0043e80000000c00 */
[----:B-1----:R-:W2:Y:S04]  /*91cf0*/  LDL.LU R6, [R1+0x108] ;  /* 0x0001080001067983 */ /* 0x002ea80000300800 */
[----:B------:R-:W2:Y:S01]  /*91d00*/  LDL.LU R7, [R1+0x10c] ;  /* 0x00010c0001077983 */ /* 0x000ea20000300800 */
[----:B------:R-:W-:Y:S01]  /*91d10*/  IMAD.MOV.U32 R4, RZ, RZ, R250 ;  /* 0x000000ffff047224 */ /* 0x000fe200078e00fa */
[----:B------:R-:W-:-:S02]  /*91d20*/  MOV R5, R251 ;  /* 0x000000fb00057202 */ /* 0x000fc40000000f00 */
[----:B---3--:R-:W-:Y:S04]  /*91d30*/  STS.128 [R0+0x280], R8 ;  /* 0x0002800800007388 */ /* 0x008fe80000000c00 */
[----:B--2---:R-:W-:Y:S04]  /*91d40*/  STS.128 [R0+0x380], R4 ;  /* 0x0003800400007388 */ /* 0x004fe80000000c00 */
        /* <DEDUP_REMOVED lines=18> */
[----:B------:R-:W2:Y:S04]  /*91e70*/  LDS.128 R4, [R252+0x400] ;  /* 0x00040000fc047984 */ /* 0x000ea80000000c00 */
[----:B---3--:R-:W-:Y:S04]  /*91e80*/  STL.64 [R1+0x380], R16 ;  /* 0x0003801001007387 */ /* 0x008fe80000100a00 */
[----:B------:R-:W-:Y:S04]  /*91e90*/  STL.64 [R1+0x388], R18 ;  /* 0x0003881201007387 */ /* 0x000fe80000100a00 */
[----:B------:R-:W-:Y:S06]  /*91ea0*/  BAR.SYNC.DEFER_BLOCKING 0x0 ;  /* 0x0000000000007b1d */ /* 0x000fec0000010000 */
[----:B-1----:R-:W-:Y:S04]  /*91eb0*/  STL.64 [R1+0x330], R12 ;  /* 0x0003300c01007387 */ /* 0x002fe80000100a00 */
[----:B------:R-:W-:Y:S04]  /*91ec0*/  STL.64 [R1+0x338], R14 ;  /* 0x0003380e01007387 */ /* 0x000fe80000100a00 */
[----:B--2---:R1:W-:Y:S04]  /*91ed0*/  STL.64 [R1+0x3a0], R4 ;  /* 0x0003a00401007387 */ /* 0x0043e80000100a00 */
[----:B------:R2:W-:Y:S01]  /*91ee0*/  STL.64 [R1+0x3a8], R6 ;  /* 0x0003a80601007387 */ /* 0x0005e20000100a00 */
[----:B-1----:R-:W-:-:S02]  /*91ef0*/  IMAD.MOV.U32 R4, RZ, RZ, R92 ;  /* 0x000000ffff047224 */ /* 0x002fc400078e005c */
[----:B------:R-:W-:Y:S01]  /*91f00*/  IMAD.MOV.U32 R5, RZ, RZ, R93 ;  /* 0x000000ffff057224 */ /* 0x000fe200078e005d */
[----:B--2---:R-:W-:Y:S01]  /*91f10*/  MOV R6, R108 ;  /* 0x0000006c00067202 */ /* 0x004fe20000000f00 */
[----:B------:R-:W-:-:S05]  /*91f20*/  IMAD.MOV.U32 R7, RZ, RZ, R109 ;  /* 0x000000ffff077224 */ /* 0x000fca00078e006d */
[----:B------:R1:W-:Y:S02]  /*91f30*/  STS.128 [R0+0x100], R4 ;  /* 0x0001000400007388 */ /* 0x0003e40000000c00 */
[----:B-1----:R-:W-:Y:S01]  /*91f40*/  IMAD.MOV.U32 R4, RZ, RZ, R120 ;  /* 0x000000ffff047224 */ /* 0x002fe200078e0078 */
[----:B------:R-:W-:Y:S01]  /*91f50*/  MOV R6, R136 ;  /* 0x0000008800067202 */ /* 0x000fe20000000f00 */
[----:B------:R-:W-:Y:S02]  /*91f60*/  IMAD.MOV.U32 R5, RZ, RZ, R121 ;  /* 0x000000ffff057224 */ /* 0x000fe400078e0079 */
[----:B------:R-:W-:-:S05]  /*91f70*/  IMAD.MOV.U32 R7, RZ, RZ, R137 ;  /* 0x000000ffff077224 */ /* 0x000fca00078e0089 */
[----:B------:R1:W-:Y:S02]  /*91f80*/  STS.128 [R0+0x200], R4 ;  /* 0x0002000400007388 */ /* 0x0003e40000000c00 */
[----:B-1----:R-:W-:Y:S01]  /*91f90*/  IMAD.MOV.U32 R4, RZ, RZ, R52 ;  /* 0x000000ffff047224 */ /* 0x002fe200078e0034 */
[----:B------:R-:W-:Y:S01]  /*91fa0*/  MOV R6, R48 ;  /* 0x0000003000067202 */ /* 0x000fe20000000f00 */
[----:B------:R-:W-:Y:S02]  /*91fb0*/  IMAD.MOV.U32 R5, RZ, RZ, R53 ;  /* 0x000000ffff057224 */ /* 0x000fe400078e0035 */
[----:B------:R-:W-:-:S05]  /*91fc0*/  IMAD.MOV.U32 R7, RZ, RZ, R49 ;  /* 0x000000ffff077224 */ /* 0x000fca00078e0031 */
[----:B------:R1:W-:Y:S04]  /*91fd0*/  STS.128 [R0+0x300], R4 ;  /* 0x0003000400007388 */ /* 0x0003e80000000c00 */
[----:B-1----:R-:W2:Y:S04]  /*91fe0*/  LDL.LU R4, [R1+0x760] ;  /* 0x0007600001047983 */ /* 0x002ea80000300800 */
[----:B------:R-:W2:Y:S04]  /*91ff0*/  LDL.LU R5, [R1+0x764] ;  /* 0x0007640001057983 */ /* 0x000ea80000300800 */
[----:B------:R-:W2:Y:S04]  /*92000*/  LDL.LU R6, [R1+0x7d0] ;  /* 0x0007d00001067983 */ /* 0x000ea80000300800 */
[----:B------:R-:W2:Y:S01]  /*92010*/  LDL.LU R7, [R1+0x7d4] ;  /* 0x0007d40001077983 */ /* 0x000ea20000300800 */
        /* <DEDUP_REMOVED lines=12> */
[----:B------:R-:W-:Y:S04]  /*920e0*/  STS.128 [R0], R8 ;  /* 0x0000000800007388 */ /* 0x000fe80000000c00 */
        /* <DEDUP_REMOVED lines=192> */
[----:B------:R-:W-:Y:S04]  /*92cf0*/  LDS.128 R248, [R2+0x400] ;  /* 0x0004000002f87984 */ /* 0x000fe80000000c00 */
[----:B------:R-:W-:Y:S04]  /*92d00*/  LDS.128 R224, [R156] ;  /* 0x000000009ce07984 */ /* 0x000fe80000000c00 */
[----:B------:R-:W-:Y:S04]  /*92d10*/  LDS.128 R216, [R156+0x400] ;  /* 0x000400009cd87984 */ /* 0x000fe80000000c00 */
[----:B------:R-:W-:Y:S04]  /*92d20*/  LDS.128 R212, [R3] ;  /* 0x0000000003d47984 */ /* 0x000fe80000000c00 */
[----:B------:R-:W-:Y:S04]  /*92d30*/  LDS.128 R8, [R3+0x400] ;  /* 0x0004000003087984 */ /* 0x000fe80000000c00 */
[----:B------:R-:W-:Y:S04]  /*92d40*/  LDS.128 R12, [R252] ;  /* 0x00000000fc0c7984 */ /* 0x000fe80000000c00 */
[----:B-1----:R-:W-:Y:S04]  /*92d50*/  STL.64 [R1], R4 ;  /* 0x0000000401007387 */ /* 0x002fe80000100a00 */
[----:B------:R-:W-:Y:S04]  /*92d60*/  STL.64 [R1+0x8], R6 ;  /* 0x0000080601007387 */ /* 0x000fe80000100a00 */
[----:B------:R-:W2:Y:S04]  /*92d70*/  LDL.LU R48, [R1+0x910] ;  /* 0x0009100001307983 */ /* 0x000ea80000300800 */
[----:B------:R-:W2:Y:S04]  /*92d80*/  LDL.LU R49, [R1+0x914] ;  /* 0x0009140001317983 */ /* 0x000ea80000300800 */
[----:B------:R-:W2:Y:S04]  /*92d90*/  LDL.LU R50, [R1+0x900] ;  /* 0x0009000001327983 */ /* 0x000ea80000300800 */
[----:B------:R-:W2:Y:S04]  /*92da0*/  LDL.LU R51, [R1+0x904] ;  /* 0x0009040001337983 */ /* 0x000ea80000300800 */
[----:B------:R-:W-:Y:S01]  /*92db0*/  LDS.128 R4, [R252+0x400] ;  /* 0x00040000fc047984 */ /* 0x000fe20000000c00 */
[----:B------:R-:W-:Y:S01]  /*92dc0*/  IMAD.MOV.U32 R16, RZ, RZ, R228 ;  /* 0x000000ffff107224 */ /* 0x000fe200078e00e4 */
[----:B------:R-:W-:Y:S01]  /*92dd0*/  MOV R18, R232 ;  /* 0x000000e800127202 */ /* 0x000fe20000000f00 */
[----:B------:R-:W-:-:S02]  /*92de0*/  IMAD.MOV.U32 R17, RZ, RZ, R229 ;  /* 0x000000ffff117224 */ /* 0x000fc400078e00e5 */
[----:B------:R-:W-:Y:S01]  /*92df0*/  IMAD.MOV.U32 R19, RZ, RZ, R233 ;  /* 0x000000ffff137224 */ /* 0x000fe200078e00e9 */
[----:B------:R-:W-:Y:S01]  /*92e00*/  BAR.SYNC.DEFER_BLOCKING 0x0 ;  /* 0x0000000000007b1d */ /* 0x000fe20000010000 */
[----:B------:R-:W-:Y:S01]  /*92e10*/  IMAD.MOV.U32 R232, RZ, RZ, R230 ;  /* 0x000000ffffe87224 */ /* 0x000fe200078e00e6 */
[----:B------:R-:W-:-:S04]  /*92e20*/  MOV R233, R231 ;  /* 0x000000e700e97202 */ /* 0x000fc80000000f00 */
[----:B------:R1:W-:Y:S02]  /*92e30*/  STS.128 [R0], R16 ;  /* 0x0000001000007388 */ /* 0x0003e40000000c00 */
[----:B-1----:R-:W-:Y:S01]  /*92e40*/  IMAD.MOV.U32 R16, RZ, RZ, R112 ;  /* 0x000000ffff107224 */ /* 0x002fe200078e0070 */
[----:B------:R-:W-:Y:S01]  /*92e50*/  MOV R18, R220 ;  /* 0x000000dc00127202 */ /* 0x000fe20000000f00 */
[----:B------:R-:W-:Y:S02]  /*92e60*/  IMAD.MOV.U32 R17, RZ, RZ, R113 ;  /* 0x000000ffff117224 */ /* 0x000fe400078e0071 */
[----:B------:R-:W-:-:S05]  /*92e70*/  IMAD.MOV.U32 R19, RZ, RZ, R221 ;  /* 0x000000ffff137224 */ /* 0x000fca00078e00dd */
[----:B------:R1:W-:Y:S01]  /*92e80*/  STS.128 [R0+0x100], R16 ;  /* 0x0001001000007388 */ /* 0x0003e20000000c00 */
[----:B------:R-:W-:Y:S01]  /*92e90*/  IMAD.MOV.U32 R220, RZ, RZ, R114 ;  /* 0x000000ffffdc7224 */ /* 0x000fe200078e0072 */
[----:B------:R-:W-:Y:S02]  /*92ea0*/  MOV R221, R115 ;  /* 0x0000007300dd7202 */ /* 0x000fe40000000f00 */
[----:B------:R-:W-:Y:S01]  /*92eb0*/  STS.128 [R0+0x80], R232 ;  /* 0x000080e800007388 */ /* 0x000fe20000000c00 */
[----:B-1----:R-:W-:Y:S01]  /*92ec0*/  IMAD.MOV.U32 R16, RZ, RZ, R148 ;  /* 0x000000ffff107224 */ /* 0x002fe200078e0094 */
[----:B------:R-:W-:Y:S01]  /*92ed0*/  MOV R18, R140 ;  /* 0x0000008c00127202 */ /* 0x000fe20000000f00 */
[----:B------:R-:W-:Y:S02]  /*92ee0*/  IMAD.MOV.U32 R17, RZ, RZ, R149 ;  /* 0x000000ffff117224 */ /* 0x000fe400078e0095 */
[----:B------:R-:W-:Y:S01]  /*92ef0*/  IMAD.MOV.U32 R19, RZ, RZ, R141 ;  /* 0x000000ffff137224 */ /* 0x000fe200078e008d */
[----:B------:R-:W-:Y:S01]  /*92f00*/  MOV R141, R151 ;  /* 0x00000097008d7202 */ /* 0x000fe20000000f00 */
[----:B------:R-:W-:-:S03]  /*92f10*/  IMAD.MOV.U32 R140, RZ, RZ, R150 ;  /* 0x000000ffff8c7224 */ /* 0x000fc600078e0096 */
[----:B------:R1:W-:Y:S04]  /*92f20*/  STS.128 [R0+0x200], R16 ;  /* 0x0002001000007388 */ /* 0x0003e80000000c00 */
[----:B------:R-:W-:Y:S04]  /*92f30*/  STS.128 [R0+0x180], R220 ;  /* 0x000180dc00007388 */ /* 0x000fe80000000c00 */
[----:B------:R-:W-:Y:S01]  /*92f40*/  STS.128 [R0+0x280], R140 ;  /* 0x0002808c00007388 */ /* 0x000fe20000000c00 */
[----:B-1----:R-:W-:Y:S01]  /*92f50*/  MOV R18, R32 ;  /* 0x0000002000127202 */ /* 0x002fe20000000f00 */
[----:B------:R-:W-:Y:S01]  /*92f60*/  IMAD.MOV.U32 R19, RZ, RZ, R33 ;  /* 0x000000ffff137224 */ /* 0x000fe200078e0021 */
[----:B------:R-:W-:Y:S01]  /*92f70*/  MOV R33, R39 ;  /* 0x0000002700217202 */ /* 0x000fe20000000f00 */
[----:B------:R-:W-:-:S02]  /*92f80*/  IMAD.MOV.U32 R16, RZ, RZ, R36 ;  /* 0x000000ffff107224 */ /* 0x000fc400078e0024 */
[----:B------:R-:W-:Y:S02]  /*92f90*/  IMAD.MOV.U32 R17, RZ, RZ, R37 ;  /* 0x000000ffff117224 */ /* 0x000fe400078e0025 */
[----:B------:R-:W-:-:S03]  /*92fa0*/  IMAD.MOV.U32 R32, RZ, RZ, R38 ;  /* 0x000000ffff207224 */ /* 0x000fc600078e0026 */
[----:B------:R-:W-:Y:S04]  /*92fb0*/  STS.128 [R0+0x300], R16 ;  /* 0x0003001000007388 */ /* 0x000fe80000000c00 */
[----:B------:R-:W-:Y:S04]  /*92fc0*/  STS.128 [R0+0x380], R32 ;  /* 0x0003802000007388 */ /* 0x000fe80000000c00 */
[----:B------:R-:W-:Y:S01]  /*92fd0*/  BAR.SYNC.DEFER_BLOCKING 0x0 ;  /* 0x0000000000007b1d */ /* 0x000fe20000010000 */
[C---:B------:R-:W-:Y:S02]  /*92fe0*/  LOP3.LUT R234, R2.reuse, 0x20, RZ, 0x3c, !PT ;  /* 0x0000002002ea7812 */ /* 0x040fe400078e3cff */
[----:B------:R-:W-:-:S03]  /*92ff0*/  LOP3.LUT R235, R2, 0x40, RZ, 0x3c, !PT ;  /* 0x0000004002eb7812 */ /* 0x000fc600078e3cff */
[----:B------:R-:W1:Y:S04]  /*93000*/  LDS.128 R44, [R2] ;  /* 0x00000000022c7984 */ /* 0x000e680000000c00 */
[----:B------:R-:W-:Y:S04]  /*93010*/  LDS.128 R28, [R2+0x400] ;  /* 0x00040000021c7984 */ /* 0x000fe80000000c00 */
[----:B------:R-:W3:Y:S04]  /*93020*/  LDS.128 R40, [R234] ;  /* 0x00000000ea287984 */ /* 0x000ee80000000c00 */
[----:B------:R-:W-:Y:S04]  /*93030*/  LDS.128 R24, [R234+0x400] ;  /* 0x00040000ea187984 */ /* 0x000fe80000000c00 */
[----:B------:R-:W4:Y:S04]  /*93040*/  LDS.128 R36, [R235] ;  /* 0x00000000eb247984 */ /* 0x000f280000000c00 */
[----:B------:R-:W-:Y:S04]  /*93050*/  LDS.128 R20, [R235+0x400] ;  /* 0x00040000eb147984 */ /* 0x000fe80000000c00 */
[----:B------:R-:W1:Y:S04]  /*93060*/  LDS.128 R32, [R252] ;  /* 0x00000000fc207984 */ /* 0x000e680000000c00 */
[----:B------:R-:W1:Y:S04]  /*93070*/  LDS.128 R16, [R252+0x400] ;  /* 0x00040000fc107984 */ /* 0x000e680000000c00 */
[----:B------:R-:W-:Y:S06]  /*93080*/  BAR.SYNC.DEFER_BLOCKING 0x0 ;  /* 0x0000000000007b1d */ /* 0x000fec0000010000 */
[----:B--2---:R2:W-:Y:S04]  /*93090*/  STS.128 [R0], R48 ;  /* 0x0000003000007388 */ /* 0x0045e80000000c00 */
[----:B--2---:R-:W2:Y:S04]  /*930a0*/  LDL.LU R48, [R1+0x918] ;  /* 0x0009180001307983 */ /* 0x004ea80000300800 */
        /* <DEDUP_REMOVED lines=17> */
[----:B---3--:R3:W-:Y:S04]  /*931c0*/  STS.128 [R0+0x100], R52 ;  /* 0x0001003400007388 */ /* 0x0087e80000000c00 */
        /* <DEDUP_REMOVED lines=14> */
[----:B------:R-:W4:Y:S04]  /*932b0*/  LDL.LU R80, [R1+0x720] ;  /* 0x0007200001507983 */ /* 0x000f280000300800 */
[----:B------:R-:W4:Y:S04]  /*932c0*/  LDL.LU R81, [R1+0x724] ;  /* 0x0007240001517983 */ /* 0x000f280000300800 */
[----:B------:R-:W4:Y:S04]  /*932d0*/  LDL.LU R82, [R1+0x710] ;  /* 0x0007100001527983 */ /* 0x000f280000300800 */
[----:B------:R-:W4:Y:S04]  /*932e0*/  LDL.LU R83, [R1+0x714] ;  /* 0x0007140001537983 */ /* 0x000f280000300800 */
[----:B---3--:R-:W-:Y:S04]  /*932f0*/  STS.128 [R0+0x280], R52 ;  /* 0x0002803400007388 */ /* 0x008fe80000000c00 */
[----:B--2---:R-:W-:Y:S04]  /*93300*/  STS.128 [R0+0x380], R48 ;  /* 0x0003803000007388 */ /* 0x004fe80000000c00 */
[----:B------:R-:W-:Y:S06]  /*93310*/  BAR.SYNC.DEFER_BLOCKING 0x0 ;  /* 0x0000000000007b1d */ /* 0x000fec0000010000 */
[----:B------:R-:W2:Y:S04]  /*93320*/  LDS.128 R76, [R2] ;  /* 0x00000000024c7984 */ /* 0x000ea80000000c00 */
[----:B------:R-:W-:Y:S04]  /*93330*/  LDS.128 R60, [R2+0x400] ;  /* 0x00040000023c7984 */ /* 0x000fe80000000c00 */
[----:B------:R-:W-:Y:S04]  /*93340*/  LDS.128 R72, [R234] ;  /* 0x00000000ea487984 */ /* 0x000fe80000000c00 */
[----:B------:R-:W-:Y:S04]  /*93350*/  LDS.128 R56, [R234+0x400] ;  /* 0x00040000ea387984 */ /* 0x000fe80000000c00 */
[----:B------:R-:W-:Y:S04]  /*93360*/  LDS.128 R68, [R235] ;  /* 0x00000000eb447984 */ /* 0x000fe80000000c00 */
[----:B------:R-:W-:Y:S04]  /*93370*/  LDS.128 R52, [R235+0x400] ;  /* 0x00040000eb347984 */ /* 0x000fe80000000c00 */
[----:B------:R-:W-:Y:S04]  /*93380*/  LDS.128 R64, [R252] ;  /* 0x00000000fc407984 */ /* 0x000fe80000000c00 */
[----:B------:R-:W-:Y:S04]  /*93390*/  LDS.128 R48, [R252+0x400] ;  /* 0x00040000fc307984 */ /* 0x000fe80000000c00 */
[----:B------:R-:W-:Y:S06]  /*933a0*/  BAR.SYNC.DEFER_BLOCKING 0x0 ;  /* 0x0000000000007b1d */ /* 0x000fec0000010000 */
[----:B----4-:R3:W-:Y:S04]  /*933b0*/  STS.128 [R0], R80 ;  /* 0x0000005000007388 */ /* 0x0107e80000000c00 */
[----:B---3--:R-:W3:Y:S04]  /*933c0*/  LDL.LU R80, [R1+0x728] ;  /* 0x0007280001507983 */ /* 0x008ee80000300800 */
[----:B------:R-:W3:Y:S04]  /*933d0*/  LDL.LU R81, [R1+0x72c] ;  /* 0x00072c0001517983 */ /* 0x000ee80000300800 */
[----:B------:R-:W3:Y:S04]  /*933e0*/  LDL.LU R82, [R1+0x718] ;  /* 0x0007180001527983 */ /* 0x000ee80000300800 */
[----:B------:R-:W3:Y:S04]  /*933f0*/  LDL.LU R83, [R1+0x71c] ;  /* 0x00071c0001537983 */ /* 0x000ee80000300800 */
[----:B------:R-:W4:Y:S04]  /*93400*/  LDL.LU R86, [R1+0x670] ;  /* 0x0006700001567983 */ /* 0x000f280000300800 */
[----:B------:R-:W4:Y:S04]  /*93410*/  LDL.LU R87, [R1+0x674] ;  /* 0x0006740001577983 */ /* 0x000f280000300800 */
[----:B---3--:R3:W-:Y:S04]  /*93420*/  STS.128 [R0+0x80], R80 ;  /* 0x0000805000007388 */ /* 0x0087e80000000c00 */
[----:B---3--:R-:W3:Y:S04]  /*93430*/  LDL.LU R82, [R1+0x678] ;  /* 0x0006780001527983 */ /* 0x008ee80000300800 */
[----:B------:R-:W3:Y:S01]  /*93440*/  LDL.LU R83, [R1+0x67c] ;  /* 0x00067c0001537983 */ /* 0x000ee20000300800 */
[----:B------:R-:W-:Y:S01]  /*93450*/  MOV R80, R242 ;  /* 0x000000f200507202 */ /* 0x000fe20000000f00 */
[----:B------:R-:W-:-:S02]  /*93460*/  IMAD.MOV.U32 R81, RZ, RZ, R243 ;  /* 0x000000ffff517224 */ /* 0x000fc400078e00f3 */
[----:B------:R-:W-:-:S03]  /*93470*/  IMAD.MOV.U32 R84, RZ, RZ, R240 ;  /* 0x000000ffff547224 */ /* 0x000fc600078e00f0 */
[----:B---3--:R3:W-:Y:S04]  /*93480*/  STS.128 [R0+0x180], R80 ;  /* 0x0001805000007388 */ /* 0x0087e80000000c00 */
[----:B---3--:R-:W3:Y:S04]  /*93490*/  LDL.LU R80, [R1+0x2c0] ;  /* 0x0002c00001507983 */ /* 0x008ee80000300800 */
[----:B------:R-:W3:Y:S04]  /*934a0*/  LDL.LU R81, [R1+0x2c4] ;  /* 0x0002c40001517983 */ /* 0x000ee80000300800 */
[----:B------:R-:W3:Y:S04]  /*934b0*/  LDL.LU R82, [R1+0x4d0] ;  /* 0x0004d00001527983 */ /* 0x000ee80000300800 */
[----:B------:R-:W3:Y:S01]  /*934c0*/  LDL.LU R83, [R1+0x4d4] ;  /* 0x0004d40001537983 */ /* 0x000ee20000300800 */
[----:B------:R-:W-:-:S05]  /*934d0*/  IMAD.MOV.U32 R85, RZ, RZ, R241 ;  /* 0x000000ffff557224 */ /* 0x000fca00078e00f1 */
[----:B----4-:R4:W-:Y:S04]  /*934e0*/  STS.128 [R0+0x100], R84 ;  /* 0x0001005400007388 */ /* 0x0109e80000000c00 */
[----:B----4-:R-:W4:Y:S04]  /*934f0*/  LDL.LU R84, [R1+0x2c8] ;  /* 0x0002c80001547983 */ /* 0x010f280000300800 */
[----:B------:R-:W4:Y:S04]  /*93500*/  LDL.LU R85, [R1+0x2cc] ;  /* 0x0002cc0001557983 */ /* 0x000f280000300800 */
[----:B------:R-:W4:Y:S04]  /*93510*/  LDL.LU R86, [R1+0x4d8] ;  /* 0x0004d80001567983 */ /* 0x000f280000300800 */
[----:B------:R-:W4:Y:S04]  /*93520*/  LDL.LU R87, [R1+0x4dc] ;  /* 0x0004dc0001577983 */ /* 0x000f280000300800 */
[----:B---3--:R3:W-:Y:S04]  /*93530*/  STS.128 [R0+0x200], R80 ;  /* 0x0002005000007388 */ /* 0x0087e80000000c00 */
[----:B---3--:R-:W3:Y:S04]  /*93540*/  LDL.LU R80, [R1+0x420] ;  /* 0x0004200001507983 */ /* 0x008ee80000300800 */
[----:B------:R-:W3:Y:S04]  /*93550*/  LDL.LU R81, [R1+0x424] ;  /* 0x0004240001517983 */ /* 0x000ee80000300800 */
[----:B------:R-:W3:Y:S04]  /*93560*/  LDL.LU R82, [R1+0x440] ;  /* 0x0004400001527983 */ /* 0x000ee80000300800 */
[----:B------:R-:W3:Y:S04]  /*93570*/  LDL.LU R83, [R1+0x444] ;  /* 0x0004440001537983 */ /* 0x000ee80000300800 */
[----:B---3--:R3:W-:Y:S04]  /*93580*/  STS.128 [R0+0x300], R80 ;  /* 0x0003005000007388 */ /* 0x0087e80000000c00 */
[----:B---3--:R-:W3:Y:S04]  /*93590*/  LDL.LU R80, [R1+0x428] ;  /* 0x0004280001507983 */ /* 0x008ee80000300800 */
[----:B------:R-:W3:Y:S04]  /*935a0*/  LDL.LU R81, [R1+0x42c] ;  /* 0x00042c0001517983 */ /* 0x000ee80000300800 */
[----:B------:R-:W3:Y:S04]  /*935b0*/  LDL.LU R82, [R1+0x448] ;  /* 0x0004480001527983 */ /* 0x000ee80000300800 */
[----:B------:R-:W3:Y:S04]  /*935c0*/  LDL.LU R83, [R1+0x44c] ;  /* 0x00044c0001537983 */ /* 0x000ee80000300800 */
[----:B------:R-:W2:Y:S04]  /*935d0*/  LDL.LU R112, [R1+0x8f0] ;  /* 0x0008f00001707983 */ /* 0x000ea80000300800 */
[----:B------:R-:W2:Y:S04]  /*935e0*/  LDL.LU R113, [R1+0x8f4] ;  /* 0x0008f40001717983 */ /* 0x000ea80000300800 */
[----:B------:R-:W2:Y:S04]  /*935f0*/  LDL.LU R114, [R1+0x8e0] ;  /* 0x0008e00001727983 */ /* 0x000ea80000300800 */
[----:B------:R-:W2:Y:S04]  /*93600*/  LDL.LU R115, [R1+0x8e4] ;  /* 0x0008e40001737983 */ /* 0x000ea80000300800 */
[----:B----4-:R-:W-:Y:S04]  /*93610*/  STS.128 [R0+0x280], R84 ;  /* 0x0002805400007388 */ /* 0x010fe80000000c00 */
[----:B---3--:R-:W-:Y:S04]  /*93620*/  STS.128 [R0+0x380], R80 ;  /* 0x0003805000007388 */ /* 0x008fe80000000c00 */
[----:B------:R-:W-:Y:S06]  /*93630*/  BAR.SYNC.DEFER_BLOCKING 0x0 ;  /* 0x0000000000007b1d */ /* 0x000fec0000010000 */
[----:B------:R-:W3:Y:S04]  /*93640*/  LDS.128 R108, [R2] ;  /* 0x00000000026c7984 */ /* 0x000ee80000000c00 */
[----:B------:R-:W-:Y:S04]  /*93650*/  LDS.128 R92, [R2+0x400] ;  /* 0x00040000025c7984 */ /* 0x000fe80000000c00 */
[----:B------:R-:W4:Y:S04]  /*93660*/  LDS.128 R104, [R234] ;  /* 0x00000000ea687984 */ /* 0x000f280000000c00 */
[----:B------:R-:W-:Y:S04]  /*93670*/  LDS.128 R88, [R234+0x400] ;  /* 0x00040000ea587984 */ /* 0x000fe80000000c00 */
[----:B------:R-:W1:Y:S04]  /*93680*/  LDS.128 R100, [R235] ;  /* 0x00000000eb647984 */ /* 0x000e680000000c00 */
        /* <DEDUP_REMOVED lines=118> */
[----:B---3--:R-:W-:Y:S04]  /*93df0*/  STS.128 [R0+0x100], R180 ;  /* 0x000100b400007388 */ /* 0x008fe80000000c00 */
[----:B--2---:R2:W-:Y:S04]  /*93e00*/  STS.128 [R0+0x180], R176 ;  /* 0x000180b000007388 */ /* 0x0045e80000000c00 */
        /* <DEDUP_REMOVED lines=16> */
[----:B--2---:R2:W-:Y:S04]  /*93f10*/  STS.128 [R0+0x200], R176 ;  /* 0x000200b000007388 */ /* 0x0045e80000000c00 */
[----:B--2---:R-:W2:Y:S04]  /*93f20*/  LDL.LU R176, [R1+0x6e0] ;  /* 0x0006e00001b07983 */ /* 0x004ea80000300800 */
[----:B------:R-:W2:Y:S04]  /*93f30*/  LDL.LU R177, [R1+0x6e4] ;  /* 0x0006e40001b17983 */ /* 0x000ea80000300800 */
[----:B------:R-:W2:Y:S04]  /*93f40*/  LDL.LU R178, [R1+0x6b0] ;  /* 0x0006b00001b27983 */ /* 0x000ea80000300800 */
[----:B------:R-:W2:Y:S04]  /*93f50*/  LDL.LU R179, [R1+0x6b4] ;  /* 0x0006b40001b37983 */ /* 0x000ea80000300800 */
[----:B---3--:R-:W-:Y:S04]  /*93f60*/  STS.128 [R0+0x280], R180 ;  /* 0x000280b400007388 */ /* 0x008fe80000000c00 */
[----:B------:R-:W-:Y:S04]  /*93f70*/  STS.128 [R0+0x300], R184 ;  /* 0x000300b800007388 */ /* 0x000fe80000000c00 */
[----:B----4-:R-:W-:Y:S04]  /*93f80*/  STS.128 [R0+0x380], R200 ;  /* 0x000380c800007388 */ /* 0x010fe80000000c00 */
[----:B------:R-:W-:Y:S06]  /*93f90*/  BAR.SYNC.DEFER_BLOCKING 0x0 ;  /* 0x0000000000007b1d */ /* 0x000fec0000010000 */
[----:B------:R-:W3:Y:S04]  /*93fa0*/  LDS.128 R180, [R2] ;  /* 0x0000000002b47984 */ /* 0x000ee80000000c00 */
        /* <DEDUP_REMOVED lines=8> */
[----:B--2---:R2:W-:Y:S04]  /*94030*/  STS.128 [R0], R176 ;  /* 0x000000b000007388 */ /* 0x0045e80000000c00 */
[----:B--2---:R-:W2:Y:S04]  /*94040*/  LDL.LU R176, [R1+0x6e8] ;  /* 0x0006e80001b07983 */ /* 0x004ea80000300800 */
[----:B------:R-:W2:Y:S04]  /*94050*/  LDL.LU R177, [R1+0x6ec] ;  /* 0x0006ec0001b17983 */ /* 0x000ea80000300800 */
[----:B------:R-:W2:Y:S04]  /*94060*/  LDL.LU R178, [R1+0x6b8] ;  /* 0x0006b80001b27983 */ /* 0x000ea80000300800 */
[----:B------:R-:W2:Y:S04]  /*94070*/  LDL.LU R179, [R1+0x6bc] ;  /* 0x0006bc0001b37983 */ /* 0x000ea80000300800 */
[----:B------:R-:W4:Y:S04]  /*94080*/  LDL.LU R241, [R1+0xa10] ;  /* 0x000a100001f17983 */ /* 0x000f280000300800 */
[----:B------:R-:W3:Y:S04]  /*94090*/  LDL.LU R231, [R1+0xa14] ;  /* 0x000a140001e77983 */ /* 0x000ee80000300800 */
[----:B--2---:R2:W-:Y:S04]  /*940a0*/  STS.128 [R0+0x80], R176 ;  /* 0x000080b000007388 */ /* 0x0045e80000000c00 */
[----:B--2---:R-:W2:Y:S04]  /*940b0*/  LDL.LU R176, [R1+0x2d0] ;  /* 0x0002d00001b07983 */ /* 0x004ea80000300800 */
[----:B------:R-:W2:Y:S04]  /*940c0*/  LDL.LU R177, [R1+0x2d4] ;  /* 0x0002d40001b17983 */ /* 0x000ea80000300800 */
[----:B------:R-:W2:Y:S04]  /*940d0*/  LDL.LU R178, [R1+0x450] ;  /* 0x0004500001b27983 */ /* 0x000ea80000300800 */
[----:B------:R-:W2:Y:S01]  /*940e0*/  LDL.LU R179, [R1+0x454] ;  /* 0x0004540001b37983 */ /* 0x000ea20000300800 */
[----:B------:R-:W-:Y:S01]  /*940f0*/  IMAD.MOV.U32 R220, RZ, RZ, R236 ;  /* 0x000000ffffdc7224 */ /* 0x000fe200078e00ec */
[----:B------:R-:W-:Y:S01]  /*94100*/  MOV R221, R237 ;  /* 0x000000ed00dd7202 */ /* 0x000fe20000000f00 */
[----:B------:R-:W-:Y:S01]  /*94110*/  IMAD.MOV.U32 R222, RZ, RZ, R244 ;  /* 0x000000ffffde7224 */ /* 0x000fe200078e00f4 */
[----:B--2---:R2:W-:Y:S04]  /*94120*/  STS.128 [R0+0x200], R176 ;  /* 0x000200b000007388 */ /* 0x0045e80000000c00 */
[----:B--2---:R-:W2:Y:S04]  /*94130*/  LDL.LU R176, [R1+0x2d8] ;  /* 0x0002d80001b07983 */ /* 0x004ea80000300800 */
[----:B------:R-:W2:Y:S04]  /*94140*/  LDL.LU R177, [R1+0x2dc] ;  /* 0x0002dc0001b17983 */ /* 0x000ea80000300800 */
[----:B------:R-:W2:Y:S04]  /*94150*/  LDL.LU R242, [R1+0x80] ;  /* 0x0000800001f27983 */ /* 0x000ea80000300800 */
[----:B------:R-:W2:Y:S04]  /*94160*/  LDL.LU R178, [R1+0x458] ;  /* 0x0004580001b27983 */ /* 0x000ea80000300800 */
[----:B------:R-:W2:Y:S01]  /*94170*/  LDL.LU R179, [R1+0x45c] ;  /* 0x00045c0001b37983 */ /* 0x000ea20000300800 */
[----:B------:R-:W-:-:S03]  /*94180*/  IMAD.MOV.U32 R223, RZ, RZ, R245 ;  /* 0x000000ffffdf7224 */ /* 0x000fc600078e00f5 */
[----:B------:R-:W3:Y:S04]  /*94190*/  LDL.LU R240, [R1+0x40] ;  /* 0x0000400001f07983 */ /* 0x000ee80000300800 */
[----:B------:R-:W3:Y:S04]  /*941a0*/  LDL.LU R228, [R1+0x29d8] ;  /* 0x0029d80001e47983 */ /* 0x000ee80000300800 */
[----:B------:R1:W-:Y:S04]  /*941b0*/  STS.128 [R0+0x100], R220 ;  /* 0x000100dc00007388 */ /* 0x0003e80000000c00 */
[----:B------:R-:W3:Y:S04]  /*941c0*/  LDL.LU R230, [R1+0xa18] ;  /* 0x000a180001e67983 */ /* 0x000ee80000300800 */
        /* <DEDUP_REMOVED lines=9> */
[----:B------:R-:W2:Y:S04]  /*94260*/  LDL.LU R232, [R1+0x84] ;  /* 0x0000840001e87983 */ /* 0x000ea80000300800 */
[----:B------:R-:W2:Y:S01]  /*94270*/  LDL.LU R233, [R1+0x44] ;  /* 0x0000440001e97983 */ /* 0x000ea20000300800 */
[----:B------:R-:W-:Y:S01]  /*94280*/  MOV R244, R238 ;  /* 0x000000ee00f47202 */ /* 0x000fe20000000f00 */
[----:B------:R-:W-:-:S02]  /*94290*/  IMAD.MOV.U32 R245, RZ, RZ, R239 ;  /* 0x000000fffff57224 */ /* 0x000fc400078e00ef */
[----:B---3--:R1:W-:Y:S04]  /*942a0*/  STS.128 [R0+0x300], R220 ;  /* 0x000300dc00007388 */ /* 0x0083e80000000c00 */
[----:B------:R-:W-:Y:S01]  /*942b0*/  STS.128 [R0+0x180], R244 ;  /* 0x000180f400007388 */ /* 0x000fe20000000c00 */
[----:B------:R-:W-:-:S03]  /*942c0*/  ISETP.GE.AND P0, PT, R231, c[0x0][0x178], PT ;  /* 0x00005e00e7007a0c */ /* 0x000fc60003f06270 */
[----:B-1----:R-:W3:Y:S01]  /*942d0*/  LDL.LU R223, [R1+0x29dc] ;  /* 0x0029dc0001df7983 */ /* 0x002ee20000300800 */
[C---:B----4-:R-:W-:Y:S01]  /*942e0*/  ISETP.LT.AND P0, PT, R241.reuse, c[0x0][0x17c], !P0 ;  /* 0x00005f00f1007a0c */ /* 0x050fe20004701270 */
[----:B------:R-:W-:Y:S02]  /*942f0*/  IMAD R3, R241, c[0x0][0x198], RZ ;  /* 0x00006600f1037a24 */ /* 0x000fe400078e02ff */
[----:B------:R-:W4:Y:S04]  /*94300*/  LDL.LU R243, [R1+0xa0] ;  /* 0x0000a00001f37983 */ /* 0x000f280000300800 */
[----:B------:R-:W3:Y:S04]  /*94310*/  LDL.LU R229, [R1+0x50] ;  /* 0x0000500001e57983 */ /* 0x000ee80000300800 */
[----:B------:R-:W3:Y:S04]  /*94320*/  LDL.LU R222, [R1+0x29e0] ;  /* 0x0029e00001de7983 */ /* 0x000ee80000300800 */
[----:B--2---:R1:W-:Y:S02]  /*94330*/  STS.128 [R0+0x380], R176 ;  /* 0x000380b000007388 */ /* 0x0043e40000000c00 */
[----:B-1----:R-:W-:-:S02]  /*94340*/  IMAD R0, R231, c[0x0][0x194], RZ ;  /* 0x00006500e7007a24 */ /* 0x002fc400078e02ff */
[----:B------:R-:W-:Y:S03]  /*94350*/  BAR.SYNC.DEFER_BLOCKING 0x0 ;  /* 0x0000000000007b1d */ /* 0x000fe60000010000 */
[----:B------:R-:W-:-:S04]  /*94360*/  LEA R176, P1, R0, c[0x0][0x170], 0x2 ;  /* 0x00005c0000b07a11 */ /* 0x000fc800078210ff */
[----:B------:R-:W-:Y:S01]  /*94370*/  LEA.HI.X.SX32 R177, R0, c[0x0][0x174], 0x2, P1 ;  /* 0x00005d0000b17a11 */ /* 0x000fe200008f16ff */
[----:B------:R-:W-:-:S04]  /*94380*/  IMAD R0, R230, c[0x0][0x194], RZ ;  /* 0x00006500e6007a24 */ /* 0x000fc800078e02ff */
[----:B------:R-:W-:-:S05]  /*94390*/  IMAD.WIDE R178, R3, 0x4, R176 ;  /* 0x0000000403b27825 */ /* 0x000fca00078e02b0 */
[----:B------:R1:W-:Y:S01]  /*943a0*/  @P0 STG.E [R178.64], R242 ;  /* 0x000000f2b2000986 */ /* 0x0003e2000c101908 */
[----:B------:R-:W-:-:S04]  /*943b0*/  ISETP.GE.AND P0, PT, R230, c[0x0][0x178], PT ;  /* 0x00005e00e6007a0c */ /* 0x000fc80003f06270 */
[----:B------:R-:W-:Y:S02]  /*943c0*/  ISETP.LT.AND P0, PT, R241, c[0x0][0x17c], !P0 ;  /* 0x00005f00f1007a0c */ /* 0x000fe40004701270 */
[C---:B-1----:R-:W-:Y:S01]  /*943d0*/  LEA R178, P1, R0.reuse, c[0x0][0x170], 0x2 ;  /* 0x00005c0000b27a11 */ /* 0x042fe200078210ff */
[----:B------:R-:W2:Y:S03]  /*943e0*/  LDL.LU R242, [R1+0xa4] ;  /* 0x0000a40001f27983 */ /* 0x000ea60000300800 */
[----:B------:R-:W-:-:S05]  /*943f0*/  LEA.HI.X.SX32 R179, R0, c[0x0][0x174], 0x2, P1 ;  /* 0x00005d0000b37a11 */ /* 0x000fca00008f16ff */
[----:B------:R-:W-:-:S05]  /*94400*/  IMAD.WIDE R220, R3, 0x4, R178 ;  /* 0x0000000403dc7825 */ /* 0x000fca00078e02b2 */
[----:B------:R1:W-:Y:S01]  /*94410*/  @P0 STG.E [R220.64], R240 ;  /* 0x000000f0dc000986 */ /* 0x0003e2000c101908 */
[----:B------:R-:W-:-:S03]  /*94420*/  ISETP.GE.AND P0, PT, R228, c[0x0][0x17c], PT ;  /* 0x00005f00e4007a0c */ /* 0x000fc60003f06270 */
[----:B------:R-:W2:Y:S04]  /*94430*/  LDL.LU R228, [R1+0x54] ;  /* 0x0000540001e47983 */ /* 0x000ea80000300800 */
[----:B------:R-:W2:Y:S01]  /*94440*/  LDL.LU R237, [R1+0x29e4] ;  /* 0x0029e40001ed7983 */ /* 0x000ea20000300800 */
[----:B------:R-:W-:-:S03]  /*94450*/  ISETP.LT.AND P1, PT, R231, c[0x0][0x178], !P0 ;  /* 0x00005e00e7007a0c */ /* 0x000fc60004721270 */
[----:B------:R-:W2:Y:S01]  /*94460*/  LDL.LU R241, [R1+0xc0] ;  /* 0x0000c00001f17983 */ /* 0x000ea20000300800 */
[----:B------:R-:W-:-:S03]  /*94470*/  IADD3 R0, R3, c[0x0][0x198], RZ ;  /* 0x0000660003007a10 */ /* 0x000fc60007ffe0ff */
[----:B-1----:R-:W2:Y:S01]  /*94480*/  LDL.LU R240, [R1+0x60] ;  /* 0x0000600001f07983 */ /* 0x002ea20000300800 */
[----:B------:R-:W-:-:S03]  /*94490*/  ISETP.LT.AND P0, PT, R230, c[0x0][0x178], !P0 ;  /* 0x00005e00e6007a0c */ /* 0x000fc60004701270 */
[----:B------:R-:W2:Y:S01]  /*944a0*/  LDL.LU R236, [R1+0x29e8] ;  /* 0x0029e80001ec7983 */ /* 0x000ea20000300800 */
[----:B------:R-:W-:-:S05]  /*944b0*/  IMAD.WIDE R220, R0, 0x4, R176 ;  /* 0x0000000400dc7825 */ /* 0x000fca00078e02b0 */
[----:B------:R1:W-:Y:S02]  /*944c0*/  @P1 STG.E [R220.64], R232 ;  /* 0x000000e8dc001986 */ /* 0x0003e4000c101908 */
[----:B-1----:R-:W-:-:S05]  /*944d0*/  IMAD.WIDE R220, R0, 0x4, R178 ;  /* 0x0000000400dc7825 */ /* 0x002fca00078e02b2 */
[----:B------:R1:W-:Y:S04]  /*944e0*/  @P0 STG.E [R220.64], R233 ;  /* 0x000000e9dc000986 */ /* 0x0003e8000c101908 */
[----:B-1----:R-:W2:Y:S04]  /*944f0*/  LDL.LU R233, [R1+0xc4] ;  /* 0x0000c40001e97983 */ /* 0x002ea80000300800 */
[----:B------:R-:W2:Y:S01]  /*94500*/  LDL.LU R232, [R1+0x29f8] ;  /* 0x0029f80001e87983 */ /* 0x000ea20000300800 */
[----:B---3--:R-:W-:-:S04]  /*94510*/  ISETP.GE.AND P0, PT, R223, c[0x0][0x17c], PT ;  /* 0x00005f00df007a0c */ /* 0x008fc80003f06270 */
[----:B------:R-:W-:Y:S02]  /*94520*/  ISETP.LT.AND P1, PT, R231, c[0x0][0x178], !P0 ;  /* 0x00005e00e7007a0c */ /* 0x000fe40004721270 */
[----:B------:R-:W-:Y:S02]  /*94530*/  IADD3 R0, R0, c[0x0][0x198], RZ ;  /* 0x0000660000007a10 */ /* 0x000fe40007ffe0ff */
[----:B------:R-:W-:-:S03]  /*94540*/  ISETP.LT.AND P0, PT, R230, c[0x0][0x178], !P0 ;  /* 0x00005e00e6007a0c */ /* 0x000fc60004701270 */
[----:B------:R-:W-:-:S06]  /*94550*/  IMAD.WIDE R220, R0, 0x4, R176 ;  /* 0x0000000400dc7825 */ /* 0x000fcc00078e02b0 */
[----:B----4-:R1:W-:Y:S02]  /*94560*/  @P1 STG.E [R220.64], R243 ;  /* 0x000000f3dc001986 */ /* 0x0103e4000c101908 */
[----:B-1----:R-:W-:-:S05]  /*94570*/  IMAD.WIDE R220, R0, 0x4, R178 ;  /* 0x0000000400dc7825 */ /* 0x002fca00078e02b2 */
[----:B------:R1:W-:Y:S01]  /*94580*/  @P0 STG.E [R220.64], R229 ;  /* 0x000000e5dc000986 */ /* 0x0003e2000c101908 */
[----:B------:R-:W-:-:S04]  /*94590*/  ISETP.GE.AND P0, PT, R222, c[0x0][0x17c], PT ;  /* 0x00005f00de007a0c */ /* 0x000fc80003f06270 */
[----:B------:R-:W-:Y:S02]  /*945a0*/  ISETP.LT.AND P1, PT, R231, c[0x0][0x178], !P0 ;  /* 0x00005e00e7007a0c */ /* 0x000fe40004721270 */
[----:B------:R-:W-:Y:S02]  /*945b0*/  IADD3 R0, R0, c[0x0][0x198], RZ ;  /* 0x0000660000007a10 */ /* 0x000fe40007ffe0ff */
[----:B------:R-:W-:-:S03]  /*945c0*/  ISETP.LT.AND P0, PT, R230, c[0x0][0x178], !P0 ;  /* 0x00005e00e6007a0c */ /* 0x000fc60004701270 */
[C---:B-1----:R-:W-:Y:S01]  /*945d0*/  IMAD.WIDE R220, R0.reuse, 0x4, R176 ;  /* 0x0000000400dc7825 */ /* 0x042fe200078e02b0 */
[----:B------:R-:W3:Y:S04]  /*945e0*/  LDL.LU R229, [R1+0x29f4] ;  /* 0x0029f40001e57983 */ /* 0x000ee80000300800 */
[----:B------:R-:W4:Y:S04]  /*945f0*/  LDL.LU R223, [R1+0x29f0] ;  /* 0x0029f00001df7983 */ /* 0x000f280000300800 */
[----:B------:R-:W4:Y:S04]  /*94600*/  LDL.LU R3, [R1+0x29ec] ;  /* 0x0029ec0001037983 */ /* 0x000f280000300800 */
[----:B------:R-:W4:Y:S04]  /*94610*/  LDL.LU R222, [R1+0x29fc] ;  /* 0x0029fc0001de7983 */ /* 0x000f280000300800 */
[----:B--2---:R1:W-:Y:S02]  /*94620*/  @P1 STG.E [R220.64], R242 ;  /* 0x000000f2dc001986 */ /* 0x0043e4000c101908 */
[----:B-1----:R-:W-:-:S05]  /*94630*/  IMAD.WIDE R220, R0, 0x4, R178 ;  /* 0x0000000400dc7825 */ /* 0x002fca00078e02b2 */
[----:B------:R1:W-:Y:S01]  /*94640*/  @P0 STG.E [R220.64], R228 ;  /* 0x000000e4dc000986 */ /* 0x0003e2000c101908 */
[----:B------:R-:W-:-:S04]  /*94650*/  ISETP.GE.AND P0, PT, R237, c[0x0][0x17c], PT ;  /* 0x00005f00ed007a0c */ /* 0x000fc80003f06270 */
[----:B------:R-:W-:Y:S02]  /*94660*/  ISETP.LT.AND P1, PT, R231, c[0x0][0x178], !P0 ;  /* 0x00005e00e7007a0c */ /* 0x000fe40004721270 */
[----:B------:R-:W-:Y:S02]  /*94670*/  IADD3 R0, R0, c[0x0][0x198], RZ ;  /* 0x0000660000007a10 */ /* 0x000fe40007ffe0ff */
[----:B------:R-:W-:Y:S01]  /*94680*/  ISETP.LT.AND P0, PT, R230, c[0x0][0x178], !P0 ;  /* 0x00005e00e6007a0c */ /* 0x000fe20004701270 */
[----:B-1----:R-:W2:Y:S02]  /*94690*/  LDL.LU R228, [R1+0x64] ;  /* 0x0000640001e47983 */ /* 0x002ea40000300800 */
[----:B------:R-:W-:Y:S01]  /*946a0*/  IMAD.WIDE R220, R0, 0x4, R176 ;  /* 0x0000000400dc7825 */ /* 0x000fe200078e02b0 */
[----:B------:R-:W-:Y:S01]  /*946b0*/  ISETP.GE.AND P6, PT, R236, c[0x0][0x17c], PT ;  /* 0x00005f00ec007a0c */ /* 0x000fe20003fc6270 */
[----:B------:R-:W2:Y:S04]  /*946c0*/  LDL.LU R237, [R1+0xe0] ;  /* 0x0000e00001ed7983 */ /* 0x000ea80000300800 */
[----:B------:R1:W-:Y:S04]  /*946d0*/  @P1 STG.E [R220.64], R241 ;  /* 0x000000f1dc001986 */ /* 0x0003e8000c101908 */
[----:B------:R-:W2:Y:S01]  /*946e0*/  LDL.LU R242, [R1+0x90] ;  /* 0x0000900001f27983 */ /* 0x000ea20000300800 */
[C---:B-1----:R-:W-:Y:S01]  /*946f0*/  IMAD.WIDE R220, R0.reuse, 0x4, R178 ;  /* 0x0000000400dc7825 */ /* 0x042fe200078e02b2 */
[----:B------:R-:W-:-:S04]  /*94700*/  IADD3 R0, R0, c[0x0][0x198], RZ ;  /* 0x0000660000007a10 */ /* 0x000fc80007ffe0ff */
[----:B------:R1:W-:Y:S01]  /*94710*/  @P0 STG.E [R220.64], R240 ;  /* 0x000000f0dc000986 */ /* 0x0003e2000c101908 */
[----:B------:R-:W-:Y:S01]  /*94720*/  ISETP.LT.AND P0, PT, R231, c[0x0][0x178], !P6 ;  /* 0x00005e00e7007a0c */ /* 0x000fe20007701270 */
[----:B-1----:R-:W-:-:S12]  /*94730*/  IMAD.WIDE R220, R0, 0x4, R176 ;  /* 0x0000000400dc7825 */ /* 0x002fd800078e02b0 */
[----:B------:R1:W-:Y:S01]  /*94740*/  @P0 STG.E [R220.64], R233 ;  /* 0x000000e9dc000986 */ /* 0x0003e2000c101908 */
[----:B------:R-:W-:-:S03]  /*94750*/  ISETP.GE.AND P3, PT, R232, c[0x0][0x17c], PT ;  /* 0x00005f00e8007a0c */ /* 0x000fc60003f66270 */
[----:B-1----:R-:W2:Y:S04]  /*94760*/  LDL.LU R233, [R1+0x2a00] ;  /* 0x002a000001e97983 */ /* 0x002ea80000300800 */
[----:B------:R-:W2:Y:S04]  /*94770*/  LDL.LU R241, [R1+0xe4] ;  /* 0x0000e40001f17983 */ /* 0x000ea80000300800 */
[----:B------:R-:W2:Y:S04]  /*94780*/  LDL.LU R232, [R1+0x94] ;  /* 0x0000940001e87983 */ /* 0x000ea80000300800 */
[----:B------:R-:W2:Y:S04]  /*94790*/  LDL.LU R236, [R1+0x2a04] ;  /* 0x002a040001ec7983 */ /* 0x000ea80000300800 */
[----:B------:R-:W2:Y:S04]  /*947a0*/  LDL.LU R243, [R1+0x110] ;  /* 0x0001100001f37983 */ /* 0x000ea80000300800 */
[----:B------:R-:W2:Y:S01]  /*947b0*/  LDL.LU R240, [R1+0xb0] ;  /* 0x0000b00001f07983 */ /* 0x000ea20000300800 */
[----:B------:R-:W-:Y:S01]  /*947c0*/  ISETP.LT.AND P6, PT, R230, c[0x0][0x178], !P6 ;  /* 0x00005e00e6007a0c */ /* 0x000fe200077c1270 */
[----:B------:R-:W-:Y:S01]  /*947d0*/  IMAD.WIDE R220, R0, 0x4, R178 ;  /* 0x0000000400dc7825 */ /* 0x000fe200078e02b2 */
[----:B------:R-:W-:-:S02]  /*947e0*/  ISETP.LT.AND P5, PT, R231, c[0x0][0x178], !P3 ;  /* 0x00005e00e7007a0c */ /* 0x000fc40005fa1270 */
[----:B------:R-:W-:Y:S02]  /*947f0*/  ISETP.LT.AND P3, PT, R230, c[0x0][0x178], !P3 ;  /* 0x00005e00e6007a0c */ /* 0x000fe40005f61270 */
[----:B---3--:R-:W-:Y:S02]  /*94800*/  ISETP.GE.AND P0, PT, R229, c[0x0][0x17c], PT ;  /* 0x00005f00e5007a0c */ /* 0x008fe40003f06270 */
[----:B------:R-:W3:Y:S01]  /*94810*/  LDL.LU R229, [R1+0x2a08] ;  /* 0x002a080001e57983 */ /* 0x000ee20000300800 */
[----:B----4-:R-:W-:Y:S02]  /*94820*/  ISETP.GE.AND P4, PT, R3, c[0x0][0x17c], PT ;  /* 0x00005f0003007a0c */ /* 0x010fe40003f86270 */
[----:B------:R-:W-:Y:S02]  /*94830*/  IADD3 R3, R0, c[0x0][0x198], RZ ;  /* 0x0000660000037a10 */ /* 0x000fe40007ffe0ff */
[----:B------:R-:W-:Y:S02]  /*94840*/  ISETP.GE.AND P2, PT, R223, c[0x0][0x17c], PT ;  /* 0x00005f00df007a0c */ /* 0x000fe40003f46270 */
[----:B------:R-:W-:Y:S01]  /*94850*/  ISETP.GE.AND P1, PT, R222, c[0x0][0x17c], PT ;  /* 0x00005f00de007a0c */ /* 0x000fe20003f26270 */
[----:B------:R-:W-:Y:S01]  /*94860*/  IMAD.WIDE R222, R3, 0x4, R176 ;  /* 0x0000000403de7825 */ /* 0x000fe200078e02b0 */
[----:B--2---:R1:W-:Y:S01]  /*94870*/  @P6 STG.E [R220.64], R228 ;  /* 0x000000e4dc006986 */ /* 0x0043e2000c101908 */
[----:B------:R-:W-:-:S02]  /*94880*/  ISETP.LT.AND P6, PT, R231, c[0x0][0x178], !P0 ;  /* 0x00005e00e7007a0c */ /* 0x000fc400047c1270 */
[----:B------:R-:W-:Y:S01]  /*94890*/  ISETP.LT.AND P0, PT, R230, c[0x0][0x178], !P0 ;  /* 0x00005e00e6007a0c */ /* 0x000fe20004701270 */
[----:B------:R2:W-:Y:S01]  /*948a0*/  @P5 STG.E [R222.64], R237 ;  /* 0x000000edde005986 */ /* 0x0005e2000c101908 */
[C---:B-1----:R-:W-:Y:S01]  /*948b0*/  IMAD.WIDE R220, R3.reuse, 0x4, R178 ;  /* 0x0000000403dc7825 */ /* 0x042fe200078e02b2 */
[----:B------:R-:W-:Y:S02]  /*948c0*/  IADD3 R3, R3, c[0x0][0x198], RZ ;  /* 0x0000660003037a10 */ /* 0x000fe40007ffe0ff */
[----:B------:R-:W4:Y:S04]  /*948d0*/  LDL.LU R228, [R1+0x114] ;  /* 0x0001140001e47983 */ /* 0x000f280000300800 */
[----:B------:R1:W-:Y:S01]  /*948e0*/  @P3 STG.E [R220.64], R242 ;  /* 0x000000f2dc003986 */ /* 0x0003e2000c101908 */
[----:B--2---:R-:W-:-:S04]  /*948f0*/  IMAD.WIDE R222, R3, 0x4, R176 ;  /* 0x0000000403de7825 */ /* 0x004fc800078e02b0 */
[----:B-1----:R-:W-:Y:S01]  /*94900*/  IMAD.WIDE R220, R3, 0x4, R178 ;  /* 0x0000000403dc7825 */ /* 0x002fe200078e02b2 */
[----:B------:R-:W-:Y:S02]  /*94910*/  ISETP.GE.AND P3, PT, R233, c[0x0][0x17c], PT ;  /* 0x00005f00e9007a0c */ /* 0x000fe40003f66270 */
[----:B------:R-:W2:Y:S04]  /*94920*/  LDL.LU R233, [R1+0xb4] ;  /* 0x0000b40001e97983 */ /* 0x000ea80000300800 */
[----:B------:R-:W-:Y:S04]  /*94930*/  @P6 STG.E [R222.64], R241 ;  /* 0x000000f1de006986 */ /* 0x000fe8000c101908 */
[----:B------:R1:W-:Y:S04]  /*94940*/  @P0 STG.E [R220.64], R232 ;  /* 0x000000e8dc000986 */ /* 0x0003e8000c101908 */
[----:B-1----:R-:W2:Y:S01]  /*94950*/  LDL.LU R232, [R1+0x2a0c] ;  /* 0x002a0c0001e87983 */ /* 0x002ea20000300800 */
[----:B------:R-:W-:-:S02]  /*94960*/  ISETP.LT.AND P5, PT, R231, c[0x0][0x178], !P2 ;  /* 0x00005e00e7007a0c */ /* 0x000fc400057a1270 */
[----:B------:R-:W-:Y:S01]  /*94970*/  ISETP.LT.AND P2, PT, R230, c[0x0][0x178], !P2 ;  /* 0x00005e00e6007a0c */ /* 0x000fe20005741270 */
[----:B------:R-:W2:Y:S01]  /*94980*/  LDL.LU R247, [R1+0x140] ;  /* 0x0001400001f77983 */ /* 0x000ea20000300800 */
[----:B------:R-:W-:-:S03]  /*94990*/  IADD3 R0, R3, c[0x0][0x198], RZ ;  /* 0x0000660003007a10 */ /* 0x000fc60007ffe0ff */
[----:B------:R-:W2:Y:S02]  /*949a0*/  LDL.LU R239, [R1+0xd0] ;  /* 0x0000d00001ef7983 */ /* 0x000ea40000300800 */
[C---:B------:R-:W-:Y:S02]  /*949b0*/  IMAD.WIDE R222, R0.reuse, 0x4, R176 ;  /* 0x0000000400de7825 */ /* 0x040fe400078e02b0 */
[----:B------:R-:W2:Y:S02]  /*949c0*/  LDL.LU R242, [R1+0x144] ;  /* 0x0001440001f27983 */ /* 0x000ea40000300800 */
[----:B------:R-:W-:Y:S02]  /*949d0*/  IMAD.WIDE R220, R0, 0x4, R178 ;  /* 0x0000000400dc7825 */ /* 0x000fe400078e02b2 */
[----:B------:R-:W2:Y:S01]  /*949e0*/  LDL.LU R241, [R1+0xd4] ;  /* 0x0000d40001f17983 */ /* 0x000ea20000300800 */
[----:B------:R-:W-:-:S03]  /*949f0*/  ISETP.GE.AND P0, PT, R236, c[0x0][0x17c], PT ;  /* 0x00005f00ec007a0c */ /* 0x000fc60003f06270 */
[----:B------:R-:W2:Y:S04]  /*94a00*/  LDL.LU R238, [R1+0x2a10] ;  /* 0x002a100001ee7983 */ /* 0x000ea80000300800 */
[----:B------:R1:W-:Y:S04]  /*94a10*/  @P5 STG.E [R222.64], R243 ;  /* 0x000000f3de005986 */ /* 0x0003e8000c101908 */
[----:B------:R-:W2:Y:S04]  /*94a20*/  LDL.LU R237, [R1+0x2a14] ;  /* 0x002a140001ed7983 */ /* 0x000ea80000300800 */
[----:B------:R3:W-:Y:S04]  /*94a30*/  @P2 STG.E [R220.64], R240 ;  /* 0x000000f0dc002986 */ /* 0x0007e8000c101908 */
[----:B-1----:R-:W2:Y:S04]  /*94a40*/  LDL.LU R243, [R1+0x150] ;  /* 0x0001500001f37983 */ /* 0x002ea80000300800 */
[----:B---3--:R-:W3:Y:S04]  /*94a50*/  LDL.LU R240, [R1+0xf0] ;  /* 0x0000f00001f07983 */ /* 0x008ee80000300800 */
[----:B------:R-:W3:Y:S01]  /*94a60*/  LDL.LU R236, [R1+0x2a18] ;  /* 0x002a180001ec7983 */ /* 0x000ee20000300800 */
[----:B------:R-:W-:-:S02]  /*94a70*/  ISETP.LT.AND P6, PT, R231, c[0x0][0x178], !P4 ;  /* 0x00005e00e7007a0c */ /* 0x000fc400067c1270 */
[----:B------:R-:W-:Y:S02]  /*94a80*/  IADD3 R3, R0, c[0x0][0x198], RZ ;  /* 0x0000660000037a10 */ /* 0x000fe40007ffe0ff */
[----:B------:R-:W-:-:S03]  /*94a90*/  ISETP.LT.AND P4, PT, R230, c[0x0][0x178], !P4 ;  /* 0x00005e00e6007a0c */ /* 0x000fc60006781270 */
[----:B------:R-:W-:Y:S01]  /*94aa0*/  IMAD.WIDE R220, R3, 0x4, R176 ;  /* 0x0000000403dc7825 */ /* 0x000fe200078e02b0 */
[----:B------:R-:W-:-:S05]  /*94ab0*/  ISETP.GE.AND P2, PT, R229, c[0x0][0x17c], PT ;  /* 0x00005f00e5007a0c */ /* 0x000fca0003f46270 */
[----:B----4-:R1:W-:Y:S02]  /*94ac0*/  @P6 STG.E [R220.64], R228 ;  /* 0x000000e4dc006986 */ /* 0x0103e4000c101908 */
[----:B-1----:R-:W-:-:S05]  /*94ad0*/  IMAD.WIDE R228, R3, 0x4, R178 ;  /* 0x0000000403e47825 */ /* 0x002fca00078e02b2 */
[----:B--2---:R1:W-:Y:S01]  /*94ae0*/  @P4 STG.E [R228.64], R233 ;  /* 0x000000e9e4004986 */ /* 0x0043e2000c101908 */
[----:B------:R-:W-:-:S03]  /*94af0*/  ISETP.GE.AND P4, PT, R232, c[0x0][0x17c], PT ;  /* 0x00005f00e8007a0c */ /* 0x000fc60003f86270 */
[----:B------:R-:W2:Y:S04]  /*94b00*/  LDL.LU R232, [R1+0x154] ;  /* 0x0001540001e87983 */ /* 0x000ea80000300800 */
[----:B-1----:R-:W4:Y:S01]  /*94b10*/  LDL.LU R233, [R1+0xf4] ;  /* 0x0000f40001e97983 */ /* 0x002f220000300800 */
[----:B------:R-:W-:Y:S02]  /*94b20*/  ISETP.LT.AND P5, PT, R231, c[0x0][0x178], !P1 ;  /* 0x00005e00e7007a0c */ /* 0x000fe40004fa1270 */
[----:B------:R-:W-:Y:S01]  /*94b30*/  ISETP.LT.AND P1, PT, R230, c[0x0][0x178], !P1 ;  /* 0x00005e00e6007a0c */ /* 0x000fe20004f21270 */
[----:B------:R-:W4:Y:S01]  /*94b40*/  LDL.LU R228, [R1+0x2a1c] ;  /* 0x002a1c0001e47983 */ /* 0x000f220000300800 */
[----:B------:R-:W-:Y:S02]  /*94b50*/  IADD3 R0, R3, c[0x0][0x198], RZ ;  /* 0x0000660003007a10 */ /* 0x000fe40007ffe0ff */
[----:B------:R-:W-:-:S02]  /*94b60*/  ISETP.LT.AND P6, PT, R231, c[0x0][0x178], !P3 ;  /* 0x00005e00e7007a0c */ /* 0x000fc40005fc1270 */
[----:B------:R-:W-:Y:S01]  /*94b70*/  ISETP.LT.AND P3, PT, R230, c[0x0][0x178], !P3 ;  /* 0x00005e00e6007a0c */ /* 0x000fe20005f61270 */
[----:B------:R-:W-:-:S04]  /*94b80*/  IMAD.WIDE R220, R0, 0x4, R176 ;  /* 0x0000000400dc7825 */ /* 0x000fc800078e02b0 */
[C---:B------:R-:W-:Y:S01]  /*94b90*/  IMAD.WIDE R222, R0.reuse, 0x4, R178 ;  /* 0x0000000400de7825 */ /* 0x040fe200078e02b2 */
[----:B------:R-:W-:Y:S01]  /*94ba0*/  IADD3 R0, R0, c[0x0][0x198], RZ ;  /* 0x0000660000007a10 */ /* 0x000fe20007ffe0ff */
[----:B------:R1:W-:Y:S01]  /*94bb0*/  @P5 STG.E [R220.64], R247 ;  /* 0x000000f7dc005986 */ /* 0x0003e2000c101908 */
[----:B------:R-:W-:Y:S02]  /*94bc0*/  ISETP.LT.AND P5, PT, R231, c[0x0][0x178], !P0 ;  /* 0x00005e00e7007a0c */ /* 0x000fe400047a1270 */
[----:B------:R-:W-:Y:S01]  /*94bd0*/  ISETP.LT.AND P0, PT, R230, c[0x0][0x178], !P0 ;  /* 0x00005e00e6007a0c */ /* 0x000fe20004701270 */
[----:B------:R1:W-:Y:S01]  /*94be0*/  @P1 STG.E [R222.64], R239 ;  /* 0x000000efde001986 */ /* 0x0003e2000c101908 */
[C---:B------:R-:W-:Y:S01]  /*94bf0*/  IADD3 R3, R0.reuse, c[0x0][0x198], RZ ;  /* 0x0000660000037a10 */ /* 0x040fe20007ffe0ff */
[C---:B-1----:R-:W-:Y:S02]  /*94c00*/  IMAD.WIDE R220, R0.reuse, 0x4, R176 ;  /* 0x0000000400dc7825 */ /* 0x042fe400078e02b0 */
[----:B------:R-:W4:Y:S02]  /*94c10*/  LDL.LU R247, [R1+0x160] ;  /* 0x0001600001f77983 */ /* 0x000f240000300800 */
[----:B------:R-:W-:-:S02]  /*94c20*/  IMAD.WIDE R222, R0, 0x4, R178 ;  /* 0x0000000400de7825 */ /* 0x000fc400078e02b2 */
[----:B------:R1:W-:Y:S04]  /*94c30*/  @P6 STG.E [R220.64], R242 ;  /* 0x000000f2dc006986 */ /* 0x0003e8000c101908 */
[----:B------:R3:W-:Y:S04]  /*94c40*/  @P3 STG.E [R222.64], R241 ;  /* 0x000000f1de003986 */ /* 0x0007e8000c101908 */
[----:B------:R-:W4:Y:S01]  /*94c50*/  LDL.LU R239, [R1+0x120] ;  /* 0x0001200001ef7983 */ /* 0x000f220000300800 */
[----:B-1----:R-:W-:-:S03]  /*94c60*/  IMAD.WIDE R220, R3, 0x4, R178 ;  /* 0x0000000403dc7825 */ /* 0x002fc600078e02b2 */
[----:B------:R-:W4:Y:S01]  /*94c70*/  LDL.LU R242, [R1+0x164] ;  /* 0x0001640001f27983 */ /* 0x000f220000300800 */
[----:B---3--:R-:W-:-:S03]  /*94c80*/  IMAD.WIDE R222, R3, 0x4, R176 ;  /* 0x0000000403de7825 */ /* 0x008fc600078e02b0 */
[----:B------:R-:W3:Y:S04]  /*94c90*/  LDL.LU R241, [R1+0x124] ;  /* 0x0001240001f17983 */ /* 0x000ee80000300800 */
[----:B------:R1:W-:Y:S04]  /*94ca0*/  @P5 STG.E [R222.64], R243 ;  /* 0x000000f3de005986 */ /* 0x0003e8000c101908 */
[----:B------:R1:W-:Y:S01]  /*94cb0*/  @P0 STG.E [R220.64], R240 ;  /* 0x000000f0dc000986 */ /* 0x0003e2000c101908 */
[----:B------:R-:W-:-:S03]  /*94cc0*/  ISETP.GE.AND P0, PT, R236, c[0x0][0x17c], PT ;  /* 0x00005f00ec007a0c */ /* 0x000fc60003f06270 */
[----:B------:R-:W3:Y:S01]  /*94cd0*/  LDL.LU R236, [R1+0x2a20] ;  /* 0x002a200001ec7983 */ /* 0x000ee20000300800 */
[----:B------:R-:W-:Y:S02]  /*94ce0*/  ISETP.LT.AND P6, PT, R231, c[0x0][0x178], !P2 ;  /* 0x00005e00e7007a0c */ /* 0x000fe400057c1270 */
[----:B------:R-:W-:Y:S02]  /*94cf0*/  ISETP.LT.AND P2, PT, R230, c[0x0][0x178], !P2 ;  /* 0x00005e00e6007a0c */ /* 0x000fe40005741270 */
[----:B------:R-:W-:Y:S02]  /*94d00*/  IADD3 R0, R3, c[0x0][0x198], RZ ;  /* 0x0000660003007a10 */ /* 0x000fe40007ffe0ff */
[----:B------:R-:W-:Y:S02]  /*94d10*/  ISETP.GE.AND P1, PT, R238, c[0x0][0x17c], PT ;  /* 0x00005f00ee007a0c */ /* 0x000fe40003f26270 */
[----:B------:R-:W-:Y:S01]  /*94d20*/  ISETP.GE.AND P3, PT, R237, c[0x0][0x17c], PT ;  /* 0x00005f00ed007a0c */ /* 0x000fe20003f66270 */
[C---:B-1----:R-:W-:Y:S01]  /*94d30*/  IMAD.WIDE R222, R0.reuse, 0x4, R176 ;  /* 0x0000000400de7825 */ /* 0x042fe200078e02b0 */
[----:B------:R-:W3:Y:S03]  /*94d40*/  LDL.LU R238, [R1+0x2a24] ;  /* 0x002a240001ee7983 */ /* 0x000ee60000300800 */
[----:B------:R-:W-:Y:S01]  /*94d50*/  IMAD.WIDE R220, R0, 0x4, R178 ;  /* 0x0000000400dc7825 */ /* 0x000fe200078e02b2 */
[----:B------:R-:W3:Y:S04]  /*94d60*/  LDL.LU R237, [R1+0x88] ;  /* 0x0000880001ed7983 */ /* 0x000ee80000300800 */
[----:B------:R-:W3:Y:S04]  /*94d70*/  LDL.LU R243, [R1+0x48] ;  /* 0x0000480001f37983 */ /* 0x000ee80000300800 */
[----:B--2---:R-:W-:Y:S04]  /*94d80*/  @P6 STG.E [R222.64], R232 ;  /* 0x000000e8de006986 */ /* 0x004fe8000c101908 */
[----:B----4-:R1:W-:Y:S04]  /*94d90*/  @P2 STG.E [R220.64], R233 ;  /* 0x000000e9dc002986 */ /* 0x0103e8000c101908 */
[----:B-1----:R-:W2:Y:S04]  /*94da0*/  LDL.LU R233, [R1+0x2a28] ;  /* 0x002a280001e97983 */ /* 0x002ea80000300800 */
[----:B------:R-:W4:Y:S04]  /*94db0*/  LDL.LU R240, [R1+0x8c] ;  /* 0x00008c0001f07983 */ /* 0x000f280000300800 */
[----:B------:R-:W4:Y:S01]  /*94dc0*/  LDL.LU R232, [R1+0x4c] ;  /* 0x00004c0001e87983 */ /* 0x000f220000300800 */
[----:B------:R-:W-:-:S02]  /*94dd0*/  ISETP.LT.AND P5, PT, R231, c[0x0][0x178], !P4 ;  /* 0x00005e00e7007a0c */ /* 0x000fc400067a1270 */
[----:B------:R-:W-:Y:S02]  /*94de0*/  IADD3 R3, R0, c[0x0][0x198], RZ ;  /* 0x0000660000037a10 */ /* 0x000fe40007ffe0ff */
[----:B------:R-:W-:Y:S02]  /*94df0*/  ISETP.LT.AND P4, PT, R230, c[0x0][0x178], !P4 ;  /* 0x00005e00e6007a0c */ /* 0x000fe40006781270 */
[----:B------:R-:W-:Y:S01]  /*94e00*/  ISETP.LT.AND P6, PT, R231, c[0x0][0x178], !P1 ;  /* 0x00005e00e7007a0c */ /* 0x000fe20004fc1270 */
[C---:B------:R-:W-:Y:S01]  /*94e10*/  IMAD.WIDE R220, R3.reuse, 0x4, R176 ;  /* 0x0000000403dc7825 */ /* 0x040fe200078e02b0 */
[C---:B------:R-:W-:Y:S02]  /*94e20*/  IADD3 R0, R3.reuse, c[0x0][0x198], RZ ;  /* 0x0000660003007a10 */ /* 0x040fe40007ffe0ff */
[----:B------:R-:W-:Y:S01]  /*94e30*/  ISETP.GE.AND P2, PT, R228, c[0x0][0x17c], PT ;  /* 0x00005f00e4007a0c */ /* 0x000fe20003f46270 */
[--C-:B------:R-:W-:Y:S01]  /*94e40*/  IMAD.WIDE R228, R3, 0x4, R178.reuse ;  /* 0x0000000403e47825 */ /* 0x100fe200078e02b2 */
[----:B------:R-:W-:Y:S01]  /*94e50*/  ISETP.LT.AND P1, PT, R230, c[0x0][0x178], !P1 ;  /* 0x00005e00e6007a0c */ /* 0x000fe20004f21270 */
[----:B------:R1:W-:Y:S02]  /*94e60*/  @P5 STG.E [R220.64], R247 ;  /* 0x000000f7dc005986 */ /* 0x0003e4000c101908 */
[----:B------:R-:W-:-:S02]  /*94e70*/  IMAD.WIDE R222, R0, 0x4, R178 ;  /* 0x0000000400de7825 */ /* 0x000fc400078e02b2 */
[----:B------:R1:W-:Y:S02]  /*94e80*/  @P4 STG.E [R228.64], R239 ;  /* 0x000000efe4004986 */ /* 0x0003e4000c101908 */
[----:B-1----:R-:W-:-:S05]  /*94e90*/  IMAD.WIDE R220, R0, 0x4, R176 ;  /* 0x0000000400dc7825 */ /* 0x002fca00078e02b0 */
[----:B------:R1:W-:Y:S04]  /*94ea0*/  @P6 STG.E [R220.64], R242 ;  /* 0x000000f2dc006986 */ /* 0x0003e8000c101908 */
[----:B------:R-:W4:Y:S01]  /*94eb0*/  LDL.LU R229, [R1+0x2a2c] ;  /* 0x002a2c0001e57983 */ /* 0x000f220000300800 */
[----:B---3--:R-:W-:-:S03]  /*94ec0*/  ISETP.GE.AND P4, PT, R236, c[0x0][0x17c], PT ;  /* 0x00005f00ec007a0c */ /* 0x008fc60003f86270 */
[----:B------:R-:W3:Y:S04]  /*94ed0*/  LDL.LU R236, [R1+0xa8] ;  /* 0x0000a80001ec7983 */ /* 0x000ee80000300800 */
[----:B-1----:R-:W3:Y:S04]  /*94ee0*/  LDL.LU R242, [R1+0x58] ;  /* 0x0000580001f27983 */ /* 0x002ee80000300800 */
[----:B------:R1:W-:Y:S04]  /*94ef0*/  @P1 STG.E [R222.64], R241 ;  /* 0x000000f1de001986 */ /* 0x0003e8000c101908 */
[----:B------:R-:W3:Y:S04]  /*94f00*/  LDL.LU R228, [R1+0x2a30] ;  /* 0x002a300001e47983 */ /* 0x000ee80000300800 */
[----:B-1----:R-:W3:Y:S01]  /*94f10*/  LDL.LU R241, [R1+0xac] ;  /* 0x0000ac0001f17983 */ /* 0x002ee20000300800 */
[----:B------:R-:W-:-:S02]  /*94f20*/  ISETP.LT.AND P5, PT, R231, c[0x0][0x178], !P3 ;  /* 0x00005e00e7007a0c */ /* 0x000fc40005fa1270 */
[----:B------:R-:W-:Y:S02]  /*94f30*/  ISETP.LT.AND P3, PT, R230, c[0x0][0x178], !P3 ;  /* 0x00005e00e6007a0c */ /* 0x000fe40005f61270 */
[----:B------:R-:W-:Y:S02]  /*94f40*/  IADD3 R0, R0, c[0x0][0x198], RZ ;  /* 0x0000660000007a10 */ /* 0x000fe40007ffe0ff */
[----:B------:R-:W-:Y:S02]  /*94f50*/  ISETP.LT.AND P6, PT, R231, c[0x0][0x178], !P0 ;  /* 0x00005e00e7007a0c */ /* 0x000fe400047c1270 */
[----:B------:R-:W-:Y:S01]  /*94f60*/  ISETP.LT.AND P0, PT, R230, c[0x0][0x178], !P0 ;  /* 0x00005e00e6007a0c */ /* 0x000fe20004701270 */
[C---:B------:R-:W-:Y:S01]  /*94f70*/  IMAD.WIDE R220, R0.reuse, 0x4, R176 ;  /* 0x0000000400dc7825 */ /* 0x040fe200078e02b0 */
[----:B------:R-:W-:-:S03]  /*94f80*/  IADD3 R3, R0, c[0x0][0x198], RZ ;  /* 0x0000660000037a10 */ /* 0x000fc60007ffe0ff */
[--C-:B------:R-:W-:Y:S01]  /*94f90*/  IMAD.WIDE R222, R0, 0x4, R178.reuse ;  /* 0x0000000400de7825 */ /* 0x100fe200078e02b2 */
[----:B------:R1:W-:Y:S04]  /*94fa0*/  @P5 STG.E [R220.64], R237 ;  /* 0x000000eddc005986 */ /* 0x0003e8000c101908 */
[----:B------:R1:W-:Y:S02]  /*94fb0*/  @P3 STG.E [R222.64], R243 ;  /* 0x000000f3de003986 */ /* 0x0003e4000c101908 */
[----:B-1----:R-:W-:-:S04]  /*94fc0*/  IMAD.WIDE R220, R3, 0x4, R178 ;  /* 0x0000000403dc7825 */ /* 0x002fc800078e02b2 */
[----:B------:R-:W-:Y:S01]  /*94fd0*/  IMAD.WIDE R222, R3, 0x4, R176 ;  /* 0x0000000403de7825 */ /* 0x000fe200078e02b0 */
[----:B--2---:R-:W-:Y:S02]  /*94fe0*/  ISETP.GE.AND P3, PT, R233, c[0x0][0x17c], PT ;  /* 0x00005f00e9007a0c */ /* 0x004fe40003f66270 */
[----:B------:R-:W2:Y:S04]  /*94ff0*/  LDL.LU R233, [R1+0x5c] ;  /* 0x00005c0001e97983 */ /* 0x000ea80000300800 */
[----:B----4-:R-:W-:Y:S04]  /*95000*/  @P6 STG.E [R222.64], R240 ;  /* 0x000000f0de006986 */ /* 0x010fe8000c101908 */
[----:B------:R1:W-:Y:S04]  /*95010*/  @P0 STG.E [R220.64], R232 ;  /* 0x000000e8dc000986 */ /* 0x0003e8000c101908 */
[----:B-1----:R-:W4:Y:S01]  /*95020*/  LDL.LU R232, [R1+0x2a34] ;  /* 0x002a340001e87983 */ /* 0x002f220000300800 */
[----:B------:R-:W-:-:S02]  /*95030*/  ISETP.LT.AND P5, PT, R231, c[0x0][0x178], !P2 ;  /* 0x00005e00e7007a0c */ /* 0x000fc400057a1270 */
[----:B------:R-:W-:Y:S01]  /*95040*/  ISETP.LT.AND P2, PT, R230, c[0x0][0x178], !P2 ;  /* 0x00005e00e6007a0c */ /* 0x000fe20005741270 */
[----:B------:R-:W4:Y:S01]  /*95050*/  LDL.LU R247, [R1+0xc8] ;  /* 0x0000c80001f77983 */ /* 0x000f220000300800 */
[----:B------:R-:W-:Y:S02]  /*95060*/  IADD3 R0, R3, c[0x0][0x198], RZ ;  /* 0x0000660003007a10 */ /* 0x000fe40007ffe0ff */
[----:B------:R-:W-:Y:S01]  /*95070*/  ISETP.LT.AND P6, PT, R231, c[0x0][0x178], !P4 ;  /* 0x00005e00e7007a0c */ /* 0x000fe200067c1270 */
[----:B------:R-:W4:Y:S02]  /*95080*/  LDL.LU R239, [R1+0x68] ;  /* 0x0000680001ef7983 */ /* 0x000f240000300800 */
[C---:B------:R-:W-:Y:S01]  /*95090*/  IMAD.WIDE R222, R0.reuse, 0x4, R176 ;  /* 0x0000000400de7825 */ /* 0x040fe200078e02b0 */
[C---:B------:R-:W-:Y:S01]  /*950a0*/  IADD3 R3, R0.reuse, c[0x0][0x198], RZ ;  /* 0x0000660000037a10 */ /* 0x040fe20007ffe0ff */
[----:B------:R-:W4:Y:S02]  /*950b0*/  LDL.LU R243, [R1+0xcc] ;  /* 0x0000cc0001f37983 */ /* 0x000f240000300800 */
[----:B------:R-:W-:-:S02]  /*950c0*/  IMAD.WIDE R220, R0, 0x4, R178 ;  /* 0x0000000400dc7825 */ /* 0x000fc400078e02b2 */
[----:B------:R-:W4:Y:S01]  /*950d0*/  LDL.LU R240, [R1+0x6c] ;  /* 0x00006c0001f07983 */ /* 0x000f220000300800 */
[----:B------:R-:W-:-:S03]  /*950e0*/  ISETP.GE.AND P1, PT, R238, c[0x0][0x17c], PT ;  /* 0x00005f00ee007a0c */ /* 0x000fc60003f26270 */
[----:B------:R-:W4:Y:S04]  /*950f0*/  LDL.LU R238, [R1+0x2a38] ;  /* 0x002a380001ee7983 */ /* 0x000f280000300800 */
[----:B------:R-:W4:Y:S04]  /*95100*/  LDL.LU R237, [R1+0x2a3c] ;  /* 0x002a3c0001ed7983 */ /* 0x000f280000300800 */
[----:B---3--:R-:W-:Y:S04]  /*95110*/  @P5 STG.E [R222.64], R236 ;  /* 0x000000ecde005986 */ /* 0x008fe8000c101908 */
[----:B------:R1:W-:Y:S02]  /*95120*/  @P2 STG.E [R220.64], R242 ;  /* 0x000000f2dc002986 */ /* 0x0003e4000c101908 */
[----:B-1----:R-:W-:-:S02]  /*95130*/  IMAD.WIDE R220, R3, 0x4, R176 ;  /* 0x0000000403dc7825 */ /* 0x002fc400078e02b0 */
[----:B------:R-:W3:Y:S04]  /*95140*/  LDL.LU R242, [R1+0xe8] ;  /* 0x0000e80001f27983 */ /* 0x000ee80000300800 */
[----:B------:R1:W-:Y:S04]  /*95150*/  @P6 STG.E [R220.64], R241 ;  /* 0x000000f1dc006986 */ /* 0x0003e8000c101908 */
[----:B-1----:R-:W3:Y:S04]  /*95160*/  LDL.LU R241, [R1+0x98] ;  /* 0x0000980001f17983 */ /* 0x002ee80000300800 */
[----:B------:R-:W3:Y:S01]  /*95170*/  LDL.LU R236, [R1+0x2a40] ;  /* 0x002a400001ec7983 */ /* 0x000ee20000300800 */
[----:B------:R-:W-:-:S02]  /*95180*/  ISETP.LT.AND P4, PT, R230, c[0x0][0x178], !P4 ;  /* 0x00005e00e6007a0c */ /* 0x000fc40006781270 */
[----:B------:R-:W-:Y:S02]  /*95190*/  ISETP.GE.AND P0, PT, R229, c[0x0][0x17c], PT ;  /* 0x00005f00e5007a0c */ /* 0x000fe40003f06270 */
[----:B------:R-:W-:Y:S01]  /*951a0*/  ISETP.GE.AND P2, PT, R228, c[0x0][0x17c], PT ;  /* 0x00005f00e4007a0c */ /* 0x000fe20003f46270 */
[----:B------:R-:W-:-:S08]  /*951b0*/  IMAD.WIDE R228, R3, 0x4, R178 ;  /* 0x0000000403e47825 */ /* 0x000fd000078e02b2 */
[----:B--2---:R1:W-:Y:S01]  /*951c0*/  @P4 STG.E [R228.64], R233 ;  /* 0x000000e9e4004986 */ /* 0x0043e2000c101908 */
[----:B----4-:R-:W-:-:S03]  /*951d0*/  ISETP.GE.AND P4, PT, R232, c[0x0][0x17c], PT ;  /* 0x00005f00e8007a0c */ /* 0x010fc60003f86270 */
        /* <DEDUP_REMOVED lines=24> */
[----:B------:R-:W-:-:S03]  /*95360*/  IMAD.WIDE R222, R3, 0x4, R176 ;  /* 0x0000000403de7825 */ /* 0x000fc600078e02b0 */
[----:B------:R-:W4:Y:S04]  /*95370*/  LDL.LU R240, [R1+0xbc] ;  /* 0x0000bc0001f07983 */ /* 0x000f280000300800 */
[----:B---3--:R1:W-:Y:S04]  /*95380*/  @P5 STG.E [R222.64], R242 ;  /* 0x000000f2de005986 */ /* 0x0083e8000c101908 */
[----:B------:R3:W-:Y:S01]  /*95390*/  @P0 STG.E [R220.64], R241 ;  /* 0x000000f1dc000986 */ /* 0x0007e2000c101908 */
[----:B------:R-:W-:-:S03]  /*953a0*/  ISETP.GE.AND P0, PT, R236, c[0x0][0x17c], PT ;  /* 0x00005f00ec007a0c */ /* 0x000fc60003f06270 */
[----:B------:R-:W4:Y:S01]  /*953b0*/  LDL.LU R236, [R1+0x2a48] ;  /* 0x002a480001ec7983 */ /* 0x000f220000300800 */
[----:B------:R-:W-:Y:S02]  /*953c0*/  ISETP.LT.AND P6, PT, R231, c[0x0][0x178], !P2 ;  /* 0x00005e00e7007a0c */ /* 0x000fe400057c1270 */
[----:B------:R-:W-:Y:S02]  /*953d0*/  ISETP.LT.AND P2, PT, R230, c[0x0][0x178], !P2 ;  /* 0x00005e00e6007a0c */ /* 0x000fe40005741270 */
[----:B------:R-:W-:Y:S02]  /*953e0*/  IADD3 R0, R3, c[0x0][0x198], RZ ;  /* 0x0000660003007a10 */ /* 0x000fe40007ffe0ff */
[----:B------:R-:W-:Y:S02]  /*953f0*/  ISETP.GE.AND P1, PT, R238, c[0x0][0x17c], PT ;  /* 0x00005f00ee007a0c */ /* 0x000fe40003f26270 */
[----:B------:R-:W-:Y:S01]  /*95400*/  ISETP.GE.AND P3, PT, R237, c[0x0][0x17c], PT ;  /* 0x00005f00ed007a0c */ /* 0x000fe20003f66270 */
[C---:B-1----:R-:W-:Y:S01]  /*95410*/  IMAD.WIDE R222, R0.reuse, 0x4, R176 ;  /* 0x0000000400de7825 */ /* 0x042fe200078e02b0 */
[----:B------:R-:W4:Y:S03]  /*95420*/  LDL.LU R238, [R1+0x2a4c] ;  /* 0x002a4c0001ee7983 */ /* 0x000f260000300800 */
[----:B---3--:R-:W-:Y:S01]  /*95430*/  IMAD.WIDE R220, R0, 0x4, R178 ;  /* 0x0000000400dc7825 */ /* 0x008fe200078e02b2 */
        /* <DEDUP_REMOVED lines=22> */
[----:B------:R-:W-:-:S03]  /*955a0*/  ISETP.GE.AND P4, PT, R236, c[0x0][0x17c], PT ;  /* 0x00005f00ec007a0c */ /* 0x000fc60003f86270 */
[----:B------:R-:W4:Y:S04]  /*955b0*/  LDL.LU R236, [R1+0x158] ;  /* 0x0001580001ec7983 */ /* 0x000f280000300800 */
[----:B-1----:R-:W4:Y:S04]  /*955c0*/  LDL.LU R243, [R1+0xf8] ;  /* 0x0000f80001f37983 */ /* 0x002f280000300800 */
[----:B------:R1:W-:Y:S04]  /*955d0*/  @P1 STG.E [R222.64], R240 ;  /* 0x000000f0de001986 */ /* 0x0003e8000c101908 */
[----:B------:R-:W4:Y:S04]  /*955e0*/  LDL.LU R228, [R1+0x2a58] ;  /* 0x002a580001e47983 */ /* 0x000f280000300800 */
[----:B-1----:R-:W4:Y:S01]  /*955f0*/  LDL.LU R240, [R1+0x15c] ;  /* 0x00015c0001f07983 */ /* 0x002f220000300800 */
        /* <DEDUP_REMOVED lines=8> */
[----:B---3--:R1:W-:Y:S04]  /*95680*/  @P5 STG.E [R220.64], R237 ;  /* 0x000000eddc005986 */ /* 0x0083e8000c101908 */
[----:B------:R3:W-:Y:S01]  /*95690*/  @P3 STG.E [R222.64], R242 ;  /* 0x000000f2de003986 */ /* 0x0007e2000c101908 */
[----:B-1----:R-:W-:-:S04]  /*956a0*/  IMAD.WIDE R220, R3, 0x4, R178 ;  /* 0x0000000403dc7825 */ /* 0x002fc800078e02b2 */
[----:B---3--:R-:W-:Y:S01]  /*956b0*/  IMAD.WIDE R222, R3, 0x4, R176 ;  /* 0x0000000403de7825 */ /* 0x008fe200078e02b0 */
[----:B--2---:R-:W-:Y:S02]  /*956c0*/  ISETP.GE.AND P3, PT, R233, c[0x0][0x17c], PT ;  /* 0x00005f00e9007a0c */ /* 0x004fe40003f66270 */
[----:B------:R-:W2:Y:S04]  /*956d0*/  LDL.LU R233, [R1+0xfc] ;  /* 0x0000fc0001e97983 */ /* 0x000ea80000300800 */
[----:B----4-:R-:W-:Y:S04]  /*956e0*/  @P6 STG.E [R222.64], R241 ;  /* 0x000000f1de006986 */ /* 0x010fe8000c101908 */
[----:B------:R1:W-:Y:S04]  /*956f0*/  @P0 STG.E [R220.64], R232 ;  /* 0x000000e8dc000986 */ /* 0x0003e8000c101908 */
[----:B-1----:R-:W3:Y:S01]  /*95700*/  LDL.LU R232, [R1+0x2a5c] ;  /* 0x002a5c0001e87983 */ /* 0x002ee20000300800 */
        /* <DEDUP_REMOVED lines=14> */
[----:B------:R-:W-:Y:S04]  /*957f0*/  @P5 STG.E [R222.64], R236 ;  /* 0x000000ecde005986 */ /* 0x000fe8000c101908 */
[----:B------:R1:W-:Y:S02]  /*95800*/  @P2 STG.E [R220.64], R243 ;  /* 0x000000f3dc002986 */ /* 0x0003e4000c101908 */
[----:B-1----:R-:W-:-:S02]  /*95810*/  IMAD.WIDE R220, R3, 0x4, R176 ;  /* 0x0000000403dc7825 */ /* 0x002fc400078e02b0 */
[----:B------:R-:W4:Y:S04]  /*95820*/  LDL.LU R243, [R1+0x190] ;  /* 0x0001900001f37983 */ /* 0x000f280000300800 */
[----:B------:R1:W-:Y:S04]  /*95830*/  @P6 STG.E [R220.64], R240 ;  /* 0x000000f0dc006986 */ /* 0x0003e8000c101908 */
[----:B-1----:R-:W4:Y:S04]  /*95840*/  LDL.LU R240, [R1+0x70] ;  /* 0x0000700001f07983 */ /* 0x002f280000300800 */
[----:B------:R-:W4:Y:S01]  /*95850*/  LDL.LU R236, [R1+0x2a68] ;  /* 0x002a680001ec7983 */ /* 0x000f220000300800 */
[----:B------:R-:W-:-:S02]  /*95860*/  ISETP.LT.AND P4, PT, R230, c[0x0][0x178], !P4 ;  /* 0x00005e00e6007a0c */ /* 0x000fc40006781270 */
[----:B------:R-:W-:Y:S02]  /*95870*/  ISETP.GE.AND P0, PT, R229, c[0x0][0x17c], PT ;  /* 0x00005f00e5007a0c */ /* 0x000fe40003f06270 */
[----:B------:R-:W-:Y:S01]  /*95880*/  ISETP.GE.AND P2, PT, R228, c[0x0][0x17c], PT ;  /* 0x00005f00e4007a0c */ /* 0x000fe20003f46270 */
[----:B------:R-:W-:-:S08]  /*95890*/  IMAD.WIDE R228, R3, 0x4, R178 ;  /* 0x0000000403e47825 */ /* 0x000fd000078e02b2 */
[----:B--2---:R1:W-:Y:S01]  /*958a0*/  @P4 STG.E [R228.64], R233 ;  /* 0x000000e9e4004986 */ /* 0x0043e2000c101908 */
[----:B---3--:R-:W-:-:S03]  /*958b0*/  ISETP.GE.AND P4, PT, R232, c[0x0][0x17c], PT ;  /* 0x00005f00e8007a0c */ /* 0x008fc60003f86270 */
[----:B------:R-:W2:Y:S04]  /*958c0*/  LDL.LU R232, [R1+0x194] ;  /* 0x0001940001e87983 */ /* 0x000ea80000300800 */
[----:B-1----:R-:W3:Y:S01]  /*958d0*/  LDL.LU R233, [R1+0x74] ;  /* 0x0000740001e97983 */ /* 0x002ee20000300800 */
[----:B------:R-:W-:Y:S02]  /*958e0*/  ISETP.LT.AND P5, PT, R231, c[0x0][0x178], !P1 ;  /* 0x00005e00e7007a0c */ /* 0x000fe40004fa1270 */
[----:B------:R-:W-:Y:S01]  /*958f0*/  ISETP.LT.AND P1, PT, R230, c[0x0][0x178], !P1 ;  /* 0x00005e00e6007a0c */ /* 0x000fe20004f21270 */
[----:B------:R-:W3:Y:S01]  /*95900*/  LDL.LU R228, [R1+0x2a6c] ;  /* 0x002a6c0001e47983 */ /* 0x000ee20000300800 */
[----:B------:R-:W-:Y:S02]  /*95910*/  IADD3 R0, R3, c[0x0][0x198], RZ ;  /* 0x0000660003007a10 */ /* 0x000fe40007ffe0ff */
[----:B------:R-:W-:-:S02]  /*95920*/  ISETP.LT.AND P6, PT, R231, c[0x0][0x178], !P3 ;  /* 0x00005e00e7007a0c */ /* 0x000fc40005fc1270 */
[----:B------:R-:W-:Y:S01]  /*95930*/  ISETP.LT.AND P3, PT, R230, c[0x0][0x178], !P3 ;  /* 0x00005e00e6007a0c */ /* 0x000fe20005f61270 */
[----:B------:R-:W-:-:S04]  /*95940*/  IMAD.WIDE R220, R0, 0x4, R176 ;  /* 0x0000000400dc7825 */ /* 0x000fc800078e02b0 */
[C---:B------:R-:W-:Y:S01]  /*95950*/  IMAD.WIDE R222, R0.reuse, 0x4, R178 ;  /* 0x0000000400de7825 */ /* 0x040fe200078e02b2 */
[----:B------:R-:W-:Y:S01]  /*95960*/  IADD3 R0, R0, c[0x0][0x198], RZ ;  /* 0x0000660000007a10 */ /* 0x000fe20007ffe0ff */
[----:B----4-:R1:W-:Y:S01]  /*95970*/  @P5 STG.E [R220.64], R247 ;  /* 0x000000f7dc005986 */ /* 0x0103e2000c101908 */
[----:B------:R-:W-:Y:S02]  /*95980*/  ISETP.LT.AND P5, PT, R231, c[0x0][0x178], !P0 ;  /* 0x00005e00e7007a0c */ /* 0x000fe400047a1270 */
[----:B------:R-:W-:Y:S01]  /*95990*/  ISETP.LT.AND P0, PT, R230, c[0x0][0x178], !P0 ;  /* 0x00005e00e6007a0c */ /* 0x000fe20004701270 */
[----:B------:R4:W-:Y:S01]  /*959a0*/  @P1 STG.E [R222.64], R239 ;  /* 0x000000efde001986 */ /* 0x0009e2000c101908 */
[C---:B------:R-:W-:Y:S01]  /*959b0*/  IADD3 R3, R0.reuse, c[0x0][0x198], RZ ;  /* 0x0000660000037a10 */ /* 0x040fe20007ffe0ff */
[C---:B-1----:R-:W-:Y:S02]  /*959c0*/  IMAD.WIDE R220, R0.reuse, 0x4, R176 ;  /* 0x0000000400dc7825 */ /* 0x042fe400078e02b0 */
[----:B------:R-:W3:Y:S02]  /*959d0*/  LDL.LU R247, [R1+0x1c0] ;  /* 0x0001c00001f77983 */ /* 0x000ee40000300800 */
[----:B----4-:R-:W-:-:S02]  /*959e0*/  IMAD.WIDE R222, R0, 0x4, R178 ;  /* 0x0000000400de7825 */ /* 0x010fc400078e02b2 */
[----:B------:R1:W-:Y:S04]  /*959f0*/  @P6 STG.E [R220.64], R242 ;  /* 0x000000f2dc006986 */ /* 0x0003e8000c101908 */
[----:B------:R4:W-:Y:S04]  /*95a00*/  @P3 STG.E [R222.64], R241 ;  /* 0x000000f1de003986 */ /* 0x0009e8000c101908 */
[----:B------:R-:W3:Y:S01]  /*95a10*/  LDL.LU R239, [R1+0x170] ;  /* 0x0001700001ef7983 */ /* 0x000ee20000300800 */
[----:B-1----:R-:W-:-:S03]  /*95a20*/  IMAD.WIDE R220, R3, 0x4, R178 ;  /* 0x0000000403dc7825 */ /* 0x002fc600078e02b2 */
[----:B------:R-:W3:Y:S01]  /*95a30*/  LDL.LU R242, [R1+0x1c4] ;  /* 0x0001c40001f27983 */ /* 0x000ee20000300800 */
[----:B----4-:R-:W-:-:S03]  /*95a40*/  IMAD.WIDE R222, R3, 0x4, R176 ;  /* 0x0000000403de7825 */ /* 0x010fc600078e02b0 */
[----:B------:R-:W4:Y:S04]  /*95a50*/  LDL.LU R241, [R1+0x174] ;  /* 0x0001740001f17983 */ /* 0x000f280000300800 */
[----:B------:R1:W-:Y:S04]  /*95a60*/  @P5 STG.E [R222.64], R243 ;  /* 0x000000f3de005986 */ /* 0x0003e8000c101908 */
        /* <DEDUP_REMOVED lines=10> */
[----:B------:R-:W-:Y:S01]  /*95b10*/  IMAD.WIDE R220, R0, 0x4, R178 ;  /* 0x0000000400dc7825 */ /* 0x000fe200078e02b2 */
[----:B------:R-:W4:Y:S04]  /*95b20*/  LDL.LU R237, [R1+0x1e0] ;  /* 0x0001e00001ed7983 */ /* 0x000f280000300800 */
[----:B------:R-:W4:Y:S04]  /*95b30*/  LDL.LU R243, [R1+0x180] ;  /* 0x0001800001f37983 */ /* 0x000f280000300800 */
[----:B--2---:R-:W-:Y:S04]  /*95b40*/  @P6 STG.E [R222.64], R232 ;  /* 0x000000e8de006986 */ /* 0x004fe8000c101908 */
[----:B---3--:R1:W-:Y:S04]  /*95b50*/  @P2 STG.E [R220.64], R233 ;  /* 0x000000e9dc002986 */ /* 0x0083e8000c101908 */
[----:B-1----:R-:W2:Y:S04]  /*95b60*/  LDL.LU R233, [R1+0x2a7c] ;  /* 0x002a7c0001e97983 */ /* 0x002ea80000300800 */
[----:B------:R-:W3:Y:S04]  /*95b70*/  LDL.LU R240, [R1+0x1e4] ;  /* 0x0001e40001f07983 */ /* 0x000ee80000300800 */
[----:B------:R-:W3:Y:S01]  /*95b80*/  LDL.LU R232, [R1+0x184] ;  /* 0x0001840001e87983 */ /* 0x000ee20000300800 */
        /* <DEDUP_REMOVED lines=14> */
[----:B------:R-:W3:Y:S01]  /*95c70*/  LDL.LU R229, [R1+0x2a84] ;  /* 0x002a840001e57983 */ /* 0x000ee20000300800 */
[----:B----4-:R-:W-:-:S03]  /*95c80*/  ISETP.GE.AND P4, PT, R236, c[0x0][0x17c], PT ;  /* 0x00005f00ec007a0c */ /* 0x010fc60003f86270 */
        /* <DEDUP_REMOVED lines=19> */
[----:B---3--:R-:W-:Y:S04]  /*95dc0*/  @P6 STG.E [R222.64], R240 ;  /* 0x000000f0de006986 */ /* 0x008fe8000c101908 */
[----:B------:R1:W-:Y:S04]  /*95dd0*/  @P0 STG.E [R220.64], R232 ;  /* 0x000000e8dc000986 */ /* 0x0003e8000c101908 */
[----:B-1----:R-:W3:Y:S01]  /*95de0*/  LDL.LU R232, [R1+0x2a8c] ;  /* 0x002a8c0001e87983 */ /* 0x002ee20000300800 */
[----:B------:R-:W-:-:S02]  /*95df0*/  ISETP.LT.AND P5, PT, R231, c[0x0][0x178], !P2 ;  /* 0x00005e00e7007a0c */ /* 0x000fc400057a1270 */
[----:B------:R-:W-:Y:S01]  /*95e00*/  ISETP.LT.AND P2, PT, R230, c[0x0][0x178], !P2 ;  /* 0x00005e00e6007a0c */ /* 0x000fe20005741270 */
[----:B------:R-:W3:Y:S01]  /*95e10*/  LDL.LU R247, [R1+0x220] ;  /* 0x0002200001f77983 */ /* 0x000ee20000300800 */
[----:B------:R-:W-:Y:S02]  /*95e20*/  IADD3 R0, R3, c[0x0][0x198], RZ ;  /* 0x0000660003007a10 */ /* 0x000fe40007ffe0ff */
[----:B------:R-:W-:Y:S01]  /*95e30*/  ISETP.LT.AND P6, PT, R231, c[0x0][0x178], !P4 ;  /* 0x00005e00e7007a0c */ /* 0x000fe200067c1270 */
[----:B------:R-:W3:Y:S02]  /*95e40*/  LDL.LU R239, [R1+0x1d0] ;  /* 0x0001d00001ef7983 */ /* 0x000ee40000300800 */
[C---:B------:R-:W-:Y:S01]  /*95e50*/  IMAD.WIDE R222, R0.reuse, 0x4, R176 ;  /* 0x0000000400de7825 */ /* 0x040fe200078e02b0 */
[C---:B------:R-:W-:Y:S01]  /*95e60*/  IADD3 R3, R0.reuse, c[0x0][0x198], RZ ;  /* 0x0000660000037a10 */ /* 0x040fe20007ffe0ff */
[----:B------:R-:W3:Y:S02]  /*95e70*/  LDL.LU R243, [R1+0x224] ;  /* 0x0002240001f37983 */ /* 0x000ee40000300800 */
[----:B------:R-:W-:-:S02]  /*95e80*/  IMAD.WIDE R220, R0, 0x4, R178 ;  /* 0x0000000400dc7825 */ /* 0x000fc400078e02b2 */
[----:B------:R-:W3:Y:S01]  /*95e90*/  LDL.LU R240, [R1+0x1d4] ;  /* 0x0001d40001f07983 */ /* 0x000ee20000300800 */
[----:B------:R-:W-:-:S03]  /*95ea0*/  ISETP.GE.AND P1, PT, R238, c[0x0][0x17c], PT ;  /* 0x00005f00ee007a0c */ /* 0x000fc60003f26270 */
[----:B------:R-:W3:Y:S04]  /*95eb0*/  LDL.LU R238, [R1+0x2a90] ;  /* 0x002a900001ee7983 */ /* 0x000ee80000300800 */
[----:B------:R-:W3:Y:S04]  /*95ec0*/  LDL.LU R237, [R1+0x2a94] ;  /* 0x002a940001ed7983 */ /* 0x000ee80000300800 */
[----:B----4-:R-:W-:Y:S04]  /*95ed0*/  @P5 STG.E [R222.64], R236 ;  /* 0x000000ecde005986 */ /* 0x010fe8000c101908 */
        /* <DEDUP_REMOVED lines=29> */
[----:B------:R-:W3:Y:S02]  /*960b0*/  LDL.LU R247, [R1+0x250] ;  /* 0x0002500001f77983 */ /* 0x000ee40000300800 */
[----:B------:R-:W-:-:S02]  /*960c0*/  IMAD.WIDE R222, R0, 0x4, R178 ;  /* 0x0000000400de7825 */ /* 0x000fc400078e02b2 */
[----:B------:R1:W-:Y:S04]  /*960d0*/  @P6 STG.E [R220.64], R243 ;  /* 0x000000f3dc006986 */ /* 0x0003e8000c101908 */
[----:B------:R1:W-:Y:S04]  /*960e0*/  @P3 STG.E [R222.64], R240 ;  /* 0x000000f0de003986 */ /* 0x0003e8000c101908 */
[----:B------:R-:W3:Y:S01]  /*960f0*/  LDL.LU R239, [R1+0x210] ;  /* 0x0002100001ef7983 */ /* 0x000ee20000300800 */
[----:B-1----:R-:W-:-:S03]  /*96100*/  IMAD.WIDE R220, R3, 0x4, R178 ;  /* 0x0000000403dc7825 */ /* 0x002fc600078e02b2 */
[----:B------:R-:W3:Y:S01]  /*96110*/  LDL.LU R243, [R1+0x254] ;  /* 0x0002540001f37983 */ /* 0x000ee20000300800 */
[----:B------:R-:W-:-:S03]  /*96120*/  IMAD.WIDE R222, R3, 0x4, R176 ;  /* 0x0000000403de7825 */ /* 0x000fc600078e02b0 */
[----:B------:R-:W3:Y:S04]  /*96130*/  LDL.LU R240, [R1+0x214] ;  /* 0x0002140001f07983 */ /* 0x000ee80000300800 */
[----:B----4-:R1:W-:Y:S04]  /*96140*/  @P5 STG.E [R222.64], R242 ;  /* 0x000000f2de005986 */ /* 0x0103e8000c101908 */
        /* <DEDUP_REMOVED lines=10> */
[----:B----4-:R-:W-:Y:S01]  /*961f0*/  IMAD.WIDE R220, R0, 0x4, R178 ;  /* 0x0000000400dc7825 */ /* 0x010fe200078e02b2 */
        /* <DEDUP_REMOVED lines=22> */
[----:B------:R-:W-:-:S03]  /*96360*/  ISETP.GE.AND P4, PT, R236, c[0x0][0x17c], PT ;  /* 0x00005f00ec007a0c */ /* 0x000fc60003f86270 */
[----:B------:R-:W3:Y:S04]  /*96370*/  LDL.LU R236, [R1+0x198] ;  /* 0x0001980001ec7983 */ /* 0x000ee80000300800 */
[----:B-1----:R-:W3:Y:S04]  /*96380*/  LDL.LU R243, [R1+0x78] ;  /* 0x0000780001f37983 */ /* 0x002ee80000300800 */
[----:B------:R1:W-:Y:S04]  /*96390*/  @P1 STG.E [R222.64], R240 ;  /* 0x000000f0de001986 */ /* 0x0003e8000c101908 */
[----:B------:R-:W3:Y:S01]  /*963a0*/  LDL.LU R228, [R1+0x2abc] ;  /* 0x002abc0001e47983 */ /* 0x000ee20000300800 */
[----:B------:R-:W-:-:S02]  /*963b0*/  ISETP.LT.AND P5, PT, R231, c[0x0][0x178], !P3 ;  /* 0x00005e00e7007a0c */ /* 0x000fc40005fa1270 */
[----:B------:R-:W-:Y:S01]  /*963c0*/  ISETP.LT.AND P3, PT, R230, c[0x0][0x178], !P3 ;  /* 0x00005e00e6007a0c */ /* 0x000fe20005f61270 */
[----:B-1----:R-:W3:Y:S01]  /*963d0*/  LDL.LU R240, [R1+0x19c] ;  /* 0x00019c0001f07983 */ /* 0x002ee20000300800 */
[----:B------:R-:W-:Y:S02]  /*963e0*/  IADD3 R0, R0, c[0x0][0x198], RZ ;  /* 0x0000660000007a10 */ /* 0x000fe40007ffe0ff */
[----:B------:R-:W-:Y:S02]  /*963f0*/  ISETP.LT.AND P6, PT, R231, c[0x0][0x178], !P0 ;  /* 0x00005e00e7007a0c */ /* 0x000fe400047c1270 */
[----:B------:R-:W-:Y:S01]  /*96400*/  ISETP.LT.AND P0, PT, R230, c[0x0][0x178], !P0 ;  /* 0x00005e00e6007a0c */ /* 0x000fe20004701270 */
[C---:B------:R-:W-:Y:S01]  /*96410*/  IMAD.WIDE R220, R0.reuse, 0x4, R176 ;  /* 0x0000000400dc7825 */ /* 0x040fe200078e02b0 */
[----:B------:R-:W-:-:S03]  /*96420*/  IADD3 R3, R0, c[0x0][0x198], RZ ;  /* 0x0000660000037a10 */ /* 0x000fc60007ffe0ff */
[--C-:B------:R-:W-:Y:S01]  /*96430*/  IMAD.WIDE R222, R0, 0x4, R178.reuse ;  /* 0x0000000400de7825 */ /* 0x100fe200078e02b2 */
[----:B----4-:R1:W-:Y:S04]  /*96440*/  @P5 STG.E [R220.64], R237 ;  /* 0x000000eddc005986 */ /* 0x0103e8000c101908 */
[----:B------:R4:W-:Y:S01]  /*96450*/  @P3 STG.E [R222.64], R242 ;  /* 0x000000f2de003986 */ /* 0x0009e2000c101908 */
[----:B-1----:R-:W-:-:S04]  /*96460*/  IMAD.WIDE R220, R3, 0x4, R178 ;  /* 0x0000000403dc7825 */ /* 0x002fc800078e02b2 */
[----:B----4-:R-:W-:Y:S01]  /*96470*/  IMAD.WIDE R222, R3, 0x4, R176 ;  /* 0x0000000403de7825 */ /* 0x010fe200078e02b0 */
[----:B--2---:R-:W-:Y:S02]  /*96480*/  ISETP.GE.AND P3, PT, R233, c[0x0][0x17c], PT ;  /* 0x00005f00e9007a0c */ /* 0x004fe40003f66270 */
[----:B------:R-:W2:Y:S04]  /*96490*/  LDL.LU R233, [R1+0x7c] ;  /* 0x00007c0001e97983 */ /* 0x000ea80000300800 */
[----:B---3--:R-:W-:Y:S04]  /*964a0*/  @P6 STG.E [R222.64], R241 ;  /* 0x000000f1de006986 */ /* 0x008fe8000c101908 */
        /* <DEDUP_REMOVED lines=20> */
[----:B------:R1:W-:Y:S01]  /*965f0*/  @P6 STG.E [R220.64], R240 ;  /* 0x000000f0dc006986 */ /* 0x0003e2000c101908 */
[----:B------:R-:W-:-:S03]  /*96600*/  ISETP.LT.AND P4, PT, R230, c[0x0][0x178], !P4 ;  /* 0x00005e00e6007a0c */ /* 0x000fc60006781270 */
[----:B-1----:R-:W4:Y:S04]  /*96610*/  LDL.LU R240, [R1+0x188] ;  /* 0x0001880001f07983 */ /* 0x002f280000300800 */
[----:B------:R-:W4:Y:S01]  /*96620*/  LDL.LU R236, [R1+0x2ad4] ;  /* 0x002ad40001ec7983 */ /* 0x000f220000300800 */
[----:B------:R-:W-:Y:S02]  /*96630*/  ISETP.GE.AND P0, PT, R229, c[0x0][0x17c], PT ;  /* 0x00005f00e5007a0c */ /* 0x000fe40003f06270 */
[----:B------:R-:W-:Y:S01]  /*96640*/  ISETP.GE.AND P2, PT, R228, c[0x0][0x17c], PT ;  /* 0x00005f00e4007a0c */ /* 0x000fe20003f46270 */
[----:B------:R-:W-:-:S05]  /*96650*/  IMAD.WIDE R228, R3, 0x4, R178 ;  /* 0x0000000403e47825 */ /* 0x000fca00078e02b2 */
        /* <DEDUP_REMOVED lines=61> */
[----:B----4-:R-:W4:Y:S01]  /*96a30*/  LDL.LU R229, [R1+0x2aec] ;  /* 0x002aec0001e57983 */ /* 0x010f220000300800 */
[----:B------:R-:W-:Y:S02]  /*96a40*/  ISETP.LT.AND P5, PT, R231, c[0x0][0x178], !P3 ;  /* 0x00005e00e7007a0c */ /* 0x000fe40005fa1270 */
[----:B------:R-:W-:Y:S01]  /*96a50*/  ISETP.LT.AND P3, PT, R230, c[0x0][0x178], !P3 ;  /* 0x00005e00e6007a0c */ /* 0x000fe20005f61270 */
[----:B------:R1:W-:Y:S01]  /*96a60*/  @P1 STG.E [R222.64], R241 ;  /* 0x000000f1de001986 */ /* 0x0003e2000c101908 */
[----:B------:R-:W-:-:S03]  /*96a70*/  ISETP.GE.AND P4, PT, R236, c[0x0][0x17c], PT ;  /* 0x00005f00ec007a0c */ /* 0x000fc60003f86270 */
[----:B------:R-:W4:Y:S04]  /*96a80*/  LDL.LU R236, [R1+0x248] ;  /* 0x0002480001ec7983 */ /* 0x000f280000300800 */
[----:B-1----:R-:W4:Y:S01]  /*96a90*/  LDL.LU R242, [R1+0x1f8] ;  /* 0x0001f80001f27983 */ /* 0x002f220000300800 */
[----:B------:R-:W-:-:S03]  /*96aa0*/  IADD3 R0, R0, c[0x0][0x198], RZ ;  /* 0x0000660000007a10 */ /* 0x000fc60007ffe0ff */
[----:B------:R-:W4:Y:S04]  /*96ab0*/  LDL.LU R228, [R1+0x2af0] ;  /* 0x002af00001e47983 */ /* 0x000f280000300800 */
[----:B------:R-:W4:Y:S01]  /*96ac0*/  LDL.LU R241, [R1+0x24c] ;  /* 0x00024c0001f17983 */ /* 0x000f220000300800 */
[----:B------:R-:W-:Y:S01]  /*96ad0*/  ISETP.LT.AND P6, PT, R231, c[0x0][0x178], !P0 ;  /* 0x00005e00e7007a0c */ /* 0x000fe200047c1270 */
[----:B------:R-:W-:Y:S01]  /*96ae0*/  IMAD.WIDE R220, R0, 0x4, R176 ;  /* 0x0000000400dc7825 */ /* 0x000fe200078e02b0 */
[----:B------:R-:W-:Y:S02]  /*96af0*/  ISETP.LT.AND P0, PT, R230, c[0x0][0x178], !P0 ;  /* 0x00005e00e6007a0c */ /* 0x000fe40004701270 */
[C---:B------:R-:W-:Y:S01]  /*96b00*/  IADD3 R3, R0.reuse, c[0x0][0x198], RZ ;  /* 0x0000660000037a10 */ /* 0x040fe20007ffe0ff */
        /* <DEDUP_REMOVED lines=25> */
[----:B------:R1:W-:Y:S01]  /*96ca0*/  @P2 STG.E [R220.64], R242 ;  /* 0x000000f2dc002986 */ /* 0x0003e2000c101908 */
[----:B------:R-:W-:Y:S01]  /*96cb0*/  ISETP.LT.AND P4, PT, R230, c[0x0][0x178], !P4 ;  /* 0x00005e00e6007a0c */ /* 0x000fe20006781270 */
[----:B-1----:R-:W-:-:S02]  /*96cc0*/  IMAD.WIDE R220, R3, 0x4, R176 ;  /* 0x0000000403dc7825 */ /* 0x002fc400078e02b0 */
[----:B------:R-:W4:Y:S04]  /*96cd0*/  LDL.LU R242, [R1+0x268] ;  /* 0x0002680001f27983 */ /* 0x000f280000300800 */
[----:B------:R1:W-:Y:S04]  /*96ce0*/  @P6 STG.E [R220.64], R241 ;  /* 0x000000f1dc006986 */ /* 0x0003e8000c101908 */
[----:B-1----:R-:W4:Y:S04]  /*96cf0*/  LDL.LU R241, [R1+0x238] ;  /* 0x0002380001f17983 */ /* 0x002f280000300800 */
[----:B------:R-:W4:Y:S01]  /*96d00*/  LDL.LU R236, [R1+0x2b08] ;  /* 0x002b080001ec7983 */ /* 0x000f220000300800 */
[----:B------:R-:W-:-:S02]  /*96d10*/  ISETP.GE.AND P0, PT, R229, c[0x0][0x17c], PT ;  /* 0x00005f00e5007a0c */ /* 0x000fc40003f06270 */
        /* <DEDUP_REMOVED lines=58> */
[----:B------:R1:W-:Y:S01]  /*970c0*/  @P5 STG.E [R220.64], R247 ;  /* 0x000000f7dc005986 */ /* 0x0003e2000c101908 */
[----:B------:R-:W-:Y:S01]  /*970d0*/  ISETP.LT.AND P5, PT, R231, c[0x0][0x178], !P3 ;  /* 0x00005e00e7007a0c */ /* 0x000fe20005fa1270 */
[----:B------:R-:W-:Y:S01]  /*970e0*/  IMAD.WIDE R222, R0, 0x4, R178 ;  /* 0x0000000400de7825 */ /* 0x000fe200078e02b2 */
[----:B------:R-:W-:Y:S01]  /*970f0*/  ISETP.LT.AND P3, PT, R230, c[0x0][0x178], !P3 ;  /* 0x00005e00e6007a0c */ /* 0x000fe20005f61270 */
[----:B------:R1:W-:Y:S02]  /*97100*/  @P4 STG.E [R228.64], R239 ;  /* 0x000000efe4004986 */ /* 0x0003e4000c101908 */
[C---:B-1----:R-:W-:Y:S01]  /*97110*/  IMAD.WIDE R220, R0.reuse, 0x4, R176 ;  /* 0x0000000400dc7825 */ /* 0x042fe200078e02b0 */
[----:B------:R-:W-:-:S04]  /*97120*/  IADD3 R0, R0, c[0x0][0x198], RZ ;  /* 0x0000660000007a10 */ /* 0x000fc80007ffe0ff */
[----:B------:R1:W-:Y:S04]  /*97130*/  @P6 STG.E [R220.64], R243 ;  /* 0x000000f3dc006986 */ /* 0x0003e8000c101908 */
[----:B------:R-:W3:Y:S01]  /*97140*/  LDL.LU R229, [R1+0x2b24] ;  /* 0x002b240001e57983 */ /* 0x000ee20000300800 */
[----:B------:R-:W-:-:S03]  /*97150*/  ISETP.LT.AND P6, PT, R231, c[0x0][0x178], !P0 ;  /* 0x00005e00e7007a0c */ /* 0x000fc600047c1270 */
[----:B------:R1:W-:Y:S01]  /*97160*/  @P1 STG.E [R222.64], R240 ;  /* 0x000000f0de001986 */ /* 0x0003e2000c101908 */
[----:B------:R-:W-:-:S03]  /*97170*/  ISETP.GE.AND P4, PT, R236, c[0x0][0x17c], PT ;  /* 0x00005f00ec007a0c */ /* 0x000fc60003f86270 */
[----:B------:R-:W3:Y:S04]  /*97180*/  LDL.LU R236, [R1+0x310] ;  /* 0x0003100001ec7983 */ /* 0x000ee80000300800 */
[----:B-1----:R-:W3:Y:S01]  /*97190*/  LDL.LU R243, [R1+0x280] ;  /* 0x0002800001f37983 */ /* 0x002ee20000300800 */
[----:B------:R-:W-:Y:S01]  /*971a0*/  IMAD.WIDE R220, R0, 0x4, R176 ;  /* 0x0000000400dc7825 */ /* 0x000fe200078e02b0 */
[----:B------:R-:W-:Y:S02]  /*971b0*/  ISETP.LT.AND P0, PT, R230, c[0x0][0x178], !P0 ;  /* 0x00005e00e6007a0c */ /* 0x000fe40004701270 */
[----:B------:R-:W3:Y:S01]  /*971c0*/  LDL.LU R228, [R1+0x2b28] ;  /* 0x002b280001e47983 */ /* 0x000ee20000300800 */
[----:B------:R-:W-:-:S03]  /*971d0*/  IMAD.WIDE R222, R0, 0x4, R178 ;  /* 0x0000000400de7825 */ /* 0x000fc600078e02b2 */
[----:B------:R-:W3:Y:S01]  /*971e0*/  LDL.LU R240, [R1+0x314] ;  /* 0x0003140001f07983 */ /* 0x000ee20000300800 */
[----:B------:R-:W-:-:S03]  /*971f0*/  IADD3 R3, R0, c[0x0][0x198], RZ ;  /* 0x0000660000037a10 */ /* 0x000fc60007ffe0ff */
        /* <DEDUP_REMOVED lines=21> */
[----:B------:R-:W4:Y:S01]  /*97350*/  LDL.LU R238, [R1+0x2b30] ;  /* 0x002b300001ee7983 */ /* 0x000f220000300800 */
[----:B------:R-:W-:-:S03]  /*97360*/  ISETP.LT.AND P4, PT, R230, c[0x0][0x178], !P4 ;  /* 0x00005e00e6007a0c */ /* 0x000fc60006781270 */
[----:B------:R-:W4:Y:S04]  /*97370*/  LDL.LU R237, [R1+0x2b38] ;  /* 0x002b380001ed7983 */ /* 0x000f280000300800 */
[----:B------:R-:W-:Y:S04]  /*97380*/  @P5 STG.E [R222.64], R236 ;  /* 0x000000ecde005986 */ /* 0x000fe8000c101908 */
[----:B------:R1:W-:Y:S02]  /*97390*/  @P2 STG.E [R220.64], R243 ;  /* 0x000000f3dc002986 */ /* 0x0003e4000c101908 */
[----:B-1----:R-:W-:-:S02]  /*973a0*/  IMAD.WIDE R220, R3, 0x4, R176 ;  /* 0x0000000403dc7825 */ /* 0x002fc400078e02b0 */
[----:B------:R-:W4:Y:S04]  /*973b0*/  LDL.LU R243, [R1+0x350] ;  /* 0x0003500001f37983 */ /* 0x000f280000300800 */
[----:B------:R1:W-:Y:S01]  /*973c0*/  @P6 STG.E [R220.64], R240 ;  /* 0x000000f0dc006986 */ /* 0x0003e2000c101908 */
[----:B------:R-:W-:Y:S02]  /*973d0*/  ISETP.GE.AND P0, PT, R229, c[0x0][0x17c], PT ;  /* 0x00005f00e5007a0c */ /* 0x000fe40003f06270 */
[----:B------:R-:W-:Y:S01]  /*973e0*/  ISETP.GE.AND P2, PT, R228, c[0x0][0x17c], PT ;  /* 0x00005f00e4007a0c */ /* 0x000fe20003f46270 */
[----:B------:R-:W-:Y:S01]  /*973f0*/  IMAD.WIDE R228, R3, 0x4, R178 ;  /* 0x0000000403e47825 */ /* 0x000fe200078e02b2 */
[----:B-1----:R-:W4:Y:S04]  /*97400*/  LDL.LU R240, [R1+0x300] ;  /* 0x0003000001f07983 */ /* 0x002f280000300800 */
[----:B------:R-:W4:Y:S04]  /*97410*/  LDL.LU R236, [R1+0x2b3c] ;  /* 0x002b3c0001ec7983 */ /* 0x000f280000300800 */
        /* <DEDUP_REMOVED lines=22> */
[----:B------:R4:W-:Y:S01]  /*97580*/  @P3 STG.E [R222.64], R241 ;  /* 0x000000f1de003986 */ /* 0x0009e2000c101908 */
[----:B------:R-:W-:-:S03]  /*97590*/  ISETP.LT.AND P6, PT, R231, c[0x0][0x178], !P2 ;  /* 0x00005e00e7007a0c */ /* 0x000fc600057c1270 */
[----:B------:R-:W3:Y:S01]  /*975a0*/  LDL.LU R239, [R1+0x320] ;  /* 0x0003200001ef7983 */ /* 0x000ee20000300800 */
[----:B-1----:R-:W-:-:S03]  /*975b0*/  IMAD.WIDE R220, R3, 0x4, R178 ;  /* 0x0000000403dc7825 */ /* 0x002fc600078e02b2 */
[----:B------:R-:W3:Y:S01]  /*975c0*/  LDL.LU R242, [R1+0x374] ;  /* 0x0003740001f27983 */ /* 0x000ee20000300800 */
[----:B----4-:R-:W-:-:S03]  /*975d0*/  IMAD.WIDE R222, R3, 0x4, R176 ;  /* 0x0000000403de7825 */ /* 0x010fc600078e02b0 */
[----:B------:R-:W4:Y:S04]  /*975e0*/  LDL.LU R241, [R1+0x324] ;  /* 0x0003240001f17983 */ /* 0x000f280000300800 */
[----:B------:R1:W-:Y:S01]  /*975f0*/  @P5 STG.E [R222.64], R243 ;  /* 0x000000f3de005986 */ /* 0x0003e2000c101908 */
[----:B------:R-:W-:Y:S02]  /*97600*/  ISETP.LT.AND P2, PT, R230, c[0x0][0x178], !P2 ;  /* 0x00005e00e6007a0c */ /* 0x000fe40005741270 */
[----:B------:R-:W-:Y:S01]  /*97610*/  IADD3 R0, R3, c[0x0][0x198], RZ ;  /* 0x0000660003007a10 */ /* 0x000fe20007ffe0ff */
[----:B------:R1:W-:Y:S01]  /*97620*/  @P0 STG.E [R220.64], R240 ;  /* 0x000000f0dc000986 */ /* 0x0003e2000c101908 */
[----:B------:R-:W-:-:S03]  /*97630*/  ISETP.GE.AND P0, PT, R236, c[0x0][0x17c], PT ;  /* 0x00005f00ec007a0c */ /* 0x000fc60003f06270 */
[----:B------:R-:W4:Y:S01]  /*97640*/  LDL.LU R236, [R1+0x2b50] ;  /* 0x002b500001ec7983 */ /* 0x000f220000300800 */
[----:B------:R-:W-:Y:S01]  /*97650*/  ISETP.GE.AND P1, PT, R238, c[0x0][0x17c], PT ;  /* 0x00005f00ee007a0c */ /* 0x000fe20003f26270 */
[C---:B-1----:R-:W-:Y:S01]  /*97660*/  IMAD.WIDE R222, R0.reuse, 0x4, R176 ;  /* 0x0000000400de7825 */ /* 0x042fe200078e02b0 */
[----:B------:R-:W-:Y:S01]  /*97670*/  ISETP.GE.AND P3, PT, R237, c[0x0][0x17c], PT ;  /* 0x00005f00ed007a0c */ /* 0x000fe20003f66270 */
[----:B------:R-:W4:Y:S02]  /*97680*/  LDL.LU R238, [R1+0x2b54] ;  /* 0x002b540001ee7983 */ /* 0x000f240000300800 */
[----:B------:R-:W-:Y:S02]  /*97690*/  IMAD.WIDE R220, R0, 0x4, R178 ;  /* 0x0000000400dc7825 */ /* 0x000fe400078e02b2 */
        /* <DEDUP_REMOVED lines=9> */
[C---:B------:R-:W-:Y:S02]  /*97730*/  ISETP.LT.AND P4, PT, R230.reuse, c[0x0][0x178], !P4 ;  /* 0x00005e00e6007a0c */ /* 0x040fe40006781270 */
[----:B------:R-:W-:Y:S01]  /*97740*/  ISETP.LT.AND P6, PT, R231, c[0x0][0x178], !P1 ;  /* 0x00005e00e7007a0c */ /* 0x000fe20004fc1270 */
[C---:B------:R-:W-:Y:S01]  /*97750*/  IMAD.WIDE R220, R3.reuse, 0x4, R176 ;  /* 0x0000000403dc7825 */ /* 0x040fe200078e02b0 */
[----:B------:R-:W-:Y:S02]  /*97760*/  ISETP.LT.AND P1, PT, R230, c[0x0][0x178], !P1 ;  /* 0x00005e00e6007a0c */ /* 0x000fe40004f21270 */
[C---:B------:R-:W-:Y:S02]  /*97770*/  IADD3 R0, R3.reuse, c[0x0][0x198], RZ ;  /* 0x0000660003007a10 */ /* 0x040fe40007ffe0ff */
[----:B------:R-:W-:Y:S01]  /*97780*/  ISETP.GE.AND P2, PT, R228, c[0x0][0x17c], PT ;  /* 0x00005f00e4007a0c */ /* 0x000fe20003f46270 */
[----:B------:R-:W-:Y:S01]  /*97790*/  IMAD.WIDE R228, R3, 0x4, R178 ;  /* 0x0000000403e47825 */ /* 0x000fe200078e02b2 */
[----:B------:R1:W-:Y:S01]  /*977a0*/  @P5 STG.E [R220.64], R247 ;  /* 0x000000f7dc005986 */ /* 0x0003e2000c101908 */
[----:B------:R-:W-:-:S02]  /*977b0*/  ISETP.LT.AND P5, PT, R231, c[0x0][0x178], !P3 ;  /* 0x00005e00e7007a0c */ /* 0x000fc40005fa1270 */
[----:B------:R-:W-:Y:S01]  /*977c0*/  ISETP.LT.AND P3, PT, R230, c[0x0][0x178], !P3 ;  /* 0x00005e00e6007a0c */ /* 0x000fe20005f61270 */
[C---:B------:R-:W-:Y:S01]  /*977d0*/  IMAD.WIDE R222, R0.reuse, 0x4, R178 ;  /* 0x0000000400de7825 */ /* 0x040fe200078e02b2 */
[----:B------:R4:W-:Y:S03]  /*977e0*/  @P4 STG.E [R228.64], R239 ;  /* 0x000000efe4004986 */ /* 0x0009e6000c101908 */
[C---:B-1----:R-:W-:Y:S01]  /*977f0*/  IMAD.WIDE R220, R0.reuse, 0x4, R176 ;  /* 0x0000000400dc7825 */ /* 0x042fe200078e02b0 */
[----:B------:R-:W-:-:S04]  /*97800*/  IADD3 R0, R0, c[0x0][0x198], RZ ;  /* 0x0000660000007a10 */ /* 0x000fc80007ffe0ff */
[----:B------:R1:W-:Y:S01]  /*97810*/  @P6 STG.E [R220.64], R242 ;  /* 0x000000f2dc006986 */ /* 0x0003e2000c101908 */
[----:B------:R-:W-:-:S03]  /*97820*/  ISETP.LT.AND P6, PT, R231, c[0x0][0x178], !P0 ;  /* 0x00005e00e7007a0c */ /* 0x000fc600047c1270 */
[----:B----4-:R-:W4:Y:S01]  /*97830*/  LDL.LU R229, [R1+0x2b64] ;  /* 0x002b640001e57983 */ /* 0x010f220000300800 */
[----:B------:R-:W-:-:S03]  /*97840*/  ISETP.LT.AND P0, PT, R230, c[0x0][0x178], !P0 ;  /* 0x00005e00e6007a0c */ /* 0x000fc60004701270 */
[----:B------:R1:W-:Y:S01]  /*97850*/  @P1 STG.E [R222.64], R241 ;  /* 0x000000f1de001986 */ /* 0x0003e2000c101908 */
[C---:B------:R-:W-:Y:S01]  /*97860*/  IADD3 R3, R0.reuse, c[0x0][0x198], RZ ;  /* 0x0000660000037a10 */ /* 0x040fe20007ffe0ff */
[----:B-1----:R-:W-:Y:S01]  /*97870*/  IMAD.WIDE R220, R0, 0x4, R176 ;  /* 0x0000000400dc7825 */ /* 0x002fe200078e02b0 */
[----:B------:R-:W-:Y:S02]  /*97880*/  ISETP.GE.AND P4, PT, R236, c[0x0][0x17c], PT ;  /* 0x00005f00ec007a0c */ /* 0x000fe40003f86270 */
[----:B------:R-:W4:Y:S04]  /*97890*/  LDL.LU R236, [R1+0x3a0] ;  /* 0x0003a00001ec7983 */ /* 0x000f280000300800 */
[----:B------:R-:W4:Y:S01]  /*978a0*/  LDL.LU R242, [R1+0x360] ;  /* 0x0003600001f27983 */ /* 0x000f220000300800 */
[----:B------:R-:W-:-:S03]  /*978b0*/  IMAD.WIDE R222, R0, 0x4, R178 ;  /* 0x0000000400de7825 */ /* 0x000fc600078e02b2 */
[----:B------:R-:W4:Y:S04]  /*978c0*/  LDL.LU R228, [R1+0x2b68] ;  /* 0x002b680001e47983 */ /* 0x000f280000300800 */
[----:B------:R-:W4:Y:S04]  /*978d0*/  LDL.LU R241, [R1+0x3a4] ;  /* 0x0003a40001f17983 */ /* 0x000f280000300800 */
        /* <DEDUP_REMOVED lines=20> */
[----:B------:R-:W-:Y:S02]  /*97a20*/  ISETP.LT.AND P4, PT, R230, c[0x0][0x178], !P4 ;  /* 0x00005e00e6007a0c */ /* 0x000fe40006781270 */
[----:B------:R-:W-:Y:S02]  /*97a30*/  ISETP.GE.AND P1, PT, R238, c[0x0][0x17c], PT ;  /* 0x00005f00ee007a0c */ /* 0x000fe40003f26270 */
[----:B------:R-:W3:Y:S04]  /*97a40*/  LDL.LU R238, [R1+0x2b7c] ;  /* 0x002b7c0001ee7983 */ /* 0x000ee80000300800 */
[----:B------:R-:W3:Y:S01]  /*97a50*/  LDL.LU R237, [R1+0x2b80] ;  /* 0x002b800001ed7983 */ /* 0x000ee20000300800 */
[----:B----4-:R-:W-:-:S03]  /*97a60*/  ISETP.GE.AND P0, PT, R229, c[0x0][0x17c], PT ;  /* 0x00005f00e5007a0c */ /* 0x010fc60003f06270 */
[----:B------:R-:W-:Y:S04]  /*97a70*/  @P5 STG.E [R222.64], R236 ;  /* 0x000000ecde005986 */ /* 0x000fe8000c101908 */
[----:B------:R1:W-:Y:S01]  /*97a80*/  @P2 STG.E [R220.64], R242 ;  /* 0x000000f2dc002986 */ /* 0x0003e2000c101908 */
[----:B------:R-:W-:Y:S01]  /*97a90*/  ISETP.GE.AND P2, PT, R228, c[0x0][0x17c], PT ;  /* 0x00005f00e4007a0c */ /* 0x000fe20003f46270 */
[C---:B-1----:R-:W-:Y:S02]  /*97aa0*/  IMAD.WIDE R220, R3.reuse, 0x4, R176 ;  /* 0x0000000403dc7825 */ /* 0x042fe400078e02b0 */
[----:B------:R-:W4:Y:S04]  /*97ab0*/  LDL.LU R242, [R1+0x2b8] ;  /* 0x0002b80001f27983 */ /* 0x000f280000300800 */
[----:B------:R1:W-:Y:S01]  /*97ac0*/  @P6 STG.E [R220.64], R241 ;  /* 0x000000f1dc006986 */ /* 0x0003e2000c101908 */
[----:B------:R-:W-:-:S03]  /*97ad0*/  IMAD.WIDE R228, R3, 0x4, R178 ;  /* 0x0000000403e47825 */ /* 0x000fc600078e02b2 */
        /* <DEDUP_REMOVED lines=24> */
[----:B------:R1:W-:Y:S01]  /*97c60*/  @P3 STG.E [R222.64], R240 ;  /* 0x000000f0de003986 */ /* 0x0003e2000c101908 */
[----:B------:R-:W-:Y:S02]  /*97c70*/  ISETP.LT.AND P6, PT, R231, c[0x0][0x178], !P2 ;  /* 0x00005e00e7007a0c */ /* 0x000fe400057c1270 */
[----:B------:R-:W-:Y:S01]  /*97c80*/  ISETP.LT.AND P2, PT, R230, c[0x0][0x178], !P2 ;  /* 0x00005e00e6007a0c */ /* 0x000fe20005741270 */
[----:B------:R-:W3:Y:S01]  /*97c90*/  LDL.LU R239, [R1+0x288] ;  /* 0x0002880001ef7983 */ /* 0x000ee20000300800 */
[----:B-1----:R-:W-:-:S03]  /*97ca0*/  IMAD.WIDE R220, R3, 0x4, R178 ;  /* 0x0000000403dc7825 */ /* 0x002fc600078e02b2 */
[----:B------:R-:W3:Y:S01]  /*97cb0*/  LDL.LU R243, [R1+0x31c] ;  /* 0x00031c0001f37983 */ /* 0x000ee20000300800 */
[C---:B------:R-:W-:Y:S01]  /*97cc0*/  IMAD.WIDE R222, R3.reuse, 0x4, R176 ;  /* 0x0000000403de7825 */ /* 0x040fe200078e02b0 */
[----:B------:R-:W-:Y:S02]  /*97cd0*/  IADD3 R0, R3, c[0x0][0x198], RZ ;  /* 0x0000660003007a10 */ /* 0x000fe40007ffe0ff */
[----:B------:R-:W3:Y:S04]  /*97ce0*/  LDL.LU R240, [R1+0x28c] ;  /* 0x00028c0001f07983 */ /* 0x000ee80000300800 */
[----:B----4-:R1:W-:Y:S01]  /*97cf0*/  @P5 STG.E [R222.64], R242 ;  /* 0x000000f2de005986 */ /* 0x0103e2000c101908 */
[----:B------:R-:W-:Y:S02]  /*97d00*/  ISETP.GE.AND P1, PT, R238, c[0x0][0x17c], PT ;  /* 0x00005f00ee007a0c */ /* 0x000fe40003f26270 */
[----:B------:R-:W-:Y:S01]  /*97d10*/  ISETP.GE.AND P3, PT, R237, c[0x0][0x17c], PT ;  /* 0x00005f00ed007a0c */ /* 0x000fe20003f66270 */
[----:B------:R4:W-:Y:S01]  /*97d20*/  @P0 STG.E [R220.64], R241 ;  /* 0x000000f1dc000986 */ /* 0x0009e2000c101908 */
[----:B------:R-:W-:-:S03]  /*97d30*/  ISETP.GE.AND P0, PT, R236, c[0x0][0x17c], PT ;  /* 0x00005f00ec007a0c */ /* 0x000fc60003f06270 */
[----:B------:R-:W3:Y:S01]  /*97d40*/  LDL.LU R236, [R1+0x2ba0] ;  /* 0x002ba00001ec7983 */ /* 0x000ee20000300800 */
[----:B-1----:R-:W-:-:S03]  /*97d50*/  IMAD.WIDE R222, R0, 0x4, R176 ;  /* 0x0000000400de7825 */ /* 0x002fc600078e02b0 */
[----:B------:R-:W3:Y:S01]  /*97d60*/  LDL.LU R238, [R1+0x2ba4] ;  /* 0x002ba40001ee7983 */ /* 0x000ee20000300800 */
[----:B----4-:R-:W-:-:S03]  /*97d70*/  IMAD.WIDE R220, R0, 0x4, R178 ;  /* 0x0000000400dc7825 */ /* 0x010fc600078e02b2 */
        /* <DEDUP_REMOVED lines=15> */
[----:B------:R1:W-:Y:S01]  /*97e70*/  @P5 STG.E [R220.64], R247 ;  /* 0x000000f7dc005986 */ /* 0x0003e2000c101908 */
[----:B------:R-:W-:Y:S01]  /*97e80*/  IMAD.WIDE R228, R3, 0x4, R178 ;  /* 0x0000000403e47825 */ /* 0x000fe200078e02b2 */
[----:B------:R-:W-:-:S02]  /*97e90*/  ISETP.LT.AND P5, PT, R231, c[0x0][0x178], !P3 ;  /* 0x00005e00e7007a0c */ /* 0x000fc40005fa1270 */
[----:B------:R-:W-:Y:S01]  /*97ea0*/  ISETP.LT.AND P3, PT, R230, c[0x0][0x178], !P3 ;  /* 0x00005e00e6007a0c */ /* 0x000fe20005f61270 */
[C---:B------:R-:W-:Y:S01]  /*97eb0*/  IMAD.WIDE R222, R0.reuse, 0x4, R178 ;  /* 0x0000000400de7825 */ /* 0x040fe200078e02b2 */
[----:B------:R1:W-:Y:S03]  /*97ec0*/  @P4 STG.E [R228.64], R239 ;  /* 0x000000efe4004986 */ /* 0x0003e6000c101908 */
[C---:B-1----:R-:W-:Y:S01]  /*97ed0*/  IMAD.WIDE R220, R0.reuse, 0x4, R176 ;  /* 0x0000000400dc7825 */ /* 0x042fe200078e02b0 */
[----:B------:R-:W-:-:S04]  /*97ee0*/  IADD3 R0, R0, c[0x0][0x198], RZ ;  /* 0x0000660000007a10 */ /* 0x000fc80007ffe0ff */
[----:B------:R1:W-:Y:S01]  /*97ef0*/  @P6 STG.E [R220.64], R243 ;  /* 0x000000f3dc006986 */ /* 0x0003e2000c101908 */
[----:B------:R-:W-:Y:S02]  /*97f00*/  ISETP.LT.AND P6, PT, R231, c[0x0][0x178], !P0 ;  /* 0x00005e00e7007a0c */ /* 0x000fe400047c1270 */
[----:B------:R-:W-:Y:S01]  /*97f10*/  ISETP.LT.AND P0, PT, R230, c[0x0][0x178], !P0 ;  /* 0x00005e00e6007a0c */ /* 0x000fe20004701270 */
[----:B------:R1:W-:Y:S01]  /*97f20*/  @P1 STG.E [R222.64], R240 ;  /* 0x000000f0de001986 */ /* 0x0003e2000c101908 */
[----:B------:R-:W-:-:S03]  /*97f30*/  IADD3 R3, R0, c[0x0][0x198], RZ ;  /* 0x0000660000037a10 */ /* 0x000fc60007ffe0ff */
[----:B------:R-:W3:Y:S01]  /*97f40*/  LDL.LU R229, [R1+0x2bbc] ;  /* 0x002bbc0001e57983 */ /* 0x000ee20000300800 */
[----:B-1----:R-:W-:-:S04]  /*97f50*/  IMAD.WIDE R220, R0, 0x4, R176 ;  /* 0x0000000400dc7825 */ /* 0x002fc800078e02b0 */
[--C-:B------:R-:W-:Y:S01]  /*97f60*/  IMAD.WIDE R222, R0, 0x4, R178.reuse ;  /* 0x0000000400de7825 */ /* 0x100fe200078e02b2 */
[----:B------:R-:W-:Y:S02]  /*97f70*/  ISETP.GE.AND P4, PT, R236, c[0x0][0x17c], PT ;  /* 0x00005f00ec007a0c */ /* 0x000fe40003f86270 */
[----:B------:R-:W3:Y:S04]  /*97f80*/  LDL.LU R236, [R1+0x358] ;  /* 0x0003580001ec7983 */ /* 0x000ee80000300800 */
[----:B------:R-:W3:Y:S04]  /*97f90*/  LDL.LU R243, [R1+0x308] ;  /* 0x0003080001f37983 */ /* 0x000ee80000300800 */
[----:B----4-:R1:W-:Y:S04]  /*97fa0*/  @P5 STG.E [R220.64], R237 ;  /* 0x000000eddc005986 */ /* 0x0103e8000c101908 */
[----:B------:R4:W-:Y:S04]  /*97fb0*/  @P3 STG.E [R222.64], R242 ;  /* 0x000000f2de003986 */ /* 0x0009e8000c101908 */
[----:B------:R-:W3:Y:S01]  /*97fc0*/  LDL.LU R228, [R1+0x2bc0] ;  /* 0x002bc00001e47983 */ /* 0x000ee20000300800 */
[----:B-1----:R-:W-:-:S03]  /*97fd0*/  IMAD.WIDE R220, R3, 0x4, R178 ;  /* 0x0000000403dc7825 */ /* 0x002fc600078e02b2 */
[----:B------:R-:W3:Y:S01]  /*97fe0*/  LDL.LU R240, [R1+0x35c] ;  /* 0x00035c0001f07983 */ /* 0x000ee20000300800 */
        /* <DEDUP_REMOVED lines=15> */
[----:B------:R-:W-:Y:S01]  /*980e0*/  IMAD.WIDE R220, R0, 0x4, R178 ;  /* 0x0000000400dc7825 */ /* 0x000fe200078e02b2 */
[----:B------:R-:W-:Y:S01]  /*980f0*/  ISETP.LT.AND P4, PT, R230, c[0x0][0x178], !P4 ;  /* 0x00005e00e6007a0c */ /* 0x000fe20006781270 */
[----:B------:R-:W4:Y:S01]  /*98100*/  LDL.LU R241, [R1+0x32c] ;  /* 0x00032c0001f17983 */ /* 0x000f220000300800 */
[----:B------:R-:W-:-:S03]  /*98110*/  ISETP.GE.AND P1, PT, R238, c[0x0][0x17c], PT ;  /* 0x00005f00ee007a0c */ /* 0x000fc60003f26270 */
[----:B------:R-:W4:Y:S04]  /*98120*/  LDL.LU R238, [R1+0x2bcc] ;  /* 0x002bcc0001ee7983 */ /* 0x000f280000300800 */
[----:B------:R-:W4:Y:S01]  /*98130*/  LDL.LU R237, [R1+0x2bd0] ;  /* 0x002bd00001ed7983 */ /* 0x000f220000300800 */
[----:B------:R-:W-:-:S03]  /*98140*/  ISETP.GE.AND P0, PT, R229, c[0x0][0x17c], PT ;  /* 0x00005f00e5007a0c */ /* 0x000fc60003f06270 */
[----:B------:R-:W-:Y:S04]  /*98150*/  @P5 STG.E [R222.64], R236 ;  /* 0x000000ecde005986 */ /* 0x000fe8000c101908 */
[----:B------:R1:W-:Y:S02]  /*98160*/  @P2 STG.E [R220.64], R243 ;  /* 0x000000f3dc002986 */ /* 0x0003e4000c101908 */
[C---:B-1----:R-:W-:Y:S01]  /*98170*/  IMAD.WIDE R220, R3.reuse, 0x4, R176 ;  /* 0x0000000403dc7825 */ /* 0x042fe200078e02b0 */
[----:B------:R-:W-:Y:S01]  /*98180*/  ISETP.GE.AND P2, PT, R228, c[0x0][0x17c], PT ;  /* 0x00005f00e4007a0c */ /* 0x000fe20003f46270 */
[----:B------:R-:W4:Y:S02]  /*98190*/  LDL.LU R243, [R1+0x388] ;  /* 0x0003880001f37983 */ /* 0x000f240000300800 */
[----:B------:R-:W-:-:S02]  /*981a0*/  IMAD.WIDE R228, R3, 0x4, R178 ;  /* 0x0000000403e47825 */ /* 0x000fc400078e02b2 */
[----:B------:R1:W-:Y:S04]  /*981b0*/  @P6 STG.E [R220.64], R240 ;  /* 0x000000f0dc006986 */ /* 0x0003e8000c101908 */
        /* <DEDUP_REMOVED lines=23> */
[----:B------:R1:W-:Y:S01]  /*98330*/  @P6 STG.E [R220.64], R242 ;  /* 0x000000f2dc006986 */ /* 0x0003e2000c101908 */
[----:B------:R-:W-:Y:S02]  /*98340*/  ISETP.LT.AND P6, PT, R231, c[0x0][0x178], !P2 ;  /* 0x00005e00e7007a0c */ /* 0x000fe400057c1270 */
[----:B------:R-:W-:Y:S01]  /*98350*/  ISETP.LT.AND P2, PT, R230, c[0x0][0x178], !P2 ;  /* 0x00005e00e6007a0c */ /* 0x000fe20005741270 */
[----:B------:R4:W-:Y:S01]  /*98360*/  @P3 STG.E [R222.64], R241 ;  /* 0x000000f1de003986 */ /* 0x0009e2000c101908 */
[----:B------:R-:W-:-:S03]  /*98370*/  IADD3 R0, R3, c[0x0][0x198], RZ ;  /* 0x0000660003007a10 */ /* 0x000fc60007ffe0ff */
[----:B------:R-:W3:Y:S01]  /*98380*/  LDL.LU R239, [R1+0x368] ;  /* 0x0003680001ef7983 */ /* 0x000ee20000300800 */
[----:B-1----:R-:W-:-:S03]  /*98390*/  IMAD.WIDE R220, R3, 0x4, R178 ;  /* 0x0000000403dc7825 */ /* 0x002fc600078e02b2 */
[----:B------:R-:W3:Y:S01]  /*983a0*/  LDL.LU R242, [R1+0x3ac] ;  /* 0x0003ac0001f27983 */ /* 0x000ee20000300800 */
[----:B----4-:R-:W-:-:S03]  /*983b0*/  IMAD.WIDE R222, R3, 0x4, R176 ;  /* 0x0000000403de7825 */ /* 0x010fc600078e02b0 */
[----:B------:R-:W4:Y:S04]  /*983c0*/  LDL.LU R241, [R1+0x36c] ;  /* 0x00036c0001f17983 */ /* 0x000f280000300800 */
[----:B------:R1:W-:Y:S01]  /*983d0*/  @P5 STG.E [R222.64], R243 ;  /* 0x000000f3de005986 */ /* 0x0003e2000c101908 */
[----:B------:R-:W-:-:S03]  /*983e0*/  ISETP.GE.AND P1, PT, R238, c[0x0][0x17c], PT ;  /* 0x00005f00ee007a0c */ /* 0x000fc60003f26270 */
[----:B------:R-:W4:Y:S04]  /*983f0*/  LDL.LU R238, [R1+0x2bf0] ;  /* 0x002bf00001ee7983 */ /* 0x000f280000300800 */
[----:B------:R1:W-:Y:S02]  /*98400*/  @P0 STG.E [R220.64], R240 ;  /* 0x000000f0dc000986 */ /* 0x0003e4000c101908 */
[----:B-1----:R-:W-:-:S04]  /*98410*/  IMAD.WIDE R222, R0, 0x4, R176 ;  /* 0x0000000400de7825 */ /* 0x002fc800078e02b0 */
[----:B------:R-:W-:Y:S01]  /*98420*/  IMAD.WIDE R220, R0, 0x4, R178 ;  /* 0x0000000400dc7825 */ /* 0x000fe200078e02b2 */
[----:B------:R-:W-:Y:S02]  /*98430*/  ISETP.GE.AND P3, PT, R237, c[0x0][0x17c], PT ;  /* 0x00005f00ed007a0c */ /* 0x000fe40003f66270 */
[----:B------:R-:W-:Y:S01]  /*98440*/  ISETP.GE.AND P0, PT, R236, c[0x0][0x17c], PT ;  /* 0x00005f00ec007a0c */ /* 0x000fe20003f06270 */
[----:B--2---:R-:W-:Y:S04]  /*98450*/  @P6 STG.E [R222.64], R232 ;  /* 0x000000e8de006986 */ /* 0x004fe8000c101908 */
[----:B---3--:R1:W-:Y:S04]  /*98460*/  @P2 STG.E [R220.64], R233 ;  /* 0x000000e9dc002986 */ /* 0x0083e8000c101908 */
[----:B-1----:R-:W2:Y:S04]  /*98470*/  LDL.LU R233, [R1+0x2bf4] ;  /* 0x002bf40001e97983 */ /* 0x002ea80000300800 */
[----:B------:R-:W3:Y:S04]  /*98480*/  LDL.LU R237, [R1+0x3d0] ;  /* 0x0003d00001ed7983 */ /* 0x000ee80000300800 */
[----:B------:R-:W3:Y:S04]  /*98490*/  LDL.LU R240, [R1+0x390] ;  /* 0x0003900001f07983 */ /* 0x000ee80000300800 */
[----:B------:R-:W3:Y:S04]  /*984a0*/  LDL.LU R236, [R1+0x2bf8] ;  /* 0x002bf80001ec7983 */ /* 0x000ee80000300800 */
        /* <DEDUP_REMOVED lines=11> */
[----:B------:R-:W-:-:S04]  /*98560*/  IMAD.WIDE R228, R3, 0x4, R178 ;  /* 0x0000000403e47825 */ /* 0x000fc800078e02b2 */
[C---:B------:R-:W-:Y:S01]  /*98570*/  IMAD.WIDE R222, R0.reuse, 0x4, R178 ;  /* 0x0000000400de7825 */ /* 0x040fe200078e02b2 */
[----:B------:R4:W-:Y:S03]  /*98580*/  @P4 STG.E [R228.64], R239 ;  /* 0x000000efe4004986 */ /* 0x0009e6000c101908 */
[----:B-1----:R-:W-:-:S05]  /*98590*/  IMAD.WIDE R220, R0, 0x4, R176 ;  /* 0x0000000400dc7825 */ /* 0x002fca00078e02b0 */
[----:B------:R1:W-:Y:S04]  /*985a0*/  @P6 STG.E [R220.64], R242 ;  /* 0x000000f2dc006986 */ /* 0x0003e8000c101908 */
[----:B----4-:R-:W4:Y:S04]  /*985b0*/  LDL.LU R229, [R1+0x2c10] ;  /* 0x002c100001e57983 */ /* 0x010f280000300800 */
[----:B------:R1:W-:Y:S04]  /*985c0*/  @P1 STG.E [R222.64], R241 ;  /* 0x000000f1de001986 */ /* 0x0003e8000c101908 */
[----:B-1----:R-:W4:Y:S01]  /*985d0*/  LDL.LU R242, [R1+0x400] ;  /* 0x0004000001f27983 */ /* 0x002f220000300800 */
[----:B------:R-:W-:-:S03]  /*985e0*/  ISETP.LT.AND P5, PT, R231, c[0x0][0x178], !P3 ;  /* 0x00005e00e7007a0c */ /* 0x000fc60005fa1270 */
[----:B------:R-:W4:Y:S01]  /*985f0*/  LDL.LU R241, [R1+0x3b0] ;  /* 0x0003b00001f17983 */ /* 0x000f220000300800 */
[----:B------:R-:W-:-:S03]  /*98600*/  ISETP.LT.AND P3, PT, R230, c[0x0][0x178], !P3 ;  /* 0x00005e00e6007a0c */ /* 0x000fc60005f61270 */
[----:B------:R-:W4:Y:S01]  /*98610*/  LDL.LU R228, [R1+0x2c14] ;  /* 0x002c140001e47983 */ /* 0x000f220000300800 */
[----:B------:R-:W-:Y:S02]  /*98620*/  IADD3 R0, R0, c[0x0][0x198], RZ ;  /* 0x0000660000007a10 */ /* 0x000fe40007ffe0ff */
[----:B------:R-:W-:Y:S02]  /*98630*/  ISETP.LT.AND P6, PT, R231, c[0x0][0x178], !P0 ;  /* 0x00005e00e7007a0c */ /* 0x000fe400047c1270 */
[----:B------:R-:W-:Y:S01]  /*98640*/  ISETP.LT.AND P0, PT, R230, c[0x0][0x178], !P0 ;  /* 0x00005e00e6007a0c */ /* 0x000fe20004701270 */
[C---:B------:R-:W-:Y:S01]  /*98650*/  IMAD.WIDE R220, R0.reuse, 0x4, R176 ;  /* 0x0000000400dc7825 */ /* 0x040fe200078e02b0 */
[----:B------:R-:W-:-:S03]  /*98660*/  IADD3 R3, R0, c[0x0][0x198], RZ ;  /* 0x0000660000037a10 */ /* 0x000fc60007ffe0ff */
[--C-:B------:R-:W-:Y:S01]  /*98670*/  IMAD.WIDE R222, R0, 0x4, R178.reuse ;  /* 0x0000000400de7825 */ /* 0x100fe200078e02b2 */
[----:B--2---:R-:W-:Y:S02]  /*98680*/  ISETP.GE.AND P1, PT, R233, c[0x0][0x17c], PT ;  /* 0x00005f00e9007a0c */ /* 0x004fe40003f26270 */
[----:B------:R-:W2:Y:S04]  /*98690*/  LDL.LU R233, [R1+0x404] ;  /* 0x0004040001e97983 */ /* 0x000ea80000300800 */
[----:B---3--:R1:W-:Y:S04]  /*986a0*/  @P5 STG.E [R220.64], R237 ;  /* 0x000000eddc005986 */ /* 0x0083e8000c101908 */
[----:B------:R3:W-:Y:S01]  /*986b0*/  @P3 STG.E [R222.64], R240 ;  /* 0x000000f0de003986 */ /* 0x0007e2000c101908 */
[----:B-1----:R-:W-:-:S04]  /*986c0*/  IMAD.WIDE R220, R3, 0x4, R178 ;  /* 0x0000000403dc7825 */ /* 0x002fc800078e02b2 */
[----:B---3--:R-:W-:Y:S01]  /*986d0*/  IMAD.WIDE R222, R3, 0x4, R176 ;  /* 0x0000000403de7825 */ /* 0x008fe200078e02b0 */
[----:B------:R-:W3:Y:S04]  /*986e0*/  LDL.LU R240, [R1+0x3b4] ;  /* 0x0003b40001f07983 */ /* 0x000ee80000300800 */
[----:B------:R-:W-:Y:S04]  /*986f0*/  @P6 STG.E [R222.64], R243 ;  /* 0x000000f3de006986 */ /* 0x000fe8000c101908 */
[----:B------:R1:W-:Y:S04]  /*98700*/  @P0 STG.E [R220.64], R232 ;  /* 0x000000e8dc000986 */ /* 0x0003e8000c101908 */
[----:B-1----:R-:W3:Y:S01]  /*98710*/  LDL.LU R232, [R1+0x2c18] ;  /* 0x002c180001e87983 */ /* 0x002ee20000300800 */
[----:B------:R-:W-:-:S02]  /*98720*/  ISETP.LT.AND P5, PT, R231, c[0x0][0x178], !P2 ;  /* 0x00005e00e7007a0c */ /* 0x000fc400057a1270 */
[----:B------:R-:W-:Y:S01]  /*98730*/  ISETP.LT.AND P2, PT, R230, c[0x0][0x178], !P2 ;  /* 0x00005e00e6007a0c */ /* 0x000fe20005741270 */
[----:B------:R-:W3:Y:S01]  /*98740*/  LDL.LU R247, [R1+0x430] ;  /* 0x0004300001f77983 */ /* 0x000ee20000300800 */
[----:B------:R-:W-:Y:S02]  /*98750*/  ISETP.GE.AND P4, PT, R238, c[0x0][0x17c], PT ;  /* 0x00005f00ee007a0c */ /* 0x000fe40003f86270 */
[----:B------:R-:W-:Y:S01]  /*98760*/  IADD3 R0, R3, c[0x0][0x198], RZ ;  /* 0x0000660003007a10 */ /* 0x000fe20007ffe0ff */
[----:B------:R-:W3:Y:S01]  /*98770*/  LDL.LU R239, [R1+0x130] ;  /* 0x0001300001ef7983 */ /* 0x000ee20000300800 */
[----:B------:R-:W-:-:S03]  /*98780*/  ISETP.LT.AND P6, PT, R231, c[0x0][0x178], !P4 ;  /* 0x00005e00e7007a0c */ /* 0x000fc600067c1270 */
[C---:B------:R-:W-:Y:S01]  /*98790*/  IMAD.WIDE R222, R0.reuse, 0x4, R176 ;  /* 0x0000000400de7825 */ /* 0x040fe200078e02b0 */
[----:B------:R-:W3:Y:S01]  /*987a0*/  LDL.LU R237, [R1+0x434] ;  /* 0x0004340001ed7983 */ /* 0x000ee20000300800 */
[C---:B------:R-:W-:Y:S02]  /*987b0*/  IADD3 R3, R0.reuse, c[0x0][0x198], RZ ;  /* 0x0000660000037a10 */ /* 0x040fe40007ffe0ff */
[----:B------:R-:W-:Y:S01]  /*987c0*/  IMAD.WIDE R220, R0, 0x4, R178 ;  /* 0x0000000400dc7825 */ /* 0x000fe200078e02b2 */
[----:B------:R-:W3:Y:S04]  /*987d0*/  LDL.LU R243, [R1+0x134] ;  /* 0x0001340001f37983 */ /* 0x000ee80000300800 */
[----:B------:R-:W3:Y:S04]  /*987e0*/  LDL.LU R238, [R1+0x2c1c] ;  /* 0x002c1c0001ee7983 */ /* 0x000ee80000300800 */
[----:B----4-:R-:W-:Y:S04]  /*987f0*/  @P5 STG.E [R222.64], R242 ;  /* 0x000000f2de005986 */ /* 0x010fe8000c101908 */
[----:B------:R1:W-:Y:S01]  /*98800*/  @P2 STG.E [R220.64], R241 ;  /* 0x000000f1dc002986 */ /* 0x0003e2000c101908 */
[----:B------:R-:W-:-:S02]  /*98810*/  ISETP.LT.AND P4, PT, R230, c[0x0][0x178], !P4 ;  /* 0x00005e00e6007a0c */ /* 0x000fc40006781270 */
[----:B------:R-:W-:Y:S01]  /*98820*/  ISETP.GE.AND P3, PT, R236, c[0x0][0x17c], PT ;  /* 0x00005f00ec007a0c */ /* 0x000fe20003f66270 */
[----:B-1----:R-:W-:Y:S01]  /*98830*/  IMAD.WIDE R220, R3, 0x4, R176 ;  /* 0x0000000403dc7825 */ /* 0x002fe200078e02b0 */
[----:B------:R-:W-:Y:S02]  /*98840*/  ISETP.GE.AND P0, PT, R229, c[0x0][0x17c], PT ;  /* 0x00005f00e5007a0c */ /* 0x000fe40003f06270 */
[----:B------:R-:W-:Y:S01]  /*98850*/  ISETP.GE.AND P2, PT, R228, c[0x0][0x17c], PT ;  /* 0x00005f00e4007a0c */ /* 0x000fe20003f46270 */
[----:B------:R-:W-:Y:S01]  /*98860*/  IMAD.WIDE R228, R3, 0x4, R178 ;  /* 0x0000000403e47825 */ /* 0x000fe200078e02b2 */
[----:B--2---:R1:W-:Y:S04]  /*98870*/  @P6 STG.E [R220.64], R233 ;  /* 0x000000e9dc006986 */ /* 0x0043e8000c101908 */
[----:B-1----:R-:W2:Y:S04]  /*98880*/  LDL.LU R233, [R1+0x2c20] ;  /* 0x002c200001e97983 */ /* 0x002ea80000300800 */
[----:B------:R-:W4:Y:S04]  /*98890*/  LDL.LU R242, [R1+0x460] ;  /* 0x0004600001f27983 */ /* 0x000f280000300800 */
[----:B------:R-:W4:Y:S04]  /*988a0*/  LDL.LU R241, [R1+0x20] ;  /* 0x0000200001f17983 */ /* 0x000f280000300800 */
[----:B------:R-:W4:Y:S04]  /*988b0*/  LDL.LU R236, [R1+0x2c38] ;  /* 0x002c380001ec7983 */ /* 0x000f280000300800 */
[----:B---3--:R1:W-:Y:S04]  /*988c0*/  @P4 STG.E [R228.64], R240 ;  /* 0x000000f0e4004986 */ /* 0x0083e8000c101908 */
[----:B-1----:R-:W3:Y:S01]  /*988d0*/  LDL.LU R240, [R1+0x464] ;  /* 0x0004640001f07983 */ /* 0x002ee20000300800 */
[----:B------:R-:W-:-:S03]  /*988e0*/  ISETP.GE.AND P4, PT, R232, c[0x0][0x17c], PT ;  /* 0x00005f00e8007a0c */ /* 0x000fc60003f86270 */
[----:B------:R-:W3:Y:S01]  /*988f0*/  LDL.LU R232, [R1+0x24] ;  /* 0x0000240001e87983 */ /* 0x000ee20000300800 */
[----:B------:R-:W-:Y:S02]  /*98900*/  ISETP.LT.AND P5, PT, R231, c[0x0][0x178], !P1 ;  /* 0x00005e00e7007a0c */ /* 0x000fe40004fa1270 */
[C---:B------:R-:W-:Y:S01]  /*98910*/  ISETP.LT.AND P1, PT, R230.reuse, c[0x0][0x178], !P1 ;  /* 0x00005e00e6007a0c */ /* 0x040fe20004f21270 */
[----:B------:R-:W3:Y:S01]  /*98920*/  LDL.LU R228, [R1+0x2c3c] ;  /* 0x002c3c0001e47983 */ /* 0x000ee20000300800 */
[----:B------:R-:W-:Y:S02]  /*98930*/  IADD3 R0, R3, c[0x0][0x198], RZ ;  /* 0x0000660003007a10 */ /* 0x000fe40007ffe0ff */
[----:B------:R-:W-:Y:S02]  /*98940*/  ISETP.LT.AND P6, PT, R231, c[0x0][0x178], !P3 ;  /* 0x00005e00e7007a0c */ /* 0x000fe40005fc1270 */
        /* <DEDUP_REMOVED lines=8> */
[----:B------:R-:W-:Y:S02]  /*989d0*/  ISETP.GE.AND P1, PT, R238, c[0x0][0x17c], PT ;  /* 0x00005f00ee007a0c */ /* 0x000fe40003f26270 */
[C---:B------:R-:W-:Y:S01]  /*989e0*/  IADD3 R3, R0.reuse, c[0x0][0x198], RZ ;  /* 0x0000660000037a10 */ /* 0x040fe20007ffe0ff */
[----:B------:R-:W3:Y:S01]  /*989f0*/  LDL.LU R238, [R1+0x4b0] ;  /* 0x0004b00001ee7983 */ /* 0x000ee20000300800 */
[----:B-1----:R-:W-:-:S04]  /*98a00*/  IMAD.WIDE R220, R0, 0x4, R176 ;  /* 0x0000000400dc7825 */ /* 0x002fc800078e02b0 */
[--C-:B------:R-:W-:Y:S01]  /*98a10*/  IMAD.WIDE R222, R0, 0x4, R178.reuse ;  /* 0x0000000400de7825 */ /* 0x100fe200078e02b2 */
[----:B------:R1:W-:Y:S04]  /*98a20*/  @P6 STG.E [R220.64], R237 ;  /* 0x000000eddc006986 */ /* 0x0003e8000c101908 */
[----:B------:R1:W-:Y:S01]  /*98a30*/  @P3 STG.E [R222.64], R243 ;  /* 0x000000f3de003986 */ /* 0x0003e2000c101908 */
[----:B------:R-:W-:Y:S01]  /*98a40*/  ISETP.LT.AND P6, PT, R231, c[0x0][0x178], !P2 ;  /* 0x00005e00e7007a0c */ /* 0x000fe200057c1270 */
[C---:B-1----:R-:W-:Y:S02]  /*98a50*/  IMAD.WIDE R220, R3.reuse, 0x4, R178 ;  /* 0x0000000403dc7825 */ /* 0x042fe400078e02b2 */
[----:B------:R-:W3:Y:S02]  /*98a60*/  LDL.LU R237, [R1+0x3c0] ;  /* 0x0003c00001ed7983 */ /* 0x000ee40000300800 */
[----:B------:R-:W-:-:S02]  /*98a70*/  IMAD.WIDE R222, R3, 0x4, R176 ;  /* 0x0000000403de7825 */ /* 0x000fc400078e02b0 */
[----:B------:R-:W3:Y:S01]  /*98a80*/  LDL.LU R243, [R1+0x4b4] ;  /* 0x0004b40001f37983 */ /* 0x000ee20000300800 */
[----:B------:R-:W-:Y:S02]  /*98a90*/  IADD3 R0, R3, c[0x0][0x198], RZ ;  /* 0x0000660003007a10 */ /* 0x000fe40007ffe0ff */
[----:B------:R-:W-:Y:S02]  /*98aa0*/  ISETP.LT.AND P2, PT, R230, c[0x0][0x178], !P2 ;  /* 0x00005e00e6007a0c */ /* 0x000fe40005741270 */
[----:B--2---:R-:W-:Y:S02]  /*98ab0*/  ISETP.GE.AND P3, PT, R233, c[0x0][0x17c], PT ;  /* 0x00005f00e9007a0c */ /* 0x004fe40003f66270 */
[----:B------:R-:W2:Y:S04]  /*98ac0*/  LDL.LU R233, [R1+0x3c4] ;  /* 0x0003c40001e97983 */ /* 0x000ea80000300800 */
[----:B----4-:R1:W-:Y:S04]  /*98ad0*/  @P5 STG.E [R222.64], R242 ;  /* 0x000000f2de005986 */ /* 0x0103e8000c101908 */
[----:B------:R4:W-:Y:S01]  /*98ae0*/  @P0 STG.E [R220.64], R241 ;  /* 0x000000f1dc000986 */ /* 0x0009e2000c101908 */
[----:B------:R-:W-:-:S03]  /*98af0*/  ISETP.GE.AND P0, PT, R236, c[0x0][0x17c], PT ;  /* 0x00005f00ec007a0c */ /* 0x000fc60003f06270 */
[----:B------:R-:W2:Y:S01]  /*98b00*/  LDL.LU R236, [R1+0x2c40] ;  /* 0x002c400001ec7983 */ /* 0x000ea20000300800 */
[----:B-1----:R-:W-:-:S03]  /*98b10*/  IMAD.WIDE R222, R0, 0x4, R176 ;  /* 0x0000000400de7825 */ /* 0x002fc600078e02b0 */
[----:B------:R-:W2:Y:S01]  /*98b20*/  LDL.LU R242, [R1+0x4c0] ;  /* 0x0004c00001f27983 */ /* 0x000ea20000300800 */
[----:B----4-:R-:W-:-:S03]  /*98b30*/  IMAD.WIDE R220, R0, 0x4, R178 ;  /* 0x0000000400dc7825 */ /* 0x010fc600078e02b2 */
[----:B---3--:R1:W-:Y:S04]  /*98b40*/  @P6 STG.E [R222.64], R240 ;  /* 0x000000f0de006986 */ /* 0x0083e8000c101908 */
[----:B------:R3:W-:Y:S04]  /*98b50*/  @P2 STG.E [R220.64], R232 ;  /* 0x000000e8dc002986 */ /* 0x0007e8000c101908 */
[----:B-1----:R-:W4:Y:S04]  /*98b60*/  LDL.LU R240, [R1+0x2f0] ;  /* 0x0002f00001f07983 */ /* 0x002f280000300800 */
[----:B------:R-:W4:Y:S04]  /*98b70*/  LDL.LU R244, [R1+0x2c44] ;  /* 0x002c440001f47983 */ /* 0x000f280000300800 */
[----:B------:R-:W4:Y:S04]  /*98b80*/  LDL.LU R239, [R1+0x2c48] ;  /* 0x002c480001ef7983 */ /* 0x000f280000300800 */
[----:B---3--:R-:W3:Y:S01]  /*98b90*/  LDL.LU R232, [R1+0x4c4] ;  /* 0x0004c40001e87983 */ /* 0x008ee20000300800 */
[----:B------:R-:W-:-:S02]  /*98ba0*/  ISETP.LT.AND P5, PT, R231, c[0x0][0x178], !P4 ;  /* 0x00005e00e7007a0c */ /* 0x000fc400067a1270 */
[----:B------:R-:W-:Y:S01]  /*98bb0*/  IADD3 R3, R0, c[0x0][0x198], RZ ;  /* 0x0000660000037a10 */ /* 0x000fe20007ffe0ff */
[----:B------:R-:W3:Y:S01]  /*98bc0*/  LDL.LU R241, [R1+0x2f4] ;  /* 0x0002f40001f17983 */ /* 0x000ee20000300800 */
[C---:B------:R-:W-:Y:S02]  /*98bd0*/  ISETP.LT.AND P4, PT, R230.reuse, c[0x0][0x178], !P4 ;  /* 0x00005e00e6007a0c */ /* 0x040fe40006781270 */
[----:B------:R-:W-:Y:S01]  /*98be0*/  ISETP.LT.AND P6, PT, R231, c[0x0][0x178], !P1 ;  /* 0x00005e00e7007a0c */ /* 0x000fe20004fc1270 */
[C---:B------:R-:W-:Y:S01]  /*98bf0*/  IMAD.WIDE R220, R3.reuse, 0x4, R176 ;  /* 0x0000000403dc7825 */ /* 0x040fe200078e02b0 */
[----:B------:R-:W-:Y:S02]  /*98c00*/  IADD3 R0, R3, c[0x0][0x198], RZ ;  /* 0x0000660003007a10 */ /* 0x000fe40007ffe0ff */
[----:B------:R-:W-:-:S03]  /*98c10*/  ISETP.LT.AND P1, PT, R230, c[0x0][0x178], !P1 ;  /* 0x00005e00e6007a0c */ /* 0x000fc60004f21270 */
[----:B------:R1:W-:Y:S01]  /*98c20*/  @P5 STG.E [R220.64], R238 ;  /* 0x000000eedc005986 */ /* 0x0003e2000c101908 */
[----:B------:R-:W-:Y:S01]  /*98c30*/  IMAD.WIDE R222, R0, 0x4, R176 ;  /* 0x0000000400de7825 */ /* 0x000fe200078e02b0 */
[----:B------:R-:W-:-:S03]  /*98c40*/  ISETP.GE.AND P2, PT, R228, c[0x0][0x17c], PT ;  /* 0x00005f00e4007a0c */ /* 0x000fc60003f46270 */
[--C-:B-1----:R-:W-:Y:S01]  /*98c50*/  IMAD.WIDE R220, R3, 0x4, R178.reuse ;  /* 0x0000000403dc7825 */ /* 0x102fe200078e02b2 */
[----:B------:R-:W3:Y:S04]  /*98c60*/  LDL.LU R238, [R1+0x2c60] ;  /* 0x002c600001ee7983 */ /* 0x000ee80000300800 */
[----:B------:R1:W-:Y:S01]  /*98c70*/  @P4 STG.E [R220.64], R237 ;  /* 0x000000eddc004986 */ /* 0x0003e2000c101908 */
[----:B------:R-:W-:-:S03]  /*98c80*/  IMAD.WIDE R228, R0, 0x4, R178 ;  /* 0x0000000400e47825 */ /* 0x000fc600078e02b2 */
[----:B------:R1:W-:Y:S01]  /*98c90*/  @P6 STG.E [R222.64], R243 ;  /* 0x000000f3de006986 */ /* 0x0003e2000c101908 */
[C---:B------:R-:W-:Y:S02]  /*98ca0*/  ISETP.LT.AND P5, PT, R231.reuse, c[0x0][0x178], !P3 ;  /* 0x00005e00e7007a0c */ /* 0x040fe40005fa1270 */
[----:B------:R-:W-:Y:S01]  /*98cb0*/  ISETP.LT.AND P3, PT, R230, c[0x0][0x178], !P3 ;  /* 0x00005e00e6007a0c */ /* 0x000fe20005f61270 */
[----:B-1----:R-:W3:Y:S04]  /*98cc0*/  LDL.LU R237, [R1+0x4a0] ;  /* 0x0004a00001ed7983 */ /* 0x002ee80000300800 */
[----:B------:R-:W3:Y:S01]  /*98cd0*/  LDL.LU R243, [R1+0x30] ;  /* 0x0000300001f37983 */ /* 0x000ee20000300800 */
[----:B------:R-:W-:Y:S02]  /*98ce0*/  IADD3 R0, R0, c[0x0][0x198], RZ ;  /* 0x0000660000007a10 */ /* 0x000fe40007ffe0ff */
[----:B------:R-:W-:-:S03]  /*98cf0*/  ISETP.LT.AND P6, PT, R231, c[0x0][0x178], !P0 ;  /* 0x00005e00e7007a0c */ /* 0x000fc600047c1270 */
[C---:B------:R-:W-:Y:S01]  /*98d00*/  IMAD.WIDE R220, R0.reuse, 0x4, R176 ;  /* 0x0000000400dc7825 */ /* 0x040fe200078e02b0 */
[----:B------:R-:W-:-:S03]  /*98d10*/  IADD3 R3, R0, c[0x0][0x198], RZ ;  /* 0x0000660000037a10 */ /* 0x000fc60007ffe0ff */
[----:B------:R-:W-:Y:S01]  /*98d20*/  IMAD.WIDE R222, R0, 0x4, R178 ;  /* 0x0000000400de7825 */ /* 0x000fe200078e02b2 */
[----:B--2---:R1:W-:Y:S01]  /*98d30*/  @P1 STG.E [R228.64], R233 ;  /* 0x000000e9e4001986 */ /* 0x0043e2000c101908 */
[----:B------:R-:W-:-:S03]  /*98d40*/  ISETP.GE.AND P4, PT, R236, c[0x0][0x17c], PT ;  /* 0x00005f00ec007a0c */ /* 0x000fc60003f86270 */
[----:B------:R-:W2:Y:S04]  /*98d50*/  LDL.LU R236, [R1+0x2c64] ;  /* 0x002c640001ec7983 */ /* 0x000ea80000300800 */
[----:B-1----:R-:W2:Y:S04]  /*98d60*/  LDL.LU R233, [R1+0x4a4] ;  /* 0x0004a40001e97983 */ /* 0x002ea80000300800 */
[----:B------:R-:W-:Y:S04]  /*98d70*/  @P5 STG.E [R220.64], R242 ;  /* 0x000000f2dc005986 */ /* 0x000fe8000c101908 */
[----:B----4-:R1:W-:Y:S02]  /*98d80*/  @P3 STG.E [R222.64], R240 ;  /* 0x000000f0de003986 */ /* 0x0103e4000c101908 */
[----:B-1----:R-:W-:-:S02]  /*98d90*/  IMAD.WIDE R222, R3, 0x4, R176 ;  /* 0x0000000403de7825 */ /* 0x002fc400078e02b0 */
[----:B------:R-:W4:Y:S04]  /*98da0*/  LDL.LU R240, [R1+0x34] ;  /* 0x0000340001f07983 */ /* 0x000f280000300800 */
[----:B---3--:R1:W-:Y:S04]  /*98db0*/  @P6 STG.E [R222.64], R232 ;  /* 0x000000e8de006986 */ /* 0x0083e8000c101908 */
[----:B-1----:R-:W3:Y:S01]  /*98dc0*/  LDL.LU R232, [R1+0x2c68] ;  /* 0x002c680001e87983 */ /* 0x002ee20000300800 */
[C---:B------:R-:W-:Y:S02]  /*98dd0*/  ISETP.LT.AND P0, PT, R230.reuse, c[0x0][0x178], !P0 ;  /* 0x00005e00e6007a0c */ /* 0x040fe40004701270 */
[----:B------:R-:W-:Y:S01]  /*98de0*/  ISETP.LT.AND P5, PT, R231, c[0x0][0x178], !P2 ;  /* 0x00005e00e7007a0c */ /* 0x000fe200057a1270 */
[C---:B------:R-:W-:Y:S01]  /*98df0*/  IMAD.WIDE R220, R3.reuse, 0x4, R178 ;  /* 0x0000000403dc7825 */ /* 0x040fe200078e02b2 */
[----:B------:R-:W-:Y:S01]  /*98e00*/  ISETP.LT.AND P2, PT, R230, c[0x0][0x178], !P2 ;  /* 0x00005e00e6007a0c */ /* 0x000fe20005741270 */
[----:B------:R-:W3:Y:S01]  /*98e10*/  LDL.LU R246, [R1+0x480] ;  /* 0x0004800001f67983 */ /* 0x000ee20000300800 */
[----:B------:R-:W-:-:S02]  /*98e20*/  IADD3 R0, R3, c[0x0][0x198], RZ ;  /* 0x0000660003007a10 */ /* 0x000fc40007ffe0ff */
[----:B------:R-:W-:Y:S01]  /*98e30*/  ISETP.LT.AND P6, PT, R231, c[0x0][0x178], !P4 ;  /* 0x00005e00e7007a0c */ /* 0x000fe200067c1270 */
[----:B------:R-:W3:Y:S02]  /*98e40*/  LDL.LU R247, [R1+0x10] ;  /* 0x0000100001f77983 */ /* 0x000ee40000300800 */
[C---:B------:R-:W-:Y:S02]  /*98e50*/  IMAD.WIDE R222, R0.reuse, 0x4, R176 ;  /* 0x0000000400de7825 */ /* 0x040fe400078e02b0 */
[----:B------:R1:W-:Y:S01]  /*98e60*/  @P0 STG.E [R220.64], R241 ;  /* 0x000000f1dc000986 */ /* 0x0003e2000c101908 */
[----:B------:R-:W-:-:S03]  /*98e70*/  IADD3 R3, R0, c[0x0][0x198], RZ ;  /* 0x0000660000037a10 */ /* 0x000fc60007ffe0ff */
[----:B------:R-:W3:Y:S01]  /*98e80*/  LDL.LU R242, [R1+0x484] ;  /* 0x0004840001f27983 */ /* 0x000ee20000300800 */
[----:B-1----:R-:W-:-:S03]  /*98e90*/  IMAD.WIDE R220, R0, 0x4, R178 ;  /* 0x0000000400dc7825 */ /* 0x002fc600078e02b2 */
[----:B------:R-:W3:Y:S04]  /*98ea0*/  LDL.LU R241, [R1+0x14] ;  /* 0x0000140001f17983 */ /* 0x000ee80000300800 */
[----:B------:R1:W-:Y:S04]  /*98eb0*/  @P5 STG.E [R222.64], R237 ;  /* 0x000000edde005986 */ /* 0x0003e8000c101908 */
[----:B------:R1:W-:Y:S01]  /*98ec0*/  @P2 STG.E [R220.64], R243 ;  /* 0x000000f3dc002986 */ /* 0x0003e2000c101908 */
[----:B------:R-:W-:-:S03]  /*98ed0*/  ISETP.LT.AND P4, PT, R230, c[0x0][0x178], !P4 ;  /* 0x00005e00e6007a0c */ /* 0x000fc60006781270 */
[----:B-1----:R-:W3:Y:S01]  /*98ee0*/  LDL.LU R237, [R1+0x2c6c] ;  /* 0x002c6c0001ed7983 */ /* 0x002ee20000300800 */
[----:B------:R-:W-:Y:S01]  /*98ef0*/  IMAD.WIDE R220, R3, 0x4, R176 ;  /* 0x0000000403dc7825 */ /* 0x000fe200078e02b0 */
[----:B------:R-:W-:Y:S02]  /*98f00*/  ISETP.GE.AND P3, PT, R239, c[0x0][0x17c], PT ;  /* 0x00005f00ef007a0c */ /* 0x000fe40003f66270 */
[----:B------:R-:W-:Y:S02]  /*98f10*/  ISETP.GE.AND P0, PT, R238, c[0x0][0x17c], PT ;  /* 0x00005f00ee007a0c */ /* 0x000fe40003f06270 */
[----:B--2---:R-:W-:Y:S01]  /*98f20*/  ISETP.GE.AND P2, PT, R236, c[0x0][0x17c], PT ;  /* 0x00005f00ec007a0c */ /* 0x004fe20003f46270 */
[----:B------:R1:W-:Y:S04]  /*98f30*/  @P6 STG.E [R220.64], R233 ;  /* 0x000000e9dc006986 */ /* 0x0003e8000c101908 */
[----:B-1----:R-:W2:Y:S04]  /*98f40*/  LDL.LU R233, [R1+0x2c70] ;  /* 0x002c700001e97983 */ /* 0x002ea80000300800 */
[----:B------:R-:W2:Y:S01]  /*98f50*/  LDL.LU R239, [R1+0x3d8] ;  /* 0x0003d80001ef7983 */ /* 0x000ea20000300800 */
[----:B------:R-:W-:-:S03]  /*98f60*/  IMAD.WIDE R220, R3, 0x4, R178 ;  /* 0x0000000403dc7825 */ /* 0x000fc600078e02b2 */
[----:B------:R-:W2:Y:S04]  /*98f70*/  LDL.LU R238, [R1+0x398] ;  /* 0x0003980001ee7983 */ /* 0x000ea80000300800 */
[----:B------:R-:W2:Y:S04]  /*98f80*/  LDL.LU R236, [R1+0x2c88] ;  /* 0x002c880001ec7983 */ /* 0x000ea80000300800 */
[----:B------:R-:W2:Y:S04]  /*98f90*/  LDL.LU R243, [R1+0x3dc] ;  /* 0x0003dc0001f37983 */ /* 0x000ea80000300800 */
[----:B----4-:R1:W-:Y:S04]  /*98fa0*/  @P4 STG.E [R220.64], R240 ;  /* 0x000000f0dc004986 */ /* 0x0103e8000c101908 */
[----:B-1----:R-:W4:Y:S01]  /*98fb0*/  LDL.LU R240, [R1+0x39c] ;  /* 0x00039c0001f07983 */ /* 0x002f220000300800 */
[----:B---3--:R-:W-:-:S03]  /*98fc0*/  ISETP.GE.AND P4, PT, R232, c[0x0][0x17c], PT ;  /* 0x00005f00e8007a0c */ /* 0x008fc60003f86270 */
[----:B------:R-:W3:Y:S01]  /*98fd0*/  LDL.LU R232, [R1+0x2c8c] ;  /* 0x002c8c0001e87983 */ /* 0x000ee20000300800 */
[----:B------:R-:W-:-:S04]  /*98fe0*/  ISETP.GE.AND P1, PT, R244, c[0x0][0x17c], PT ;  /* 0x00005f00f4007a0c */ /* 0x000fc80003f26270 */
[----:B------:R-:W-:Y:S02]  /*98ff0*/  ISETP.LT.AND P5, PT, R231, c[0x0][0x178], !P1 ;  /* 0x00005e00e7007a0c */ /* 0x000fe40004fa1270 */
[----:B------:R-:W-:Y:S02]  /*99000*/  IADD3 R0, R3, c[0x0][0x198], RZ ;  /* 0x0000660003007a10 */ /* 0x000fe40007ffe0ff */
[----:B------:R-:W-:Y:S02]  /*99010*/  ISETP.LT.AND P1, PT, R230, c[0x0][0x178], !P1 ;  /* 0x00005e00e6007a0c */ /* 0x000fe40004f21270 */
[----:B------:R-:W-:Y:S01]  /*99020*/  ISETP.LT.AND P6, PT, R231, c[0x0][0x178], !P3 ;  /* 0x00005e00e7007a0c */ /* 0x000fe20005fc1270 */
[----:B------:R-:W-:Y:S01]  /*99030*/  IMAD.WIDE R222, R0, 0x4, R176 ;  /* 0x0000000400de7825 */ /* 0x000fe200078e02b0 */
[----:B------:R-:W-:-:S03]  /*99040*/  ISETP.LT.AND P3, PT, R230, c[0x0][0x178], !P3 ;  /* 0x00005e00e6007a0c */ /* 0x000fc60005f61270 */
[C---:B------:R-:W-:Y:S01]  /*99050*/  IMAD.WIDE R228, R0.reuse, 0x4, R178 ;  /* 0x0000000400e47825 */ /* 0x040fe200078e02b2 */
[----:B------:R-:W-:Y:S01]  /*99060*/  IADD3 R0, R0, c[0x0][0x198], RZ ;  /* 0x0000660000007a10 */ /* 0x000fe20007ffe0ff */
[----:B------:R1:W-:Y:S01]  /*99070*/  @P5 STG.E [R222.64], R246 ;  /* 0x000000f6de005986 */ /* 0x0003e2000c101908 */
[C---:B------:R-:W-:Y:S02]  /*99080*/  ISETP.LT.AND P5, PT, R231.reuse, c[0x0][0x178], !P0 ;  /* 0x00005e00e7007a0c */ /* 0x040fe400047a1270 */
[----:B------:R-:W-:Y:S01]  /*99090*/  ISETP.LT.AND P0, PT, R230, c[0x0][0x178], !P0 ;  /* 0x00005e00e6007a0c */ /* 0x000fe20004701270 */
[C---:B------:R-:W-:Y:S01]  /*990a0*/  IMAD.WIDE R220, R0.reuse, 0x4, R176 ;  /* 0x0000000400dc7825 */ /* 0x040fe200078e02b0 */
[----:B------:R-:W-:Y:S01]  /*990b0*/  @P1 STG.E [R228.64], R247 ;  /* 0x000000f7e4001986 */ /* 0x000fe2000c101908 */
[C---:B------:R-:W-:Y:S02]  /*990c0*/  IADD3 R3, R0.reuse, c[0x0][0x198], RZ ;  /* 0x0000660000037a10 */ /* 0x040fe40007ffe0ff */
[----:B-1----:R-:W-:Y:S01]  /*990d0*/  IMAD.WIDE R222, R0, 0x4, R178 ;  /* 0x0000000400de7825 */ /* 0x002fe200078e02b2 */
[----:B------:R1:W-:Y:S01]  /*990e0*/  @P6 STG.E [R220.64], R242 ;  /* 0x000000f2dc006986 */ /* 0x0003e2000c101908 */
[----:B------:R-:W-:-:S03]  /*990f0*/  ISETP.LT.AND P6, PT, R231, c[0x0][0x178], !P2 ;  /* 0x00005e00e7007a0c */ /* 0x000fc600057c1270 */
[----:B------:R1:W-:Y:S01]  /*99100*/  @P3 STG.E [R222.64], R241 ;  /* 0x000000f1de003986 */ /* 0x0003e2000c101908 */
[----:B------:R-:W-:-:S03]  /*99110*/  ISETP.GE.AND P1, PT, R237, c[0x0][0x17c], PT ;  /* 0x00005f00ed007a0c */ /* 0x000fc60003f26270 */
[----:B------:R-:W3:Y:S01]  /*99120*/  LDL.LU R237, [R1+0x408] ;  /* 0x0004080001ed7983 */ /* 0x000ee20000300800 */
[C---:B-1----:R-:W-:Y:S01]  /*99130*/  IMAD.WIDE R220, R3.reuse, 0x4, R178 ;  /* 0x0000000403dc7825 */ /* 0x042fe200078e02b2 */
[----:B------:R-:W-:Y:S02]  /*99140*/  ISETP.LT.AND P2, PT, R230, c[0x0][0x178], !P2 ;  /* 0x00005e00e6007a0c */ /* 0x000fe40005741270 */
[----:B------:R-:W3:Y:S01]  /*99150*/  LDL.LU R242, [R1+0x3b8] ;  /* 0x0003b80001f27983 */ /* 0x000ee20000300800 */
[C---:B------:R-:W-:Y:S01]  /*99160*/  IMAD.WIDE R222, R3.reuse, 0x4, R176 ;  /* 0x0000000403de7825 */ /* 0x040fe200078e02b0 */
[----:B------:R-:W-:Y:S02]  /*99170*/  IADD3 R0, R3, c[0x0][0x198], RZ ;  /* 0x0000660003007a10 */ /* 0x000fe40007ffe0ff */
[----:B------:R-:W3:Y:S01]  /*99180*/  LDL.LU R241, [R1+0x40c] ;  /* 0x00040c0001f17983 */ /* 0x000ee20000300800 */
[----:B--2---:R-:W-:-:S03]  /*99190*/  ISETP.GE.AND P3, PT, R233, c[0x0][0x17c], PT ;  /* 0x00005f00e9007a0c */ /* 0x004fc60003f66270 */
[----:B------:R-:W2:Y:S04]  /*991a0*/  LDL.LU R233, [R1+0x3bc] ;  /* 0x0003bc0001e97983 */ /* 0x000ea80000300800 */
[----:B------:R1:W-:Y:S04]  /*991b0*/  @P5 STG.E [R222.64], R239 ;  /* 0x000000efde005986 */ /* 0x0003e8000c101908 */
[----:B------:R1:W-:Y:S01]  /*991c0*/  @P0 STG.E [R220.64], R238 ;  /* 0x000000eedc000986 */ /* 0x0003e2000c101908 */
[----:B------:R-:W-:-:S03]  /*991d0*/  ISETP.GE.AND P0, PT, R236, c[0x0][0x17c], PT ;  /* 0x00005f00ec007a0c */ /* 0x000fc60003f06270 */
[----:B------:R-:W2:Y:S01]  /*991e0*/  LDL.LU R236, [R1+0x2c90] ;  /* 0x002c900001ec7983 */ /* 0x000ea20000300800 */
[----:B-1----:R-:W-:-:S03]  /*991f0*/  IMAD.WIDE R222, R0, 0x4, R176 ;  /* 0x0000000400de7825 */ /* 0x002fc600078e02b0 */
[----:B------:R-:W2:Y:S01]  /*99200*/  LDL.LU R239, [R1+0x438] ;  /* 0x0004380001ef7983 */ /* 0x000ea20000300800 */
[----:B------:R-:W-:-:S03]  /*99210*/  IMAD.WIDE R220, R0, 0x4, R178 ;  /* 0x0000000400dc7825 */ /* 0x000fc600078e02b2 */
[----:B------:R-:W-:Y:S04]  /*99220*/  @P6 STG.E [R222.64], R243 ;  /* 0x000000f3de006986 */ /* 0x000fe8000c101908 */
[----:B----4-:R1:W-:Y:S01]  /*99230*/  @P2 STG.E [R220.64], R240 ;  /* 0x000000f0dc002986 */ /* 0x0103e2000c101908 */
[----:B---3--:R-:W-:-:S03]  /*99240*/  ISETP.GE.AND P2, PT, R232, c[0x0][0x17c], PT ;  /* 0x00005f00e8007a0c */ /* 0x008fc60003f46270 */
[----:B-1----:R-:W3:Y:S04]  /*99250*/  LDL.LU R240, [R1+0x138] ;  /* 0x0001380001f07983 */ /* 0x002ee80000300800 */
[----:B------:R-:W4:Y:S04]  /*99260*/  LDL.LU R244, [R1+0x2c94] ;  /* 0x002c940001f47983 */ /* 0x000f280000300800 */
[----:B------:R-:W4:Y:S04]  /*99270*/  LDL.LU R238, [R1+0x2ca0] ;  /* 0x002ca00001ee7983 */ /* 0x000f280000300800 */
[----:B------:R-:W4:Y:S04]  /*99280*/  LDL.LU R243, [R1+0x43c] ;  /* 0x00043c0001f37983 */ /* 0x000f280000300800 */
[----:B------:R-:W4:Y:S01]  /*99290*/  LDL.LU R232, [R1+0x13c] ;  /* 0x00013c0001e87983 */ /* 0x000f220000300800 */
[----:B------:R-:W-:-:S02]  /*992a0*/  ISETP.LT.AND P5, PT, R231, c[0x0][0x178], !P4 ;  /* 0x00005e00e7007a0c */ /* 0x000fc400067a1270 */
[----:B------:R-:W-:Y:S02]  /*992b0*/  IADD3 R3, R0, c[0x0][0x198], RZ ;  /* 0x0000660000037a10 */ /* 0x000fe40007ffe0ff */
[----:B------:R-:W-:-:S03]  /*992c0*/  ISETP.LT.AND P4, PT, R230, c[0x0][0x178], !P4 ;  /* 0x00005e00e6007a0c */ /* 0x000fc60006781270 */
[----:B------:R-:W-:Y:S01]  /*992d0*/  IMAD.WIDE R220, R3, 0x4, R176 ;  /* 0x0000000403dc7825 */ /* 0x000fe200078e02b0 */
[----:B------:R-:W-:Y:S02]  /*992e0*/  ISETP.LT.AND P6, PT, R231, c[0x0][0x178], !P1 ;  /* 0x00005e00e7007a0c */ /* 0x000fe40004fc1270 */
[----:B------:R-:W-:Y:S02]  /*992f0*/  ISETP.LT.AND P1, PT, R230, c[0x0][0x178], !P1 ;  /* 0x00005e00e6007a0c */ /* 0x000fe40004f21270 */
[----:B------:R-:W-:Y:S01]  /*99300*/  IADD3 R0, R3, c[0x0][0x198], RZ ;  /* 0x0000660003007a10 */ /* 0x000fe20007ffe0ff */
[----:B------:R1:W-:Y:S01]  /*99310*/  @P5 STG.E [R220.64], R237 ;  /* 0x000000eddc005986 */ /* 0x0003e2000c101908 */
[----:B------:R-:W-:-:S03]  /*99320*/  ISETP.LT.AND P5, PT, R231, c[0x0][0x178], !P3 ;  /* 0x00005e00e7007a0c */ /* 0x000fc60005fa1270 */
[----:B------:R-:W-:Y:S01]  /*99330*/  IMAD.WIDE R222, R0, 0x4, R176 ;  /* 0x0000000400de7825 */ /* 0x000fe200078e02b0 */
[----:B------:R-:W-:-:S03]  /*99340*/  ISETP.LT.AND P3, PT, R230, c[0x0][0x178], !P3 ;  /* 0x00005e00e6007a0c */ /* 0x000fc60005f61270 */
[----:B------:R-:W-:-:S04]  /*99350*/  IMAD.WIDE R228, R0, 0x4, R178 ;  /* 0x0000000400e47825 */ /* 0x000fc800078e02b2 */
[----:B-1----:R-:W-:Y:S01]  /*99360*/  IMAD.WIDE R220, R3, 0x4, R178 ;  /* 0x0000000403dc7825 */ /* 0x002fe200078e02b2 */
[----:B------:R-:W4:Y:S01]  /*99370*/  LDL.LU R237, [R1+0x2cc4] ;  /* 0x002cc40001ed7983 */ /* 0x000f220000300800 */
[----:B------:R-:W-:-:S03]  /*99380*/  IADD3 R0, R0, c[0x0][0x198], RZ ;  /* 0x0000660000007a10 */ /* 0x000fc60007ffe0ff */
[----:B------:R1:W-:Y:S04]  /*99390*/  @P4 STG.E [R220.64], R242 ;  /* 0x000000f2dc004986 */ /* 0x0003e8000c101908 */
[----:B------:R1:W-:Y:S01]  /*993a0*/  @P6 STG.E [R222.64], R241 ;  /* 0x000000f1de006986 */ /* 0x0003e2000c101908 */
[----:B------:R-:W-:Y:S02]  /*993b0*/  ISETP.LT.AND P6, PT, R231, c[0x0][0x178], !P0 ;  /* 0x00005e00e7007a0c */ /* 0x000fe400047c1270 */
[----:B------:R-:W-:Y:S01]  /*993c0*/  ISETP.LT.AND P0, PT, R230, c[0x0][0x178], !P0 ;  /* 0x00005e00e6007a0c */ /* 0x000fe20004701270 */
[----:B-1----:R-:W4:Y:S01]  /*993d0*/  LDL.LU R242, [R1+0x468] ;  /* 0x0004680001f27983 */ /* 0x002f220000300800 */
[----:B------:R-:W-:-:S03]  /*993e0*/  IMAD.WIDE R220, R0, 0x4, R176 ;  /* 0x0000000400dc7825 */ /* 0x000fc600078e02b0 */
[----:B------:R-:W4:Y:S01]  /*993f0*/  LDL.LU R241, [R1+0x28] ;  /* 0x0000280001f17983 */ /* 0x000f220000300800 */
[C---:B------:R-:W-:Y:S01]  /*99400*/  IMAD.WIDE R222, R0.reuse, 0x4, R178 ;  /* 0x0000000400de7825 */ /* 0x040fe200078e02b2 */
[----:B------:R-:W-:Y:S02]  /*99410*/  IADD3 R0, R0, c[0x0][0x198], RZ ;  /* 0x0000660000007a10 */ /* 0x000fe40007ffe0ff */
[----:B--2---:R1:W-:Y:S01]  /*99420*/  @P1 STG.E [R228.64], R233 ;  /* 0x000000e9e4001986 */ /* 0x0043e2000c101908 */
[----:B------:R-:W-:-:S03]  /*99430*/  ISETP.GE.AND P4, PT, R236, c[0x0][0x17c], PT ;  /* 0x00005f00ec007a0c */ /* 0x000fc60003f86270 */
[----:B------:R-:W2:Y:S04]  /*99440*/  LDL.LU R236, [R1+0x2cc8] ;  /* 0x002cc80001ec7983 */ /* 0x000ea80000300800 */
[----:B-1----:R-:W2:Y:S04]  /*99450*/  LDL.LU R233, [R1+0x46c] ;  /* 0x00046c0001e97983 */ /* 0x002ea80000300800 */
[----:B------:R1:W-:Y:S02]  /*99460*/  @P5 STG.E [R220.64], R239 ;  /* 0x000000efdc005986 */ /* 0x0003e4000c101908 */
[----:B-1----:R-:W-:-:S02]  /*99470*/  IMAD.WIDE R220, R0, 0x4, R176 ;  /* 0x0000000400dc7825 */ /* 0x002fc400078e02b0 */
[----:B---3--:R1:W-:Y:S02]  /*99480*/  @P3 STG.E [R222.64], R240 ;  /* 0x000000f0de003986 */ /* 0x0083e4000c101908 */
[----:B-1----:R-:W-:Y:S02]  /*99490*/  IMAD.WIDE R222, R0, 0x4, R178 ;  /* 0x0000000400de7825 */ /* 0x002fe400078e02b2 */
[----:B------:R-:W3:Y:S04]  /*994a0*/  LDL.LU R240, [R1+0x2c] ;  /* 0x00002c0001f07983 */ /* 0x000ee80000300800 */
[----:B----4-:R-:W-:Y:S04]  /*994b0*/  @P6 STG.E [R220.64], R243 ;  /* 0x000000f3dc006986 */ /* 0x010fe8000c101908 */
[----:B------:R1:W-:Y:S04]  /*994c0*/  @P0 STG.E [R222.64], R232 ;  /* 0x000000e8de000986 */ /* 0x0003e8000c101908 */
[----:B-1----:R-:W4:Y:S01]  /*994d0*/  LDL.LU R232, [R1+0x2c9c] ;  /* 0x002c9c0001e87983 */ /* 0x002f220000300800 */
[----:B------:R-:W-:-:S02]  /*994e0*/  ISETP.LT.AND P5, PT, R231, c[0x0][0x178], !P2 ;  /* 0x00005e00e7007a0c */ /* 0x000fc400057a1270 */
[----:B------:R-:W-:Y:S01]  /*994f0*/  IADD3 R3, R0, c[0x0][0x198], RZ ;  /* 0x0000660000037a10 */ /* 0x000fe20007ffe0ff */
[----:B------:R-:W4:Y:S01]  /*99500*/  LDL.LU R246, [R1+0x4b8] ;  /* 0x0004b80001f67983 */ /* 0x000f220000300800 */
[----:B------:R-:W-:Y:S02]  /*99510*/  ISETP.LT.AND P2, PT, R230, c[0x0][0x178], !P2 ;  /* 0x00005e00e6007a0c */ /* 0x000fe40005741270 */
[----:B------:R-:W-:Y:S01]  /*99520*/  ISETP.LT.AND P6, PT, R231, c[0x0][0x178], !P4 ;  /* 0x00005e00e7007a0c */ /* 0x000fe200067c1270 */
[C---:B------:R-:W-:Y:S01]  /*99530*/  IMAD.WIDE R220, R3.reuse, 0x4, R176 ;  /* 0x0000000403dc7825 */ /* 0x040fe200078e02b0 */
[----:B------:R-:W-:Y:S01]  /*99540*/  ISETP.GE.AND P3, PT, R238, c[0x0][0x17c], PT ;  /* 0x00005f00ee007a0c */ /* 0x000fe20003f66270 */
[----:B------:R-:W4:Y:S02]  /*99550*/  LDL.LU R247, [R1+0x3c8] ;  /* 0x0003c80001f77983 */ /* 0x000f240000300800 */
[C---:B------:R-:W-:Y:S01]  /*99560*/  IMAD.WIDE R222, R3.reuse, 0x4, R178 ;  /* 0x0000000403de7825 */ /* 0x040fe200078e02b2 */
[----:B------:R-:W-:Y:S01]  /*99570*/  IADD3 R3, R3, c[0x0][0x198], RZ ;  /* 0x0000660003037a10 */ /* 0x000fe20007ffe0ff */
[----:B------:R-:W4:Y:S01]  /*99580*/  LDL.LU R238, [R1+0x4bc] ;  /* 0x0004bc0001ee7983 */ /* 0x000f220000300800 */
[----:B------:R-:W-:-:S03]  /*99590*/  ISETP.LT.AND P4, PT, R230, c[0x0][0x178], !P4 ;  /* 0x00005e00e6007a0c */ /* 0x000fc60006781270 */
[----:B------:R-:W4:Y:S04]  /*995a0*/  LDL.LU R243, [R1+0x3cc] ;  /* 0x0003cc0001f37983 */ /* 0x000f280000300800 */
[----:B------:R-:W4:Y:S04]  /*995b0*/  LDL.LU R239, [R1+0x2cac] ;  /* 0x002cac0001ef7983 */ /* 0x000f280000300800 */
[----:B------:R1:W-:Y:S04]  /*995c0*/  @P5 STG.E [R220.64], R242 ;  /* 0x000000f2dc005986 */ /* 0x0003e8000c101908 */
[----:B------:R-:W-:Y:S01]  /*995d0*/  @P2 STG.E [R222.64], R241 ;  /* 0x000000f1de002986 */ /* 0x000fe2000c101908 */
[----:B-1----:R-:W-:Y:S01]  /*995e0*/  IMAD.WIDE R220, R3, 0x4, R176 ;  /* 0x0000000403dc7825 */ /* 0x002fe200078e02b0 */
[----:B------:R-:W-:-:S04]  /*995f0*/  ISETP.GE.AND P0, PT, R237, c[0x0][0x17c], PT ;  /* 0x00005f00ed007a0c */ /* 0x000fc80003f06270 */
[----:B--2---:R1:W-:Y:S04]  /*99600*/  @P6 STG.E [R220.64], R233 ;  /* 0x000000e9dc006986 */ /* 0x0043e8000c101908 */
[----:B-1----:R-:W2:Y:S01]  /*99610*/  LDL.LU R233, [R1+0x2cc0] ;  /* 0x002cc00001e97983 */ /* 0x002ea20000300800 */
[----:B------:R-:W-:-:S03]  /*99620*/  IMAD.WIDE R220, R3, 0x4, R178 ;  /* 0x0000000403dc7825 */ /* 0x000fc600078e02b2 */
[----:B------:R-:W2:Y:S04]  /*99630*/  LDL.LU R242, [R1+0x4c8] ;  /* 0x0004c80001f27983 */ /* 0x000ea80000300800 */
[----:B------:R-:W2:Y:S04]  /*99640*/  LDL.LU R241, [R1+0x2f8] ;  /* 0x0002f80001f17983 */ /* 0x000ea80000300800 */
[----:B---3--:R1:W-:Y:S04]  /*99650*/  @P4 STG.E [R220.64], R240 ;  /* 0x000000f0dc004986 */ /* 0x0083e8000c101908 */
[----:B-1----:R-:W3:Y:S04]  /*99660*/  LDL.LU R240, [R1+0x4cc] ;  /* 0x0004cc0001f07983 */ /* 0x002ee80000300800 */
[----:B------:R-:W3:Y:S01]  /*99670*/  LDL.LU R237, [R1+0x2cdc] ;  /* 0x002cdc0001ed7983 */ /* 0x000ee20000300800 */
[----:B----4-:R-:W-:-:S03]  /*99680*/  ISETP.GE.AND P4, PT, R232, c[0x0][0x17c], PT ;  /* 0x00005f00e8007a0c */ /* 0x010fc60003f86270 */
[----:B------:R-:W4:Y:S01]  /*99690*/  LDL.LU R232, [R1+0x2fc] ;  /* 0x0002fc0001e87983 */ /* 0x000f220000300800 */
        /* <DEDUP_REMOVED lines=10> */
[----:B------:R-:W-:Y:S02]  /*99740*/  ISETP.GE.AND P2, PT, R236, c[0x0][0x17c], PT ;  /* 0x00005f00ec007a0c */ /* 0x000fe40003f46270 */
[----:B------:R-:W-:Y:S01]  /*99750*/  ISETP.LT.AND P5, PT, R231, c[0x0][0x178], !P0 ;  /* 0x00005e00e7007a0c */ /* 0x000fe200047a1270 */
[----:B------:R-:W4:Y:S01]  /*99760*/  LDL.LU R236, [R1+0x2ce0] ;  /* 0x002ce00001ec7983 */ /* 0x000f220000300800 */
[----:B------:R-:W-:Y:S01]  /*99770*/  IMAD.WIDE R220, R0, 0x4, R176 ;  /* 0x0000000400dc7825 */ /* 0x000fe200078e02b0 */
[----:B------:R-:W-:Y:S02]  /*99780*/  ISETP.LT.AND P0, PT, R230, c[0x0][0x178], !P0 ;  /* 0x00005e00e6007a0c */ /* 0x000fe40004701270 */
[----:B------:R1:W-:Y:S04]  /*99790*/  @P1 STG.E [R228.64], R247 ;  /* 0x000000f7e4001986 */ /* 0x0003e8000c101908 */
[----:B-1----:R-:W4:Y:S01]  /*997a0*/  LDL.LU R246, [R1+0x4a8] ;  /* 0x0004a80001f67983 */ /* 0x002f220000300800 */
[C---:B------:R-:W-:Y:S01]  /*997b0*/  IMAD.WIDE R222, R0.reuse, 0x4, R178 ;  /* 0x0000000400de7825 */ /* 0x040fe200078e02b2 */
[----:B------:R-:W-:-:S02]  /*997c0*/  IADD3 R0, R0, c[0x0][0x198], RZ ;  /* 0x0000660000007a10 */ /* 0x000fc40007ffe0ff */
[----:B------:R1:W-:Y:S01]  /*997d0*/  @P6 STG.E [R220.64], R238 ;  /* 0x000000eedc006986 */ /* 0x0003e2000c101908 */
[----:B------:R-:W-:Y:S02]  /*997e0*/  ISETP.LT.AND P6, PT, R231, c[0x0][0x178], !P2 ;  /* 0x00005e00e7007a0c */ /* 0x000fe400057c1270 */
[----:B------:R-:W-:Y:S01]  /*997f0*/  ISETP.LT.AND P2, PT, R230, c[0x0][0x178], !P2 ;  /* 0x00005e00e6007a0c */ /* 0x000fe20005741270 */
[----:B------:R1:W-:Y:S01]  /*99800*/  @P3 STG.E [R222.64], R243 ;  /* 0x000000f3de003986 */ /* 0x0003e2000c101908 */
[----:B------:R-:W-:-:S03]  /*99810*/  IADD3 R3, R0, c[0x0][0x198], RZ ;  /* 0x0000660000037a10 */ /* 0x000fc60007ffe0ff */
[----:B------:R-:W4:Y:S04]  /*99820*/  LDL.LU R247, [R1+0x38] ;  /* 0x0000380001f77983 */ /* 0x000f280000300800 */
[----:B-1----:R-:W4:Y:S01]  /*99830*/  LDL.LU R238, [R1+0x4ac] ;  /* 0x0004ac0001ee7983 */ /* 0x002f220000300800 */
[----:B------:R-:W-:-:S04]  /*99840*/  IMAD.WIDE R220, R0, 0x4, R176 ;  /* 0x0000000400dc7825 */ /* 0x000fc800078e02b0 */
[----:B------:R-:W-:Y:S01]  /*99850*/  IMAD.WIDE R222, R0, 0x4, R178 ;  /* 0x0000000400de7825 */ /* 0x000fe200078e02b2 */
[----:B--2---:R-:W-:Y:S02]  /*99860*/  ISETP.GE.AND P3, PT, R233, c[0x0][0x17c], PT ;  /* 0x00005f00e9007a0c */ /* 0x004fe40003f66270 */
[----:B------:R-:W2:Y:S04]  /*99870*/  LDL.LU R233, [R1+0x3c] ;  /* 0x00003c0001e97983 */ /* 0x000ea80000300800 */
[----:B------:R1:W-:Y:S04]  /*99880*/  @P5 STG.E [R220.64], R242 ;  /* 0x000000f2dc005986 */ /* 0x0003e8000c101908 */
[----:B------:R1:W-:Y:S04]  /*99890*/  @P0 STG.E [R222.64], R241 ;  /* 0x000000f1de000986 */ /* 0x0003e8000c101908 */
[----:B------:R-:W2:Y:S01]  /*998a0*/  LDL.LU R244, [R1+0x2ca8] ;  /* 0x002ca80001f47983 */ /* 0x000ea20000300800 */
[----:B-1----:R-:W-:-:S04]  /*998b0*/  IMAD.WIDE R220, R3, 0x4, R176 ;  /* 0x0000000403dc7825 */ /* 0x002fc800078e02b0 */
[----:B------:R-:W-:Y:S01]  /*998c0*/  IMAD.WIDE R222, R3, 0x4, R178 ;  /* 0x0000000403de7825 */ /* 0x000fe200078e02b2 */
[----:B---3--:R-:W-:Y:S04]  /*998d0*/  @P6 STG.E [R220.64], R240 ;  /* 0x000000f0dc006986 */ /* 0x008fe8000c101908 */
[----:B----4-:R1:W-:Y:S04]  /*998e0*/  @P2 STG.E [R222.64], R232 ;  /* 0x000000e8de002986 */ /* 0x0103e8000c101908 */
[----:B-1----:R-:W3:Y:S01]  /*998f0*/  LDL.LU R232, [R1+0x2cbc] ;  /* 0x002cbc0001e87983 */ /* 0x002ee20000300800 */
[----:B------:R-:W-:-:S02]  /*99900*/  ISETP.GE.AND P1, PT, R239, c[0x0][0x17c], PT ;  /* 0x00005f00ef007a0c */ /* 0x000fc40003f26270 */
[----:B------:R-:W-:Y:S01]  /*99910*/  ISETP.LT.AND P5, PT, R231, c[0x0][0x178], !P4 ;  /* 0x00005e00e7007a0c */ /* 0x000fe200067a1270 */
[----:B------:R-:W4:Y:S01]  /*99920*/  LDL.LU R239, [R1+0x488] ;  /* 0x0004880001ef7983 */ /* 0x000f220000300800 */
[----:B------:R-:W-:-:S03]  /*99930*/  IADD3 R3, R3, c[0x0][0x198], RZ ;  /* 0x0000660003037a10 */ /* 0x000fc60007ffe0ff */
[----:B------:R-:W4:Y:S01]  /*99940*/  LDL.LU R243, [R1+0x18] ;  /* 0x0000180001f37983 */ /* 0x000f220000300800 */
[----:B------:R-:W-:Y:S02]  /*99950*/  ISETP.GE.AND P0, PT, R237, c[0x0][0x17c], PT ;  /* 0x00005f00ed007a0c */ /* 0x000fe40003f06270 */
[C---:B------:R-:W-:Y:S01]  /*99960*/  ISETP.LT.AND P4, PT, R230.reuse, c[0x0][0x178], !P4 ;  /* 0x00005e00e6007a0c */ /* 0x040fe20006781270 */
[----:B------:R-:W4:Y:S01]  /*99970*/  LDL.LU R237, [R1+0x2cd8] ;  /* 0x002cd80001ed7983 */ /* 0x000f220000300800 */
[----:B------:R-:W-:Y:S01]  /*99980*/  ISETP.LT.AND P6, PT, R231, c[0x0][0x178], !P1 ;  /* 0x00005e00e7007a0c */ /* 0x000fe20004fc1270 */
[C---:B------:R-:W-:Y:S01]  /*99990*/  IMAD.WIDE R220, R3.reuse, 0x4, R176 ;  /* 0x0000000403dc7825 */ /* 0x040fe200078e02b0 */
[----:B------:R-:W-:Y:S01]  /*999a0*/  ISETP.LT.AND P1, PT, R230, c[0x0][0x178], !P1 ;  /* 0x00005e00e6007a0c */ /* 0x000fe20004f21270 */
[----:B------:R-:W4:Y:S01]  /*999b0*/  LDL.LU R242, [R1+0x48c] ;  /* 0x00048c0001f27983 */ /* 0x000f220000300800 */
[----:B------:R-:W-:-:S03]  /*999c0*/  IADD3 R0, R3, c[0x0][0x198], RZ ;  /* 0x0000660003007a10 */ /* 0x000fc60007ffe0ff */
[----:B------:R-:W4:Y:S01]  /*999d0*/  LDL.LU R241, [R1+0x1c] ;  /* 0x00001c0001f17983 */ /* 0x000f220000300800 */
[----:B------:R-:W-:Y:S01]  /*999e0*/  ISETP.GE.AND P2, PT, R236, c[0x0][0x17c], PT ;  /* 0x00005f00ec007a0c */ /* 0x000fe20003f46270 */
[C---:B------:R-:W-:Y:S02]  /*999f0*/  IMAD.WIDE R222, R0.reuse, 0x4, R176 ;  /* 0x0000000400de7825 */ /* 0x040fe400078e02b0 */
[----:B------:R1:W-:Y:S02]  /*99a00*/  @P5 STG.E [R220.64], R246 ;  /* 0x000000f6dc005986 */ /* 0x0003e4000c101908 */
[--C-:B------:R-:W-:Y:S02]  /*99a10*/  IMAD.WIDE R228, R0, 0x4, R178.reuse ;  /* 0x0000000400e47825 */ /* 0x100fe400078e02b2 */
[----:B------:R-:W4:Y:S04]  /*99a20*/  LDL.LU R236, [R1+0x2cf0] ;  /* 0x002cf00001ec7983 */ /* 0x000f280000300800 */
[----:B------:R-:W4:Y:S01]  /*99a30*/  LDL.LU R240, [R1] ;  /* 0x0000000001f07983 */ /* 0x000f220000300800 */
[----:B-1----:R-:W-:-:S05]  /*99a40*/  IMAD.WIDE R220, R3, 0x4, R178 ;  /* 0x0000000403dc7825 */ /* 0x002fca00078e02b2 */
[----:B------:R-:W-:Y:S04]  /*99a50*/  @P4 STG.E [R220.64], R247 ;  /* 0x000000f7dc004986 */ /* 0x000fe8000c101908 */
[----:B------:R1:W-:Y:S04]  /*99a60*/  @P6 STG.E [R222.64], R238 ;  /* 0x000000eede006986 */ /* 0x0003e8000c101908 */
[----:B-1----:R-:W4:Y:S04]  /*99a70*/  LDL.LU R238, [R1+0x2cf4] ;  /* 0x002cf40001ee7983 */ /* 0x002f280000300800 */
[----:B--2---:R1:W-:Y:S04]  /*99a80*/  @P1 STG.E [R228.64], R233 ;  /* 0x000000e9e4001986 */ /* 0x0043e8000c101908 */
[----:B-1----:R-:W2:Y:S01]  /*99a90*/  LDL.LU R233, [R1+0x4] ;  /* 0x0000040001e97983 */ /* 0x002ea20000300800 */
[----:B---3--:R-:W-:-:S03]  /*99aa0*/  ISETP.GE.AND P1, PT, R232, c[0x0][0x17c], PT ;  /* 0x00005f00e8007a0c */ /* 0x008fc60003f26270 */
[----:B------:R-:W3:Y:S01]  /*99ab0*/  LDL.LU R232, [R1+0x2cb8] ;  /* 0x002cb80001e87983 */ /* 0x000ee20000300800 */
[C---:B------:R-:W-:Y:S02]  /*99ac0*/  ISETP.LT.AND P5, PT, R231.reuse, c[0x0][0x178], !P3 ;  /* 0x00005e00e7007a0c */ /* 0x040fe40005fa1270 */
[----:B------:R-:W-:Y:S02]  /*99ad0*/  ISETP.LT.AND P3, PT, R230, c[0x0][0x178], !P3 ;  /* 0x00005e00e6007a0c */ /* 0x000fe40005f61270 */
[----:B------:R-:W-:Y:S02]  /*99ae0*/  IADD3 R0, R0, c[0x0][0x198], RZ ;  /* 0x0000660000007a10 */ /* 0x000fe40007ffe0ff */
[----:B------:R-:W-:Y:S02]  /*99af0*/  ISETP.LT.AND P6, PT, R231, c[0x0][0x178], !P0 ;  /* 0x00005e00e7007a0c */ /* 0x000fe400047c1270 */
[----:B------:R-:W-:Y:S01]  /*99b00*/  ISETP.LT.AND P0, PT, R230, c[0x0][0x178], !P0 ;  /* 0x00005e00e6007a0c */ /* 0x000fe20004701270 */
[----:B------:R-:W-:-:S04]  /*99b10*/  IMAD.WIDE R220, R0, 0x4, R176 ;  /* 0x0000000400dc7825 */ /* 0x000fc800078e02b0 */
[C---:B------:R-:W-:Y:S01]  /*99b20*/  IMAD.WIDE R222, R0.reuse, 0x4, R178 ;  /* 0x0000000400de7825 */ /* 0x040fe200078e02b2 */
[----:B------:R-:W-:Y:S01]  /*99b30*/  IADD3 R0, R0, c[0x0][0x198], RZ ;  /* 0x0000660000007a10 */ /* 0x000fe20007ffe0ff */
[----:B----4-:R1:W-:Y:S01]  /*99b40*/  @P5 STG.E [R220.64], R239 ;  /* 0x000000efdc005986 */ /* 0x0103e2000c101908 */
[----:B------:R-:W-:Y:S02]  /*99b50*/  ISETP.LT.AND P5, PT, R231, c[0x0][0x178], !P2 ;  /* 0x00005e00e7007a0c */ /* 0x000fe400057a1270 */
[----:B------:R-:W-:Y:S01]  /*99b60*/  ISETP.GE.AND P4, PT, R244, c[0x0][0x17c], PT ;  /* 0x00005f00f4007a0c */ /* 0x000fe20003f86270 */
[----:B------:R4:W-:Y:S01]  /*99b70*/  @P3 STG.E [R222.64], R243 ;  /* 0x000000f3de003986 */ /* 0x0009e2000c101908 */
[----:B------:R-:W-:Y:S02]  /*99b80*/  IADD3 R3, R0, c[0x0][0x198], RZ ;  /* 0x0000660000037a10 */ /* 0x000fe40007ffe0ff */
[----:B------:R-:W-:Y:S01]  /*99b90*/  ISETP.LT.AND P2, PT, R230, c[0x0][0x178], !P2 ;  /* 0x00005e00e6007a0c */ /* 0x000fe20005741270 */
[----:B-1----:R-:W-:-:S04]  /*99ba0*/  IMAD.WIDE R220, R0, 0x4, R176 ;  /* 0x0000000400dc7825 */ /* 0x002fc800078e02b0 */
[----:B----4-:R-:W-:Y:S01]  /*99bb0*/  IMAD.WIDE R222, R0, 0x4, R178 ;  /* 0x0000000400de7825 */ /* 0x010fe200078e02b2 */
[----:B------:R1:W-:Y:S01]  /*99bc0*/  @P6 STG.E [R220.64], R242 ;  /* 0x000000f2dc006986 */ /* 0x0003e2000c101908 */
[----:B------:R-:W-:-:S03]  /*99bd0*/  ISETP.LT.AND P6, PT, R231, c[0x0][0x178], !P4 ;  /* 0x00005e00e7007a0c */ /* 0x000fc600067c1270 */
[----:B------:R4:W-:Y:S01]  /*99be0*/  @P0 STG.E [R222.64], R241 ;  /* 0x000000f1de000986 */ /* 0x0009e2000c101908 */
[----:B------:R-:W-:-:S03]  /*99bf0*/  ISETP.GE.AND P3, PT, R237, c[0x0][0x17c], PT ;  /* 0x00005f00ed007a0c */ /* 0x000fc60003f66270 */
[----:B------:R-:W3:Y:S01]  /*99c00*/  LDL.LU R237, [R1+0x2cd4] ;  /* 0x002cd40001ed7983 */ /* 0x000ee20000300800 */
[----:B-1----:R-:W-:-:S04]  /*99c10*/  IMAD.WIDE R220, R3, 0x4, R176 ;  /* 0x0000000403dc7825 */ /* 0x002fc800078e02b0 */
[C---:B----4-:R-:W-:Y:S01]  /*99c20*/  IMAD.WIDE R222, R3.reuse, 0x4, R178 ;  /* 0x0000000403de7825 */ /* 0x050fe200078e02b2 */
[----:B------:R-:W-:Y:S01]  /*99c30*/  IADD3 R3, R3, c[0x0][0x198], RZ ;  /* 0x0000660003037a10 */ /* 0x000fe20007ffe0ff */
[----:B------:R1:W-:Y:S01]  /*99c40*/  @P5 STG.E [R220.64], R240 ;  /* 0x000000f0dc005986 */ /* 0x0003e2000c101908 */
[C---:B------:R-:W-:Y:S02]  /*99c50*/  ISETP.LT.AND P4, PT, R230.reuse, c[0x0][0x178], !P4 ;  /* 0x00005e00e6007a0c */ /* 0x040fe40006781270 */
[----:B------:R-:W-:Y:S02]  /*99c60*/  ISETP.LT.AND P5, PT, R231, c[0x0][0x178], !P1 ;  /* 0x00005e00e7007a0c */ /* 0x000fe40004fa1270 */
[----:B------:R-:W-:Y:S02]  /*99c70*/  ISETP.LT.AND P1, PT, R230, c[0x0][0x178], !P1 ;  /* 0x00005e00e6007a0c */ /* 0x000fe40004f21270 */
[C---:B------:R-:W-:Y:S01]  /*99c80*/  IADD3 R0, R3.reuse, c[0x0][0x198], RZ ;  /* 0x0000660003007a10 */ /* 0x040fe20007ffe0ff */
[----:B------:R4:W-:Y:S01]  /*99c90*/  @P2 STG.E [R222.64], R44 ;  /* 0x0000002cde002986 */ /* 0x0009e2000c101908 */
[----:B-1----:R-:W-:Y:S01]  /*99ca0*/  IMAD.WIDE R220, R3, 0x4, R176 ;  /* 0x0000000403dc7825 */ /* 0x002fe200078e02b0 */
[----:B------:R-:W-:-:S02]  /*99cb0*/  ISETP.GE.AND P0, PT, R236, c[0x0][0x17c], PT ;  /* 0x00005f00ec007a0c */ /* 0x000fc40003f06270 */
[----:B------:R-:W3:Y:S01]  /*99cc0*/  LDL.LU R236, [R1+0x2cec] ;  /* 0x002cec0001ec7983 */ /* 0x000ee20000300800 */
[----:B------:R-:W-:-:S04]  /*99cd0*/  IMAD.WIDE R228, R0, 0x4, R178 ;  /* 0x0000000400e47825 */ /* 0x000fc800078e02b2 */
[C---:B----4-:R-:W-:Y:S01]  /*99ce0*/  IMAD.WIDE R222, R0.reuse, 0x4, R176 ;  /* 0x0000000400de7825 */ /* 0x050fe200078e02b0 */
[----:B------:R-:W-:Y:S02]  /*99cf0*/  IADD3 R0, R0, c[0x0][0x198], RZ ;  /* 0x0000660000007a10 */ /* 0x000fe40007ffe0ff */
[----:B------:R-:W-:Y:S01]  /*99d00*/  ISETP.GE.AND P2, PT, R238, c[0x0][0x17c], PT ;  /* 0x00005f00ee007a0c */ /* 0x000fe20003f46270 */
[----:B--2---:R1:W-:Y:S01]  /*99d10*/  @P6 STG.E [R220.64], R233 ;  /* 0x000000e9dc006986 */ /* 0x0043e2000c101908 */
[----:B------:R-:W-:Y:S02]  /*99d20*/  ISETP.LT.AND P6, PT, R231, c[0x0][0x178], !P3 ;  /* 0x00005e00e7007a0c */ /* 0x000fe40005fc1270 */
[C---:B------:R-:W-:Y:S01]  /*99d30*/  ISETP.LT.AND P3, PT, R230.reuse, c[0x0][0x178], !P3 ;  /* 0x00005e00e6007a0c */ /* 0x040fe20005f61270 */
[----:B-1----:R-:W-:Y:S01]  /*99d40*/  IMAD.WIDE R220, R3, 0x4, R178 ;  /* 0x0000000403dc7825 */ /* 0x002fe200078e02b2 */
[----:B------:R-:W2:Y:S04]  /*99d50*/  LDL.LU R233, [R1+0x2d04] ;  /* 0x002d040001e97983 */ /* 0x000ea80000300800 */
[----:B------:R1:W-:Y:S04]  /*99d60*/  @P4 STG.E [R220.64], R45 ;  /* 0x0000002ddc004986 */ /* 0x0003e8000c101908 */
[----:B------:R-:W-:Y:S01]  /*99d70*/  @P5 STG.E [R222.64], R224 ;  /* 0x000000e0de005986 */ /* 0x000fe2000c101908 */
[----:B------:R-:W-:-:S03]  /*99d80*/  ISETP.LT.AND P5, PT, R230, c[0x0][0x178], !P0 ;  /* 0x00005e00e6007a0c */ /* 0x000fc600047a1270 */
[----:B------:R-:W-:Y:S01]  /*99d90*/  @P1 STG.E [R228.64], R40 ;  /* 0x00000028e4001986 */ /* 0x000fe2000c101908 */
[----:B------:R-:W-:Y:S01]  /*99da0*/  ISETP.LT.AND P1, PT, R231, c[0x0][0x178], !P0 ;  /* 0x00005e00e7007a0c */ /* 0x000fe20004721270 */
[----:B-1----:R-:W-:-:S04]  /*99db0*/  IMAD.WIDE R44, R0, 0x4, R176 ;  /* 0x00000004002c7825 */ /* 0x002fc800078e02b0 */
[C---:B------:R-:W-:Y:S01]  /*99dc0*/  IMAD.WIDE R220, R0.reuse, 0x4, R178 ;  /* 0x0000000400dc7825 */ /* 0x040fe200078e02b2 */
[----:B------:R-:W-:Y:S01]  /*99dd0*/  IADD3 R0, R0, c[0x0][0x198], RZ ;  /* 0x0000660000007a10 */ /* 0x000fe20007ffe0ff */
[----:B------:R1:W-:Y:S01]  /*99de0*/  @P6 STG.E [R44.64], R225 ;  /* 0x000000e12c006986 */ /* 0x0003e2000c101908 */
[----:B------:R-:W-:-:S03]  /*99df0*/  ISETP.LT.AND P6, PT, R230, c[0x0][0x178], !P2 ;  /* 0x00005e00e6007a0c */ /* 0x000fc600057c1270 */
[----:B------:R4:W-:Y:S01]  /*99e00*/  @P3 STG.E [R220.64], R41 ;  /* 0x00000029dc003986 */ /* 0x0009e2000c101908 */
[----:B------:R-:W-:Y:S02]  /*99e10*/  ISETP.LT.AND P3, PT, R231, c[0x0][0x178], !P2 ;  /* 0x00005e00e7007a0c */ /* 0x000fe40005761270 */
[----:B------:R-:W-:Y:S02]  /*99e20*/  IADD3 R3, R0, c[0x0][0x198], RZ ;  /* 0x0000660000037a10 */ /* 0x000fe40007ffe0ff */
[----:B---3--:R-:W-:Y:S02]  /*99e30*/  ISETP.GE.AND P4, PT, R232, c[0x0][0x17c], PT ;  /* 0x00005f00e8007a0c */ /* 0x008fe40003f86270 */
[----:B------:R-:W3:Y:S01]  /*99e40*/  LDL.LU R232, [R1+0x2d08] ;  /* 0x002d080001e87983 */ /* 0x000ee20000300800 */
[----:B-1----:R-:W-:-:S03]  /*99e50*/  IMAD.WIDE R44, R0, 0x4, R176 ;  /* 0x00000004002c7825 */ /* 0x002fc600078e02b0 */
[----:B------:R-:W3:Y:S01]  /*99e60*/  LDL.LU R222, [R1+0x2cd0] ;  /* 0x002cd00001de7983 */ /* 0x000ee20000300800 */
[----:B----4-:R-:W-:-:S03]  /*99e70*/  IMAD.WIDE R40, R0, 0x4, R178 ;  /* 0x0000000400287825 */ /* 0x010fc600078e02b2 */
[----:B------:R1:W-:Y:S01]  /*99e80*/  @P1 STG.E [R44.64], R212 ;  /* 0x000000d42c001986 */ /* 0x0003e2000c101908 */
[----:B------:R-:W-:-:S03]  /*99e90*/  ISETP.LT.AND P1, PT, R231, c[0x0][0x178], !P4 ;  /* 0x00005e00e7007a0c */ /* 0x000fc60006721270 */
[----:B------:R4:W-:Y:S01]  /*99ea0*/  @P5 STG.E [R40.64], R36 ;  /* 0x0000002428005986 */ /* 0x0009e2000c101908 */
[----:B------:R-:W-:-:S03]  /*99eb0*/  ISETP.LT.AND P4, PT, R230, c[0x0][0x178], !P4 ;  /* 0x00005e00e6007a0c */ /* 0x000fc60006781270 */
[----:B------:R-:W3:Y:S01]  /*99ec0*/  LDL.LU R221, [R1+0x2ce8] ;  /* 0x002ce80001dd7983 */ /* 0x000ee20000300800 */
[----:B-1----:R-:W-:-:S03]  /*99ed0*/  IMAD.WIDE R44, R3, 0x4, R176 ;  /* 0x00000004032c7825 */ /* 0x002fc600078e02b0 */
[----:B------:R-:W3:Y:S01]  /*99ee0*/  LDL.LU R220, [R1+0x2d00] ;  /* 0x002d000001dc7983 */ /* 0x000ee20000300800 */
[C---:B----4-:R-:W-:Y:S01]  /*99ef0*/  IMAD.WIDE R40, R3.reuse, 0x4, R178 ;  /* 0x0000000403287825 */ /* 0x050fe200078e02b2 */
[----:B------:R-:W-:Y:S02]  /*99f00*/  IADD3 R3, R3, c[0x0][0x198], RZ ;  /* 0x0000660003037a10 */ /* 0x000fe40007ffe0ff */
[----:B------:R-:W-:Y:S04]  /*99f10*/  @P3 STG.E [R44.64], R213 ;  /* 0x000000d52c003986 */ /* 0x000fe8000c101908 */
[----:B------:R1:W-:Y:S04]  /*99f20*/  @P6 STG.E [R40.64], R37 ;  /* 0x0000002528006986 */ /* 0x0003e8000c101908 */
[----:B------:R-:W4:Y:S01]  /*99f30*/  LDL.LU R212, [R1+0x2d18] ;  /* 0x002d180001d47983 */ /* 0x000f220000300800 */
[----:B-1----:R-:W-:-:S05]  /*99f40*/  IMAD.WIDE R36, R3, 0x4, R176 ;  /* 0x0000000403247825 */ /* 0x002fca00078e02b0 */
[----:B------:R1:W-:Y:S02]  /*99f50*/  @P1 STG.E [R36.64], R12 ;  /* 0x0000000c24001986 */ /* 0x0003e4000c101908 */
[----:B-1----:R-:W-:-:S05]  /*99f60*/  IMAD.WIDE R36, R3, 0x4, R178 ;  /* 0x0000000403247825 */ /* 0x002fca00078e02b2 */
[----:B------:R1:W-:Y:S04]  /*99f70*/  @P4 STG.E [R36.64], R32 ;  /* 0x0000002024004986 */ /* 0x0003e8000c101908 */
[----:B-1----:R-:W4:Y:S04]  /*99f80*/  LDL.LU R37, [R1+0x2d1c] ;  /* 0x002d1c0001257983 */ /* 0x002f280000300800 */
[----:B------:R-:W4:Y:S01]  /*99f90*/  LDL.LU R36, [R1+0x2ce4] ;  /* 0x002ce40001247983 */ /* 0x000f220000300800 */
[----:B------:R-:W-:-:S04]  /*99fa0*/  ISETP.GE.AND P0, PT, R237, c[0x0][0x17c], PT ;  /* 0x00005f00ed007a0c */ /* 0x000fc80003f06270 */
[----:B------:R-:W-:Y:S02]  /*99fb0*/  ISETP.LT.AND P3, PT, R231, c[0x0][0x178], !P0 ;  /* 0x00005e00e7007a0c */ /* 0x000fe40004761270 */
[----:B------:R-:W-:Y:S02]  /*99fc0*/  ISETP.LT.AND P6, PT, R230, c[0x0][0x178], !P0 ;  /* 0x00005e00e6007a0c */ /* 0x000fe400047c1270 */
[----:B------:R-:W-:Y:S02]  /*99fd0*/  IADD3 R0, R3, c[0x0][0x198], RZ ;  /* 0x0000660003007a10 */ /* 0x000fe40007ffe0ff */
[----:B------:R-:W-:-:S03]  /*99fe0*/  ISETP.GE.AND P2, PT, R236, c[0x0][0x17c], PT ;  /* 0x00005f00ec007a0c */ /* 0x000fc60003f46270 */
[----:B------:R-:W-:Y:S01]  /*99ff0*/  IMAD.WIDE R40, R0, 0x4, R176 ;  /* 0x0000000400287825 */ /* 0x000fe200078e02b0 */
[----:B------:R-:W-:-:S03]  /*9a000*/  ISETP.LT.AND P1, PT, R231, c[0x0][0x178], !P2 ;  /* 0x00005e00e7007a0c */ /* 0x000fc60005721270 */
[----:B------:R-:W-:Y:S01]  /*9a010*/  IMAD.WIDE R44, R0, 0x4, R178 ;  /* 0x00000004002c7825 */ /* 0x000fe200078e02b2 */
[----:B------:R-:W-:Y:S01]  /*9a020*/  ISETP.LT.AND P2, PT, R230, c[0x0][0x178], !P2 ;  /* 0x00005e00e6007a0c */ /* 0x000fe20005741270 */
[----:B------:R1:W-:Y:S01]  /*9a030*/  @P3 STG.E [R40.64], R13 ;  /* 0x0000000d28003986 */ /* 0x0003e2000c101908 */
[----:B------:R-:W-:-:S03]  /*9a040*/  IADD3 R0, R0, c[0x0][0x198], RZ ;  /* 0x0000660000007a10 */ /* 0x000fc60007ffe0ff */
[----:B------:R1:W-:Y:S02]  /*9a050*/  @P6 STG.E [R44.64], R33 ;  /* 0x000000212c006986 */ /* 0x0003e4000c101908 */
[C---:B-1----:R-:W-:Y:S02]  /*9a060*/  IMAD.WIDE R12, R0.reuse, 0x4, R176 ;  /* 0x00000004000c7825 */ /* 0x042fe400078e02b0 */
[----:B------:R-:W4:Y:S02]  /*9a070*/  LDL.LU R41, [R1+0x2cfc] ;  /* 0x002cfc0001297983 */ /* 0x000f240000300800 */
[C---:B------:R-:W-:Y:S01]  /*9a080*/  IMAD.WIDE R32, R0.reuse, 0x4, R178 ;  /* 0x0000000400207825 */ /* 0x040fe200078e02b2 */
[----:B------:R-:W-:Y:S01]  /*9a090*/  IADD3 R0, R0, c[0x0][0x198], RZ ;  /* 0x0000660000007a10 */ /* 0x000fe20007ffe0ff */
[----:B------:R1:W-:Y:S04]  /*9a0a0*/  @P1 STG.E [R12.64], R248 ;  /* 0x000000f80c001986 */ /* 0x0003e8000c101908 */
[----:B------:R1:W-:Y:S01]  /*9a0b0*/  @P2 STG.E [R32.64], R28 ;  /* 0x0000001c20002986 */ /* 0x0003e2000c101908 */
[----:B------:R-:W-:-:S03]  /*9a0c0*/  IADD3 R3, R0, c[0x0][0x198], RZ ;  /* 0x0000660000037a10 */ /* 0x000fc60007ffe0ff */
[----:B------:R-:W4:Y:S01]  /*9a0d0*/  LDL.LU R40, [R1+0x2d14] ;  /* 0x002d140001287983 */ /* 0x000f220000300800 */
[----:B-1----:R-:W-:-:S04]  /*9a0e0*/  IMAD.WIDE R12, R0, 0x4, R176 ;  /* 0x00000004000c7825 */ /* 0x002fc800078e02b0 */
[----:B------:R-:W-:Y:S01]  /*9a0f0*/  IMAD.WIDE R32, R0, 0x4, R178 ;  /* 0x0000000400207825 */ /* 0x000fe200078e02b2 */
[----:B--2---:R-:W-:-:S04]  /*9a100*/  ISETP.GE.AND P5, PT, R233, c[0x0][0x17c], PT ;  /* 0x00005f00e9007a0c */ /* 0x004fc80003fa6270 */
[----:B------:R-:W-:Y:S02]  /*9a110*/  ISETP.LT.AND P6, PT, R231, c[0x0][0x178], !P5 ;  /* 0x00005e00e7007a0c */ /* 0x000fe40006fc1270 */
[----:B------:R-:W-:-:S11]  /*9a120*/  ISETP.LT.AND P5, PT, R230, c[0x0][0x178], !P5 ;  /* 0x00005e00e6007a0c */ /* 0x000fd60006fa1270 */
[----:B------:R1:W-:Y:S04]  /*9a130*/  @P6 STG.E [R12.64], R249 ;  /* 0x000000f90c006986 */ /* 0x0003e8000c101908 */
[----:B------:R2:W-:Y:S01]  /*9a140*/  @P5 STG.E [R32.64], R29 ;  /* 0x0000001d20005986 */ /* 0x0005e2000c101908 */
[----:B---3--:R-:W-:-:S04]  /*9a150*/  ISETP.GE.AND P0, PT, R232, c[0x0][0x17c], PT ;  /* 0x00005f00e8007a0c */ /* 0x008fc80003f06270 */
[C---:B------:R-:W-:Y:S02]  /*9a160*/  ISETP.LT.AND P1, PT, R231.reuse, c[0x0][0x178], !P0 ;  /* 0x00005e00e7007a0c */ /* 0x040fe40004721270 */
[----:B------:R-:W-:Y:S02]  /*9a170*/  ISETP.GE.AND P4, PT, R222, c[0x0][0x17c], PT ;  /* 0x00005f00de007a0c */ /* 0x000fe40003f86270 */
[----:B------:R-:W-:Y:S02]  /*9a180*/  ISETP.LT.AND P2, PT, R230, c[0x0][0x178], !P0 ;  /* 0x00005e00e6007a0c */ /* 0x000fe40004741270 */
[----:B------:R-:W-:Y:S01]  /*9a190*/  ISETP.LT.AND P6, PT, R231, c[0x0][0x178], !P4 ;  /* 0x00005e00e7007a0c */ /* 0x000fe200067c1270 */
[----:B-1----:R-:W-:-:S04]  /*9a1a0*/  IMAD.WIDE R12, R3, 0x4, R176 ;  /* 0x00000004030c7825 */ /* 0x002fc800078e02b0 */
[C---:B--2---:R-:W-:Y:S01]  /*9a1b0*/  IMAD.WIDE R28, R3.reuse, 0x4, R178 ;  /* 0x00000004031c7825 */ /* 0x044fe200078e02b2 */
[----:B------:R-:W-:Y:S01]  /*9a1c0*/  IADD3 R3, R3, c[0x0][0x198], RZ ;  /* 0x0000660003037a10 */ /* 0x000fe20007ffe0ff */
[----:B------:R1:W-:Y:S01]  /*9a1d0*/  @P1 STG.E [R12.64], R216 ;  /* 0x000000d80c001986 */ /* 0x0003e2000c101908 */
[----:B------:R-:W-:Y:S02]  /*9a1e0*/  ISETP.LT.AND P4, PT, R230, c[0x0][0x178], !P4 ;  /* 0x00005e00e6007a0c */ /* 0x000fe40006781270 */
[----:B------:R-:W-:Y:S01]  /*9a1f0*/  ISETP.GE.AND P3, PT, R221, c[0x0][0x17c], PT ;  /* 0x00005f00dd007a0c */ /* 0x000fe20003f66270 */
[----:B------:R-:W-:Y:S01]  /*9a200*/  @P2 STG.E [R28.64], R24 ;  /* 0x000000181c002986 */ /* 0x000fe2000c101908 */
[----:B-1----:R-:W-:Y:S02]  /*9a210*/  IMAD.WIDE R12, R3, 0x4, R176 ;  /* 0x00000004030c7825 */ /* 0x002fe400078e02b0 */
[----:B------:R-:W-:-:S03]  /*9a220*/  ISETP.LT.AND P2, PT, R231, c[0x0][0x178], !P3 ;  /* 0x00005e00e7007a0c */ /* 0x000fc60005f41270 */
[----:B------:R1:W-:Y:S01]  /*9a230*/  @P6 STG.E [R12.64], R217 ;  /* 0x000000d90c006986 */ /* 0x0003e2000c101908 */
[----:B------:R-:W-:Y:S02]  /*9a240*/  ISETP.GE.AND P0, PT, R220, c[0x0][0x17c], PT ;  /* 0x00005f00dc007a0c */ /* 0x000fe40003f06270 */
[C---:B------:R-:W-:Y:S02]  /*9a250*/  IADD3 R0, R3.reuse, c[0x0][0x198], RZ ;  /* 0x0000660003007a10 */ /* 0x040fe40007ffe0ff */
[----:B------:R-:W-:Y:S01]  /*9a260*/  ISETP.LT.AND P3, PT, R230, c[0x0][0x178], !P3 ;  /* 0x00005e00e6007a0c */ /* 0x000fe20005f61270 */
[----:B-1----:R-:W-:Y:S01]  /*9a270*/  IMAD.WIDE R12, R3, 0x4, R178 ;  /* 0x00000004030c7825 */ /* 0x002fe200078e02b2 */
[----:B------:R-:W-:-:S04]  /*9a280*/  ISETP.LT.AND P6, PT, R231, c[0x0][0x178], !P0 ;  /* 0x00005e00e7007a0c */ /* 0x000fc800047c1270 */
[----:B------:R1:W-:Y:S01]  /*9a290*/  @P4 STG.E [R12.64], R25 ;  /* 0x000000190c004986 */ /* 0x0003e2000c101908 */
[----:B------:R-:W-:Y:S01]  /*9a2a0*/  ISETP.LT.AND P0, PT, R230, c[0x0][0x178], !P0 ;  /* 0x00005e00e6007a0c */ /* 0x000fe20004701270 */
[----:B------:R-:W-:-:S04]  /*9a2b0*/  IMAD.WIDE R28, R0, 0x4, R176 ;  /* 0x00000004001c7825 */ /* 0x000fc800078e02b0 */
[C---:B------:R-:W-:Y:S01]  /*9a2c0*/  IMAD.WIDE R32, R0.reuse, 0x4, R178 ;  /* 0x0000000400207825 */ /* 0x040fe200078e02b2 */
[----:B------:R-:W-:Y:S01]  /*9a2d0*/  IADD3 R0, R0, c[0x0][0x198], RZ ;  /* 0x0000660000007a10 */ /* 0x000fe20007ffe0ff */
[----:B------:R2:W-:Y:S04]  /*9a2e0*/  @P2 STG.E [R28.64], R8 ;  /* 0x000000081c002986 */ /* 0x0005e8000c101908 */
[----:B-1----:R-:W-:Y:S01]  /*9a2f0*/  IMAD.WIDE R12, R0, 0x4, R176 ;  /* 0x00000004000c7825 */ /* 0x002fe200078e02b0 */
[----:B----4-:R-:W-:Y:S02]  /*9a300*/  ISETP.GE.AND P1, PT, R37, c[0x0][0x17c], PT ;  /* 0x00005f0025007a0c */ /* 0x010fe40003f26270 */
[----:B------:R-:W3:Y:S01]  /*9a310*/  LDL.LU R37, [R1+0x2d40] ;  /* 0x002d400001257983 */ /* 0x000ee20000300800 */
[----:B------:R-:W-:-:S03]  /*9a320*/  ISETP.GE.AND P4, PT, R36, c[0x0][0x17c], PT ;  /* 0x00005f0024007a0c */ /* 0x000fc60003f86270 */
[----:B------:R-:W4:Y:S04]  /*9a330*/  LDL.LU R36, [R1+0x2d48] ;  /* 0x002d480001247983 */ /* 0x000f280000300800 */
[----:B------:R-:W3:Y:S01]  /*9a340*/  LDL.LU R232, [R1+0x8] ;  /* 0x0000080001e87983 */ /* 0x000ee20000300800 */
[----:B------:R-:W-:-:S03]  /*9a350*/  IMAD.WIDE R24, R0, 0x4, R178 ;  /* 0x0000000400187825 */ /* 0x000fc600078e02b2 */
[----:B--2---:R-:W2:Y:S04]  /*9a360*/  LDL.LU R28, [R1+0x2cf8] ;  /* 0x002cf800011c7983 */ /* 0x004ea80000300800 */
[----:B------:R-:W2:Y:S04]  /*9a370*/  LDL.LU R233, [R1+0xc] ;  /* 0x00000c0001e97983 */ /* 0x000ea80000300800 */
[----:B------:R-:W-:Y:S04]  /*9a380*/  @P3 STG.E [R32.64], R20 ;  /* 0x0000001420003986 */ /* 0x000fe8000c101908 */
[----:B------:R-:W-:Y:S04]  /*9a390*/  @P6 STG.E [R12.64], R9 ;  /* 0x000000090c006986 */ /* 0x000fe8000c101908 */
[----:B------:R1:W-:Y:S04]  /*9a3a0*/  @P0 STG.E [R24.64], R21 ;  /* 0x0000001518000986 */ /* 0x0003e8000c101908 */
[----:B-1----:R-:W4:Y:S04]  /*9a3b0*/  LDL.LU R24, [R1+0x2d10] ;  /* 0x002d100001187983 */ /* 0x002f280000300800 */
[----:B------:R-:W4:Y:S01]  /*9a3c0*/  LDL.LU R20, [R1+0x2d3c] ;  /* 0x002d3c0001147983 */ /* 0x000f220000300800 */
[----:B------:R-:W-:-:S02]  /*9a3d0*/  ISETP.GE.AND P5, PT, R212, c[0x0][0x17c], PT ;  /* 0x00005f00d4007a0c */ /* 0x000fc40003fa6270 */
[----:B------:R-:W-:Y:S01]  /*9a3e0*/  IADD3 R0, R0, c[0x0][0x198], RZ ;  /* 0x0000660000007a10 */ /* 0x000fe20007ffe0ff */
[----:B------:R-:W4:Y:S01]  /*9a3f0*/  LDL.LU R21, [R1+0x2d54] ;  /* 0x002d540001157983 */ /* 0x000f220000300800 */
[C---:B------:R-:W-:Y:S02]  /*9a400*/  ISETP.LT.AND P3, PT, R231.reuse, c[0x0][0x178], !P5 ;  /* 0x00005e00e7007a0c */ /* 0x040fe40006f61270 */
[----:B------:R-:W-:Y:S01]  /*9a410*/  ISETP.LT.AND P5, PT, R230, c[0x0][0x178], !P5 ;  /* 0x00005e00e6007a0c */ /* 0x000fe20006fa1270 */
[----:B------:R-:W-:Y:S01]  /*9a420*/  IMAD.WIDE R12, R0, 0x4, R176 ;  /* 0x00000004000c7825 */ /* 0x000fe200078e02b0 */
[----:B------:R-:W-:Y:S02]  /*9a430*/  ISETP.LT.AND P0, PT, R231, c[0x0][0x178], !P1 ;  /* 0x00005e00e7007a0c */ /* 0x000fe40004f01270 */
[----:B------:R-:W-:Y:S01]  /*9a440*/  ISETP.LT.AND P1, PT, R230, c[0x0][0x178], !P1 ;  /* 0x00005e00e6007a0c */ /* 0x000fe20004f21270 */
[C---:B------:R-:W-:Y:S01]  /*9a450*/  IMAD.WIDE R8, R0.reuse, 0x4, R178 ;  /* 0x0000000400087825 */ /* 0x040fe200078e02b2 */
[----:B------:R-:W-:-:S05]  /*9a460*/  IADD3 R3, R0, c[0x0][0x198], RZ ;  /* 0x0000660000037a10 */ /* 0x000fca0007ffe0ff */
[----:B------:R1:W-:Y:S01]  /*9a470*/  @P3 STG.E [R12.64], R4 ;  /* 0x000000040c003986 */ /* 0x0003e2000c101908 */
[----:B------:R-:W-:-:S03]  /*9a480*/  ISETP.LT.AND P3, PT, R231, c[0x0][0x178], !P4 ;  /* 0x00005e00e7007a0c */ /* 0x000fc60006761270 */
[----:B------:R1:W-:Y:S01]  /*9a490*/  @P5 STG.E [R8.64], R16 ;  /* 0x0000001008005986 */ /* 0x0003e2000c101908 */
[----:B------:R-:W-:Y:S01]  /*9a4a0*/  ISETP.GE.AND P2, PT, R41, c[0x0][0x17c], PT ;  /* 0x00005f0029007a0c */ /* 0x000fe20003f46270 */
[----:B-1----:R-:W-:-:S04]  /*9a4b0*/  IMAD.WIDE R12, R3, 0x4, R176 ;  /* 0x00000004030c7825 */ /* 0x002fc800078e02b0 */
[C---:B------:R-:W-:Y:S01]  /*9a4c0*/  IMAD.WIDE R8, R3.reuse, 0x4, R178 ;  /* 0x0000000403087825 */ /* 0x040fe200078e02b2 */
[----:B------:R-:W-:Y:S01]  /*9a4d0*/  IADD3 R3, R3, c[0x0][0x198], RZ ;  /* 0x0000660003037a10 */ /* 0x000fe20007ffe0ff */
[----:B------:R1:W-:Y:S01]  /*9a4e0*/  @P0 STG.E [R12.64], R5 ;  /* 0x000000050c000986 */ /* 0x0003e2000c101908 */
[----:B------:R-:W-:-:S03]  /*9a4f0*/  ISETP.LT.AND P4, PT, R230, c[0x0][0x178], !P4 ;  /* 0x00005e00e6007a0c */ /* 0x000fc60006781270 */
[----:B------:R1:W-:Y:S01]  /*9a500*/  @P1 STG.E [R8.64], R17 ;  /* 0x0000001108001986 */ /* 0x0003e2000c101908 */
[----:B------:R-:W-:Y:S02]  /*9a510*/  ISETP.LT.AND P1, PT, R231, c[0x0][0x178], !P2 ;  /* 0x00005e00e7007a0c */ /* 0x000fe40005721270 */
[----:B------:R-:W-:Y:S02]  /*9a520*/  ISETP.GE.AND P6, PT, R40, c[0x0][0x17c], PT ;  /* 0x00005f0028007a0c */ /* 0x000fe40003fc6270 */
[C---:B------:R-:W-:Y:S01]  /*9a530*/  IADD3 R0, R3.reuse, c[0x0][0x198], RZ ;  /* 0x0000660003007a10 */ /* 0x040fe20007ffe0ff */
[----:B-1----:R-:W-:Y:S01]  /*9a540*/  IMAD.WIDE R4, R3, 0x4, R176 ;  /* 0x0000000403047825 */ /* 0x002fe200078e02b0 */
[----:B------:R-:W-:-:S03]  /*9a550*/  ISETP.LT.AND P2, PT, R230, c[0x0][0x178], !P2 ;  /* 0x00005e00e6007a0c */ /* 0x000fc60005741270 */
[C---:B------:R-:W-:Y:S01]  /*9a560*/  IMAD.WIDE R8, R0.reuse, 0x4, R176 ;  /* 0x0000000400087825 */ /* 0x040fe200078e02b0 */
[----:B------:R-:W4:Y:S03]  /*9a570*/  LDL.LU R17, [R1+0x2d64] ;  /* 0x002d640001117983 */ /* 0x000f260000300800 */
[C---:B------:R-:W-:Y:S01]  /*9a580*/  IMAD.WIDE R12, R0.reuse, 0x4, R178 ;  /* 0x00000004000c7825 */ /* 0x040fe200078e02b2 */
[----:B------:R-:W-:Y:S01]  /*9a590*/  IADD3 R0, R0, c[0x0][0x198], RZ ;  /* 0x0000660000007a10 */ /* 0x000fe20007ffe0ff */
[----:B------:R-:W4:Y:S04]  /*9a5a0*/  LDL.LU R16, [R1+0x2d0c] ;  /* 0x002d0c0001107983 */ /* 0x000f280000300800 */
[----:B---3--:R1:W-:Y:S01]  /*9a5b0*/  @P3 STG.E [R4.64], R232 ;  /* 0x000000e804003986 */ /* 0x0083e2000c101908 */
[----:B------:R-:W-:-:S02]  /*9a5c0*/  ISETP.LT.AND P3, PT, R231, c[0x0][0x178], !P6 ;  /* 0x00005e00e7007a0c */ /* 0x000fc40007761270 */
[----:B------:R-:W-:Y:S01]  /*9a5d0*/  ISETP.LT.AND P6, PT, R230, c[0x0][0x178], !P6 ;  /* 0x00005e00e6007a0c */ /* 0x000fe200077c1270 */
[----:B-1----:R-:W-:-:S05]  /*9a5e0*/  IMAD.WIDE R4, R3, 0x4, R178 ;  /* 0x0000000403047825 */ /* 0x002fca00078e02b2 */
[----:B------:R1:W-:Y:S04]  /*9a5f0*/  @P4 STG.E [R4.64], R46 ;  /* 0x0000002e04004986 */ /* 0x0003e8000c101908 */
[----:B--2---:R2:W-:Y:S04]  /*9a600*/  @P1 STG.E [R8.64], R233 ;  /* 0x000000e908001986 */ /* 0x0045e8000c101908 */
[----:B------:R-:W-:Y:S01]  /*9a610*/  @P2 STG.E [R12.64], R47 ;  /* 0x0000002f0c002986 */ /* 0x000fe2000c101908 */
[----:B-1----:R-:W-:-:S04]  /*9a620*/  IMAD.WIDE R4, R0, 0x4, R176 ;  /* 0x0000000400047825 */ /* 0x002fc800078e02b0 */
[----:B--2---:R-:W-:Y:S01]  /*9a630*/  IMAD.WIDE R8, R0, 0x4, R178 ;  /* 0x0000000400087825 */ /* 0x004fe200078e02b2 */
[----:B------:R1:W-:Y:S04]  /*9a640*/  @P3 STG.E [R4.64], R226 ;  /* 0x000000e204003986 */ /* 0x0003e8000c101908 */
[----:B------:R2:W-:Y:S01]  /*9a650*/  @P6 STG.E [R8.64], R42 ;  /* 0x0000002a08006986 */ /* 0x0005e2000c101908 */
[----:B----4-:R-:W-:-:S03]  /*9a660*/  ISETP.GE.AND P6, PT, R20, c[0x0][0x17c], PT ;  /* 0x00005f0014007a0c */ /* 0x010fc60003fc6270 */
[----:B------:R-:W3:Y:S01]  /*9a670*/  LDL.LU R20, [R1+0x2d38] ;  /* 0x002d380001147983 */ /* 0x000ee20000300800 */
[----:B------:R-:W-:-:S04]  /*9a680*/  ISETP.GE.AND P5, PT, R37, c[0x0][0x17c], PT ;  /* 0x00005f0025007a0c */ /* 0x000fc80003fa6270 */
[C---:B------:R-:W-:Y:S02]  /*9a690*/  ISETP.LT.AND P1, PT, R231.reuse, c[0x0][0x178], !P5 ;  /* 0x00005e00e7007a0c */ /* 0x040fe40006f21270 */
[----:B------:R-:W-:Y:S02]  /*9a6a0*/  ISETP.LT.AND P5, PT, R230, c[0x0][0x178], !P5 ;  /* 0x00005e00e6007a0c */ /* 0x000fe40006fa1270 */
[----:B------:R-:W-:Y:S02]  /*9a6b0*/  ISETP.GE.AND P0, PT, R36, c[0x0][0x17c], PT ;  /* 0x00005f0024007a0c */ /* 0x000fe40003f06270 */
[----:B------:R-:W-:Y:S02]  /*9a6c0*/  IADD3 R0, R0, c[0x0][0x198], RZ ;  /* 0x0000660000007a10 */ /* 0x000fe40007ffe0ff */
[----:B------:R-:W-:-:S03]  /*9a6d0*/  ISETP.LT.AND P3, PT, R231, c[0x0][0x178], !P0 ;  /* 0x00005e00e7007a0c */ /* 0x000fc60004761270 */
[----:B-1----:R-:W-:Y:S01]  /*9a6e0*/  IMAD.WIDE R4, R0, 0x4, R176 ;  /* 0x0000000400047825 */ /* 0x002fe200078e02b0 */
[----:B------:R-:W-:Y:S02]  /*9a6f0*/  ISETP.GE.AND P4, PT, R28, c[0x0][0x17c], PT ;  /* 0x00005f001c007a0c */ /* 0x000fe40003f86270 */
[C---:B------:R-:W-:Y:S01]  /*9a700*/  IADD3 R3, R0.reuse, c[0x0][0x198], RZ ;  /* 0x0000660000037a10 */ /* 0x040fe20007ffe0ff */
[----:B--2---:R-:W-:Y:S01]  /*9a710*/  IMAD.WIDE R8, R0, 0x4, R178 ;  /* 0x0000000400087825 */ /* 0x004fe200078e02b2 */
[----:B------:R-:W-:Y:S01]  /*9a720*/  ISETP.LT.AND P0, PT, R230, c[0x0][0x178], !P0 ;  /* 0x00005e00e6007a0c */ /* 0x000fe20004701270 */
[----:B------:R1:W-:Y:S01]  /*9a730*/  @P1 STG.E [R4.64], R227 ;  /* 0x000000e304001986 */ /* 0x0003e2000c101908 */
[----:B------:R-:W-:-:S03]  /*9a740*/  ISETP.LT.AND P1, PT, R231, c[0x0][0x178], !P4 ;  /* 0x00005e00e7007a0c */ /* 0x000fc60006721270 */
[----:B------:R2:W-:Y:S01]  /*9a750*/  @P5 STG.E [R8.64], R43 ;  /* 0x0000002b08005986 */ /* 0x0005e2000c101908 */
[----:B------:R-:W-:Y:S02]  /*9a760*/  ISETP.GE.AND P2, PT, R24, c[0x0][0x17c], PT ;  /* 0x00005f0018007a0c */ /* 0x000fe40003f46270 */
[----:B------:R-:W-:Y:S01]  /*9a770*/  ISETP.GE.AND P5, PT, R21, c[0x0][0x17c], PT ;  /* 0x00005f0015007a0c */ /* 0x000fe20003fa6270 */
[C---:B-1----:R-:W-:Y:S01]  /*9a780*/  IMAD.WIDE R4, R3.reuse, 0x4, R176 ;  /* 0x0000000403047825 */ /* 0x042fe200078e02b0 */
[----:B------:R-:W-:Y:S01]  /*9a790*/  ISETP.LT.AND P4, PT, R230, c[0x0][0x178], !P4 ;  /* 0x00005e00e6007a0c */ /* 0x000fe20006781270 */
[----:B------:R-:W4:Y:S02]  /*9a7a0*/  LDL.LU R21, [R1+0x2d50] ;  /* 0x002d500001157983 */ /* 0x000f240000300800 */
[C---:B--2---:R-:W-:Y:S01]  /*9a7b0*/  IMAD.WIDE R8, R3.reuse, 0x4, R178 ;  /* 0x0000000403087825 */ /* 0x044fe200078e02b2 */
[----:B------:R-:W-:Y:S01]  /*9a7c0*/  IADD3 R3, R3, c[0x0][0x198], RZ ;  /* 0x0000660003037a10 */ /* 0x000fe20007ffe0ff */
[----:B------:R1:W-:Y:S01]  /*9a7d0*/  @P3 STG.E [R4.64], R214 ;  /* 0x000000d604003986 */ /* 0x0003e2000c101908 */
[----:B------:R-:W-:-:S02]  /*9a7e0*/  ISETP.LT.AND P3, PT, R231, c[0x0][0x178], !P2 ;  /* 0x00005e00e7007a0c */ /* 0x000fc40005761270 */
[C---:B------:R-:W-:Y:S01]  /*9a7f0*/  IADD3 R0, R3.reuse, c[0x0][0x198], RZ ;  /* 0x0000660003007a10 */ /* 0x040fe20007ffe0ff */
[----:B------:R2:W-:Y:S01]  /*9a800*/  @P0 STG.E [R8.64], R38 ;  /* 0x0000002608000986 */ /* 0x0005e2000c101908 */
[----:B-1----:R-:W-:-:S05]  /*9a810*/  IMAD.WIDE R4, R3, 0x4, R176 ;  /* 0x0000000403047825 */ /* 0x002fca00078e02b0 */
[----:B------:R1:W-:Y:S01]  /*9a820*/  @P1 STG.E [R4.64], R215 ;  /* 0x000000d704001986 */ /* 0x0003e2000c101908 */
[----:B--2---:R-:W-:Y:S01]  /*9a830*/  IMAD.WIDE R8, R0, 0x4, R176 ;  /* 0x0000000400087825 */ /* 0x004fe200078e02b0 */
[----:B------:R-:W-:Y:S02]  /*9a840*/  ISETP.GE.AND P0, PT, R17, c[0x0][0x17c], PT ;  /* 0x00005f0011007a0c */ /* 0x000fe40003f06270 */
[----:B------:R-:W2:Y:S01]  /*9a850*/  LDL.LU R17, [R1+0x2d78] ;  /* 0x002d780001117983 */ /* 0x000ea20000300800 */
[----:B-1----:R-:W-:-:S05]  /*9a860*/  IMAD.WIDE R4, R3, 0x4, R178 ;  /* 0x0000000403047825 */ /* 0x002fca00078e02b2 */
[----:B------:R-:W-:Y:S01]  /*9a870*/  @P4 STG.E [R4.64], R39 ;  /* 0x0000002704004986 */ /* 0x000fe2000c101908 */
[----:B------:R-:W-:-:S03]  /*9a880*/  ISETP.GE.AND P4, PT, R16, c[0x0][0x17c], PT ;  /* 0x00005f0010007a0c */ /* 0x000fc60003f86270 */
[----:B------:R1:W-:Y:S04]  /*9a890*/  @P3 STG.E [R8.64], R14 ;  /* 0x0000000e08003986 */ /* 0x0003e8000c101908 */
[----:B------:R-:W2:Y:S01]  /*9a8a0*/  LDL.LU R16, [R1+0x2d7c] ;  /* 0x002d7c0001107983 */ /* 0x000ea20000300800 */
[----:B---3--:R-:W-:-:S03]  /*9a8b0*/  ISETP.GE.AND P3, PT, R20, c[0x0][0x17c], PT ;  /* 0x00005f0014007a0c */ /* 0x008fc60003f66270 */
[----:B------:R-:W3:Y:S04]  /*9a8c0*/  LDL.LU R20, [R1+0x2d34] ;  /* 0x002d340001147983 */ /* 0x000ee80000300800 */
[----:B-1----:R-:W3:Y:S01]  /*9a8d0*/  LDL.LU R14, [R1+0x2d4c] ;  /* 0x002d4c00010e7983 */ /* 0x002ee20000300800 */
[----:B------:R-:W-:Y:S01]  /*9a8e0*/  ISETP.LT.AND P2, PT, R230, c[0x0][0x178], !P2 ;  /* 0x00005e00e6007a0c */ /* 0x000fe20005741270 */
[----:B------:R-:W-:Y:S01]  /*9a8f0*/  IMAD.WIDE R12, R0, 0x4, R178 ;  /* 0x00000004000c7825 */ /* 0x000fe200078e02b2 */
[----:B------:R-:W-:Y:S02]  /*9a900*/  ISETP.LT.AND P1, PT, R231, c[0x0][0x178], !P6 ;  /* 0x00005e00e7007a0c */ /* 0x000fe40007721270 */
[----:B------:R-:W-:Y:S02]  /*9a910*/  ISETP.LT.AND P6, PT, R230, c[0x0][0x178], !P6 ;  /* 0x00005e00e6007a0c */ /* 0x000fe400077c1270 */
[----:B------:R-:W-:-:S05]  /*9a920*/  IADD3 R0, R0, c[0x0][0x198], RZ ;  /* 0x0000660000007a10 */ /* 0x000fca0007ffe0ff */
[C---:B------:R-:W-:Y:S02]  /*9a930*/  IMAD.WIDE R4, R0.reuse, 0x4, R176 ;  /* 0x0000000400047825 */ /* 0x040fe400078e02b0 */
[----:B------:R-:W-:Y:S01]  /*9a940*/  @P2 STG.E [R12.64], R34 ;  /* 0x000000220c002986 */ /* 0x000fe2000c101908 */
[C---:B------:R-:W-:Y:S01]  /*9a950*/  ISETP.LT.AND P2, PT, R231.reuse, c[0x0][0x178], !P5 ;  /* 0x00005e00e7007a0c */ /* 0x040fe20006f41270 */
[----:B------:R-:W-:Y:S01]  /*9a960*/  IMAD.WIDE R8, R0, 0x4, R178 ;  /* 0x0000000400087825 */ /* 0x000fe200078e02b2 */
[----:B------:R-:W-:Y:S02]  /*9a970*/  ISETP.LT.AND P5, PT, R230, c[0x0][0x178], !P5 ;  /* 0x00005e00e6007a0c */ /* 0x000fe40006fa1270 */
[----:B------:R-:W-:Y:S01]  /*9a980*/  IADD3 R0, R0, c[0x0][0x198], RZ ;  /* 0x0000660000007a10 */ /* 0x000fe20007ffe0ff */
[----:B------:R1:W-:Y:S01]  /*9a990*/  @P1 STG.E [R4.64], R15 ;  /* 0x0000000f04001986 */ /* 0x0003e2000c101908 */
[----:B------:R-:W-:-:S03]  /*9a9a0*/  ISETP.LT.AND P1, PT, R231, c[0x0][0x178], !P0 ;  /* 0x00005e00e7007a0c */ /* 0x000fc60004721270 */
[----:B------:R4:W-:Y:S01]  /*9a9b0*/  @P6 STG.E [R8.64], R35 ;  /* 0x0000002308006986 */ /* 0x0009e2000c101908 */
[----:B------:R-:W-:Y:S02]  /*9a9c0*/  ISETP.LT.AND P6, PT, R230, c[0x0][0x178], !P0 ;  /* 0x00005e00e6007a0c */ /* 0x000fe400047c1270 */
[C---:B------:R-:W-:Y:S01]  /*9a9d0*/  IADD3 R3, R0.reuse, c[0x0][0x198], RZ ;  /* 0x0000660000037a10 */ /* 0x040fe20007ffe0ff */
[----:B-1----:R-:W-:-:S04]  /*9a9e0*/  IMAD.WIDE R4, R0, 0x4, R178 ;  /* 0x0000000400047825 */ /* 0x002fc800078e02b2 */
[----:B----4-:R-:W-:-:S05]  /*9a9f0*/  IMAD.WIDE R8, R0, 0x4, R176 ;  /* 0x0000000400087825 */ /* 0x010fca00078e02b0 */
[----:B------:R1:W-:Y:S01]  /*9aa00*/  @P2 STG.E [R8.64], R250 ;  /* 0x000000fa08002986 */ /* 0x0003e2000c101908 */
[----:B------:R-:W-:-:S03]  /*9aa10*/  ISETP.LT.AND P2, PT, R231, c[0x0][0x178], !P4 ;  /* 0x00005e00e7007a0c */ /* 0x000fc60006741270 */
[----:B------:R4:W-:Y:S01]  /*9aa20*/  @P5 STG.E [R4.64], R30 ;  /* 0x0000001e04005986 */ /* 0x0009e2000c101908 */
[----:B------:R-:W-:Y:S01]  /*9aa30*/  ISETP.LT.AND P4, PT, R230, c[0x0][0x178], !P4 ;  /* 0x00005e00e6007a0c */ /* 0x000fe20006781270 */
[----:B-1----:R-:W-:-:S04]  /*9aa40*/  IMAD.WIDE R8, R3, 0x4, R176 ;  /* 0x0000000403087825 */ /* 0x002fc800078e02b0 */
[C---:B----4-:R-:W-:Y:S01]  /*9aa50*/  IMAD.WIDE R4, R3.reuse, 0x4, R178 ;  /* 0x0000000403047825 */ /* 0x050fe200078e02b2 */
[----:B------:R-:W-:Y:S01]  /*9aa60*/  IADD3 R3, R3, c[0x0][0x198], RZ ;  /* 0x0000660003037a10 */ /* 0x000fe20007ffe0ff */
[----:B------:R-:W-:Y:S01]  /*9aa70*/  @P1 STG.E [R8.64], R251 ;  /* 0x000000fb08001986 */ /* 0x000fe2000c101908 */
[----:B------:R-:W-:-:S03]  /*9aa80*/  ISETP.GE.AND P0, PT, R21, c[0x0][0x17c], PT ;  /* 0x00005f0015007a0c */ /* 0x000fc60003f06270 */
[----:B------:R1:W-:Y:S01]  /*9aa90*/  @P6 STG.E [R4.64], R31 ;  /* 0x0000001f04006986 */ /* 0x0003e2000c101908 */
[----:B------:R-:W-:Y:S02]  /*9aaa0*/  ISETP.LT.AND P6, PT, R231, c[0x0][0x178], !P3 ;  /* 0x00005e00e7007a0c */ /* 0x000fe40005fc1270 */
[C---:B------:R-:W-:Y:S02]  /*9aab0*/  IADD3 R0, R3.reuse, c[0x0][0x198], RZ ;  /* 0x0000660003007a10 */ /* 0x040fe40007ffe0ff */
[----:B------:R-:W-:Y:S01]  /*9aac0*/  ISETP.LT.AND P3, PT, R230, c[0x0][0x178], !P3 ;  /* 0x00005e00e6007a0c */ /* 0x000fe20005f61270 */
[----:B-1----:R-:W-:-:S05]  /*9aad0*/  IMAD.WIDE R4, R3, 0x4, R176 ;  /* 0x0000000403047825 */ /* 0x002fca00078e02b0 */
[----:B------:R1:W-:Y:S01]  /*9aae0*/  @P2 STG.E [R4.64], R218 ;  /* 0x000000da04002986 */ /* 0x0003e2000c101908 */
[----:B------:R-:W-:Y:S01]  /*9aaf0*/  ISETP.LT.AND P2, PT, R231, c[0x0][0x178], !P0 ;  /* 0x00005e00e7007a0c */ /* 0x000fe20004741270 */
[----:B------:R-:W-:-:S04]  /*9ab00*/  IMAD.WIDE R8, R0, 0x4, R176 ;  /* 0x0000000400087825 */ /* 0x000fc800078e02b0 */
[C---:B------:R-:W-:Y:S01]  /*9ab10*/  IMAD.WIDE R12, R0.reuse, 0x4, R178 ;  /* 0x00000004000c7825 */ /* 0x040fe200078e02b2 */
[----:B------:R-:W-:-:S03]  /*9ab20*/  IADD3 R0, R0, c[0x0][0x198], RZ ;  /* 0x0000660000007a10 */ /* 0x000fc60007ffe0ff */
[----:B-1----:R-:W-:Y:S01]  /*9ab30*/  IMAD.WIDE R4, R3, 0x4, R178 ;  /* 0x0000000403047825 */ /* 0x002fe200078e02b2 */
[----:B--2---:R-:W-:Y:S02]  /*9ab40*/  ISETP.GE.AND P5, PT, R17, c[0x0][0x17c], PT ;  /* 0x00005f0011007a0c */ /* 0x004fe40003fa6270 */
[----:B------:R-:W2:Y:S01]  /*9ab50*/  LDL.LU R17, [R1+0x2d74] ;  /* 0x002d740001117983 */ /* 0x000ea20000300800 */
[----:B------:R-:W-:-:S03]  /*9ab60*/  ISETP.GE.AND P1, PT, R16, c[0x0][0x17c], PT ;  /* 0x00005f0010007a0c */ /* 0x000fc60003f26270 */
[----:B------:R1:W-:Y:S04]  /*9ab70*/  @P4 STG.E [R4.64], R26 ;  /* 0x0000001a04004986 */ /* 0x0003e8000c101908 */
[----:B------:R-:W-:Y:S04]  /*9ab80*/  @P6 STG.E [R8.64], R219 ;  /* 0x000000db08006986 */ /* 0x000fe8000c101908 */
[----:B------:R-:W4:Y:S01]  /*9ab90*/  LDL.LU R16, [R1+0x2d9c] ;  /* 0x002d9c0001107983 */ /* 0x000f220000300800 */
[----:B-1----:R-:W-:-:S03]  /*9aba0*/  IMAD.WIDE R4, R0, 0x4, R176 ;  /* 0x0000000400047825 */ /* 0x002fc600078e02b0 */
[----:B------:R-:W-:Y:S04]  /*9abb0*/  @P3 STG.E [R12.64], R27 ;  /* 0x0000001b0c003986 */ /* 0x000fe8000c101908 */
[----:B------:R-:W2:Y:S04]  /*9abc0*/  LDL.LU R15, [R1+0x2da4] ;  /* 0x002da400010f7983 */ /* 0x000ea80000300800 */
[----:B------:R1:W-:Y:S01]  /*9abd0*/  @P2 STG.E [R4.64], R10 ;  /* 0x0000000a04002986 */ /* 0x0003e2000c101908 */
[----:B---3--:R-:W-:-:S03]  /*9abe0*/  ISETP.GE.AND P3, PT, R14, c[0x0][0x17c], PT ;  /* 0x00005f000e007a0c */ /* 0x008fc60003f66270 */
[----:B------:R-:W3:Y:S04]  /*9abf0*/  LDL.LU R14, [R1+0x2d44] ;  /* 0x002d4400010e7983 */ /* 0x000ee80000300800 */
[----:B-1----:R-:W2:Y:S01]  /*9ac00*/  LDL.LU R10, [R1+0x2d70] ;  /* 0x002d7000010a7983 */ /* 0x002ea20000300800 */
[----:B------:R-:W-:Y:S02]  /*9ac10*/  ISETP.LT.AND P0, PT, R230, c[0x0][0x178], !P0 ;  /* 0x00005e00e6007a0c */ /* 0x000fe40004701270 */
[----:B------:R-:W-:Y:S01]  /*9ac20*/  ISETP.LT.AND P6, PT, R231, c[0x0][0x178], !P5 ;  /* 0x00005e00e7007a0c */ /* 0x000fe20006fc1270 */
[----:B------:R-:W-:Y:S01]  /*9ac30*/  IMAD.WIDE R8, R0, 0x4, R178 ;  /* 0x0000000400087825 */ /* 0x000fe200078e02b2 */
[----:B------:R-:W-:Y:S01]  /*9ac40*/  ISETP.LT.AND P5, PT, R230, c[0x0][0x178], !P5 ;  /* 0x00005e00e6007a0c */ /* 0x000fe20006fa1270 */
[----:B------:R-:W3:Y:S01]  /*9ac50*/  LDL.LU R13, [R1+0x2d98] ;  /* 0x002d9800010d7983 */ /* 0x000ee20000300800 */
[----:B------:R-:W-:-:S02]  /*9ac60*/  IADD3 R0, R0, c[0x0][0x198], RZ ;  /* 0x0000660000007a10 */ /* 0x000fc40007ffe0ff */
[C---:B------:R-:W-:Y:S01]  /*9ac70*/  ISETP.LT.AND P2, PT, R231.reuse, c[0x0][0x178], !P1 ;  /* 0x00005e00e7007a0c */ /* 0x040fe20004f41270 */
[----:B------:R-:W3:Y:S02]  /*9ac80*/  LDL.LU R12, [R1+0x2db0] ;  /* 0x002db000010c7983 */ /* 0x000ee40000300800 */
[----:B------:R-:W-:Y:S01]  /*9ac90*/  IMAD.WIDE R4, R0, 0x4, R176 ;  /* 0x0000000400047825 */ /* 0x000fe200078e02b0 */
[----:B------:R-:W-:Y:S01]  /*9aca0*/  ISETP.GE.AND P4, PT, R20, c[0x0][0x17c], PT ;  /* 0x00005f0014007a0c */ /* 0x000fe20003f86270 */
[----:B------:R1:W-:Y:S01]  /*9acb0*/  @P0 STG.E [R8.64], R22 ;  /* 0x0000001608000986 */ /* 0x0003e2000c101908 */
[----:B------:R-:W-:Y:S02]  /*9acc0*/  IADD3 R3, R0, c[0x0][0x198], RZ ;  /* 0x0000660000037a10 */ /* 0x000fe40007ffe0ff */
[----:B------:R-:W-:Y:S01]  /*9acd0*/  ISETP.LT.AND P1, PT, R230, c[0x0][0x178], !P1 ;  /* 0x00005e00e6007a0c */ /* 0x000fe20004f21270 */
[----:B------:R1:W-:Y:S01]  /*9ace0*/  @P6 STG.E [R4.64], R11 ;  /* 0x0000000b04006986 */ /* 0x0003e2000c101908 */
[----:B------:R-:W-:Y:S01]  /*9acf0*/  ISETP.LT.AND P6, PT, R231, c[0x0][0x178], !P4 ;  /* 0x00005e00e7007a0c */ /* 0x000fe200067c1270 */
[----:B-1----:R-:W-:-:S04]  /*9ad00*/  IMAD.WIDE R8, R0, 0x4, R178 ;  /* 0x0000000400087825 */ /* 0x002fc800078e02b2 */
[----:B------:R-:W-:Y:S01]  /*9ad10*/  IMAD.WIDE R4, R3, 0x4, R176 ;  /* 0x0000000403047825 */ /* 0x000fe200078e02b0 */
[----:B------:R1:W-:Y:S01]  /*9ad20*/  @P5 STG.E [R8.64], R23 ;  /* 0x0000001708005986 */ /* 0x0003e2000c101908 */
[----:B------:R-:W-:-:S03]  /*9ad30*/  ISETP.LT.AND P4, PT, R230, c[0x0][0x178], !P4 ;  /* 0x00005e00e6007a0c */ /* 0x000fc60006781270 */
[----:B------:R1:W-:Y:S01]  /*9ad40*/  @P2 STG.E [R4.64], R6 ;  /* 0x0000000604002986 */ /* 0x0003e2000c101908 */
[----:B------:R-:W-:-:S03]  /*9ad50*/  ISETP.LT.AND P2, PT, R231, c[0x0][0x178], !P3 ;  /* 0x00005e00e7007a0c */ /* 0x000fc60005f41270 */
[----:B------:R-:W3:Y:S01]  /*9ad60*/  LDL.LU R11, [R1+0x2dbc] ;  /* 0x002dbc00010b7983 */ /* 0x000ee20000300800 */
[C---:B-1----:R-:W-:Y:S01]  /*9ad70*/  IMAD.WIDE R8, R3.reuse, 0x4, R178 ;  /* 0x0000000403087825 */ /* 0x042fe200078e02b2 */
[----:B------:R-:W-:-:S05]  /*9ad80*/  IADD3 R3, R3, c[0x0][0x198], RZ ;  /* 0x0000660003037a10 */ /* 0x000fca0007ffe0ff */
[C---:B------:R-:W-:Y:S01]  /*9ad90*/  IMAD.WIDE R4, R3.reuse, 0x4, R176 ;  /* 0x0000000403047825 */ /* 0x040fe200078e02b0 */
[C---:B------:R-:W-:Y:S01]  /*9ada0*/  IADD3 R0, R3.reuse, c[0x0][0x198], RZ ;  /* 0x0000660003007a10 */ /* 0x040fe20007ffe0ff */
[----:B------:R-:W-:Y:S04]  /*9adb0*/  @P1 STG.E [R8.64], R18 ;  /* 0x0000001208001986 */ /* 0x000fe8000c101908 */
[----:B------:R1:W-:Y:S02]  /*9adc0*/  @P6 STG.E [R4.64], R7 ;  /* 0x0000000704006986 */ /* 0x0003e4000c101908 */
[----:B-1----:R-:W-:-:S04]  /*9add0*/  IMAD.WIDE R4, R3, 0x4, R178 ;  /* 0x0000000403047825 */ /* 0x002fc800078e02b2 */
[----:B------:R-:W-:Y:S01]  /*9ade0*/  IMAD.WIDE R6, R0, 0x4, R176 ;  /* 0x0000000400067825 */ /* 0x000fe200078e02b0 */
[----:B------:R1:W-:Y:S04]  /*9adf0*/  @P4 STG.E [R4.64], R19 ;  /* 0x0000001304004986 */ /* 0x0003e8000c101908 */
[----:B------:R1:W-:Y:S01]  /*9ae00*/  @P2 STG.E [R6.64], R76 ;  /* 0x0000004c06002986 */ /* 0x0003e2000c101908 */
[----:B--2---:R-:W-:-:S03]  /*9ae10*/  ISETP.GE.AND P2, PT, R10, c[0x0][0x17c], PT ;  /* 0x00005f000a007a0c */ /* 0x004fc60003f46270 */
[----:B------:R-:W2:Y:S01]  /*9ae20*/  LDL.LU R10, [R1+0x2d30] ;  /* 0x002d3000010a7983 */ /* 0x000ea20000300800 */
[----:B------:R-:W-:Y:S02]  /*9ae30*/  ISETP.LT.AND P3, PT, R230, c[0x0][0x178], !P3 ;  /* 0x00005e00e6007a0c */ /* 0x000fe40005f61270 */
[----:B------:R-:W-:Y:S01]  /*9ae40*/  ISETP.GE.AND P0, PT, R17, c[0x0][0x17c], PT ;  /* 0x00005f0011007a0c */ /* 0x000fe20003f06270 */
[----:B------:R-:W-:-:S03]  /*9ae50*/  IMAD.WIDE R8, R0, 0x4, R178 ;  /* 0x0000000400087825 */ /* 0x000fc600078e02b2 */
[C---:B------:R-:W-:Y:S02]  /*9ae60*/  ISETP.LT.AND P6, PT, R231.reuse, c[0x0][0x178], !P0 ;  /* 0x00005e00e7007a0c */ /* 0x040fe400047c1270 */
[----:B------:R-:W-:Y:S02]  /*9ae70*/  ISETP.LT.AND P0, PT, R230, c[0x0][0x178], !P0 ;  /* 0x00005e00e6007a0c */ /* 0x000fe40004701270 */
[----:B----4-:R-:W-:Y:S02]  /*9ae80*/  ISETP.GE.AND P5, PT, R16, c[0x0][0x17c], PT ;  /* 0x00005f0010007a0c */ /* 0x010fe40003fa6270 */
[----:B------:R-:W-:Y:S01]  /*9ae90*/  IADD3 R0, R0, c[0x0][0x198], RZ ;  /* 0x0000660000007a10 */ /* 0x000fe20007ffe0ff */
[----:B------:R-:W-:Y:S01]  /*9aea0*/  @P3 STG.E [R8.64], R108 ;  /* 0x0000006c08003986 */ /* 0x000fe2000c101908 */
[----:B------:R-:W-:Y:S02]  /*9aeb0*/  ISETP.LT.AND P3, PT, R231, c[0x0][0x178], !P5 ;  /* 0x00005e00e7007a0c */ /* 0x000fe40006f61270 */
[----:B------:R-:W-:Y:S01]  /*9aec0*/  ISETP.LT.AND P5, PT, R230, c[0x0][0x178], !P5 ;  /* 0x00005e00e6007a0c */ /* 0x000fe20006fa1270 */
[----:B-1----:R-:W-:Y:S01]  /*9aed0*/  IMAD.WIDE R4, R0, 0x4, R176 ;  /* 0x0000000400047825 */ /* 0x002fe200078e02b0 */
[----:B------:R-:W-:-:S03]  /*9aee0*/  ISETP.GE.AND P1, PT, R15, c[0x0][0x17c], PT ;  /* 0x00005f000f007a0c */ /* 0x000fc60003f26270 */
[C-C-:B------:R-:W-:Y:S01]  /*9aef0*/  IMAD.WIDE R6, R0.reuse, 0x4, R178.reuse ;  /* 0x0000000400067825 */ /* 0x140fe200078e02b2 */
[----:B------:R-:W-:Y:S01]  /*9af00*/  IADD3 R0, R0, c[0x0][0x198], RZ ;  /* 0x0000660000007a10 */ /* 0x000fe20007ffe0ff */
[----:B------:R1:W-:Y:S01]  /*9af10*/  @P6 STG.E [R4.64], R77 ;  /* 0x0000004d04006986 */ /* 0x0003e2000c101908 */
[----:B------:R-:W-:Y:S02]  /*9af20*/  ISETP.LT.AND P6, PT, R231, c[0x0][0x178], !P1 ;  /* 0x00005e00e7007a0c */ /* 0x000fe40004fc1270 */
[----:B------:R-:W-:Y:S01]  /*9af30*/  ISETP.LT.AND P1, PT, R230, c[0x0][0x178], !P1 ;  /* 0x00005e00e6007a0c */ /* 0x000fe20004f21270 */
[----:B------:R4:W-:Y:S01]  /*9af40*/  @P0 STG.E [R6.64], R109 ;  /* 0x0000006d06000986 */ /* 0x0009e2000c101908 */
[----:B---3--:R-:W-:Y:S02]  /*9af50*/  ISETP.GE.AND P4, PT, R14, c[0x0][0x17c], PT ;  /* 0x00005f000e007a0c */ /* 0x008fe40003f86270 */
        /* <DEDUP_REMOVED lines=8> */
[C---:B---3--:R-:W-:Y:S01]  /*9afe0*/  IMAD.WIDE R4, R3.reuse, 0x4, R178 ;  /* 0x0000000403047825 */ /* 0x048fe200078e02b2 */
[----:B------:R-:W-:Y:S01]  /*9aff0*/  IADD3 R3, R3, c[0x0][0x198], RZ ;  /* 0x0000660003037a10 */ /* 0x000fe20007ffe0ff */
[----:B------:R-:W-:Y:S01]  /*9b000*/  @P6 STG.E [R6.64], R73 ;  /* 0x0000004906006986 */ /* 0x000fe2000c101908 */
[----:B------:R-:W-:-:S03]  /*9b010*/  ISETP.LT.AND P6, PT, R231, c[0x0][0x178], !P2 ;  /* 0x00005e00e7007a0c */ /* 0x000fc600057c1270 */
[----:B------:R1:W-:Y:S01]  /*9b020*/  @P1 STG.E [R4.64], R105 ;  /* 0x0000006904001986 */ /* 0x0003e2000c101908 */
[----:B------:R-:W-:Y:S02]  /*9b030*/  IADD3 R0, R3, c[0x0][0x198], RZ ;  /* 0x0000660003007a10 */ /* 0x000fe40007ffe0ff */
[----:B------:R-:W-:Y:S02]  /*9b040*/  ISETP.GE.AND P0, PT, R13, c[0x0][0x17c], PT ;  /* 0x00005f000d007a0c */ /* 0x000fe40003f06270 */
[----:B------:R-:W3:Y:S01]  /*9b050*/  LDL.LU R13, [R1+0x2d6c] ;  /* 0x002d6c00010d7983 */ /* 0x000ee20000300800 */
[----:B------:R-:W-:Y:S01]  /*9b060*/  ISETP.GE.AND P5, PT, R12, c[0x0][0x17c], PT ;  /* 0x00005f000c007a0c */ /* 0x000fe20003fa6270 */
[--C-:B-1----:R-:W-:Y:S02]  /*9b070*/  IMAD.WIDE R4, R3, 0x4, R176.reuse ;  /* 0x0000000403047825 */ /* 0x102fe400078e02b0 */
[----:B------:R-:W4:Y:S04]  /*9b080*/  LDL.LU R12, [R1+0x2d94] ;  /* 0x002d9400010c7983 */ /* 0x000f280000300800 */
[----:B------:R1:W-:Y:S01]  /*9b090*/  @P3 STG.E [R4.64], R68 ;  /* 0x0000004404003986 */ /* 0x0003e2000c101908 */
[----:B------:R-:W-:-:S04]  /*9b0a0*/  IMAD.WIDE R6, R0, 0x4, R176 ;  /* 0x0000000400067825 */ /* 0x000fc800078e02b0 */
[C---:B------:R-:W-:Y:S01]  /*9b0b0*/  IMAD.WIDE R8, R0.reuse, 0x4, R178 ;  /* 0x0000000400087825 */ /* 0x040fe200078e02b2 */
[----:B------:R-:W-:-:S03]  /*9b0c0*/  IADD3 R0, R0, c[0x0][0x198], RZ ;  /* 0x0000660000007a10 */ /* 0x000fc60007ffe0ff */
[----:B-1----:R-:W-:Y:S01]  /*9b0d0*/  IMAD.WIDE R4, R3, 0x4, R178 ;  /* 0x0000000403047825 */ /* 0x002fe200078e02b2 */
[----:B------:R-:W-:Y:S02]  /*9b0e0*/  ISETP.GE.AND P1, PT, R11, c[0x0][0x17c], PT ;  /* 0x00005f000b007a0c */ /* 0x000fe40003f26270 */
[----:B------:R-:W3:Y:S01]  /*9b0f0*/  LDL.LU R11, [R1+0x2db8] ;  /* 0x002db800010b7983 */ /* 0x000ee20000300800 */
[----:B------:R-:W-:-:S03]  /*9b100*/  IADD3 R3, R0, c[0x0][0x198], RZ ;  /* 0x0000660000037a10 */ /* 0x000fc60007ffe0ff */
[----:B------:R1:W-:Y:S04]  /*9b110*/  @P4 STG.E [R4.64], R100 ;  /* 0x0000006404004986 */ /* 0x0003e8000c101908 */
[----:B------:R1:W-:Y:S02]  /*9b120*/  @P6 STG.E [R6.64], R69 ;  /* 0x0000004506006986 */ /* 0x0003e4000c101908 */
[----:B-1----:R-:W-:-:S04]  /*9b130*/  IMAD.WIDE R4, R0, 0x4, R176 ;  /* 0x0000000400047825 */ /* 0x002fc800078e02b0 */
[----:B------:R-:W-:Y:S01]  /*9b140*/  IMAD.WIDE R6, R0, 0x4, R178 ;  /* 0x0000000400067825 */ /* 0x000fe200078e02b2 */
[----:B--2---:R-:W-:Y:S02]  /*9b150*/  ISETP.GE.AND P4, PT, R10, c[0x0][0x17c], PT ;  /* 0x00005f000a007a0c */ /* 0x004fe40003f86270 */
[----:B------:R-:W2:Y:S04]  /*9b160*/  LDL.LU R10, [R1+0x2dcc] ;  /* 0x002dcc00010a7983 */ /* 0x000ea80000300800 */
[----:B------:R-:W2:Y:S01]  /*9b170*/  LDL.LU R0, [R1+0x2d2c] ;  /* 0x002d2c0001007983 */ /* 0x000ea20000300800 */
[----:B------:R-:W-:Y:S02]  /*9b180*/  ISETP.LT.AND P2, PT, R230, c[0x0][0x178], !P2 ;  /* 0x00005e00e6007a0c */ /* 0x000fe40005741270 */
[----:B------:R-:W-:-:S02]  /*9b190*/  ISETP.LT.AND P3, PT, R231, c[0x0][0x178], !P0 ;  /* 0x00005e00e7007a0c */ /* 0x000fc40004761270 */
[C---:B------:R-:W-:Y:S02]  /*9b1a0*/  ISETP.LT.AND P0, PT, R230.reuse, c[0x0][0x178], !P0 ;  /* 0x00005e00e6007a0c */ /* 0x040fe40004701270 */
[----:B------:R-:W-:Y:S02]  /*9b1b0*/  ISETP.LT.AND P6, PT, R231, c[0x0][0x178], !P5 ;  /* 0x00005e00e7007a0c */ /* 0x000fe40006fc1270 */
[----:B------:R-:W-:-:S05]  /*9b1c0*/  ISETP.LT.AND P5, PT, R230, c[0x0][0x178], !P5 ;  /* 0x00005e00e6007a0c */ /* 0x000fca0006fa1270 */
[----:B------:R1:W-:Y:S04]  /*9b1d0*/  @P2 STG.E [R8.64], R101 ;  /* 0x0000006508002986 */ /* 0x0003e8000c101908 */
[----:B------:R1:W-:Y:S04]  /*9b1e0*/  @P3 STG.E [R4.64], R64 ;  /* 0x0000004004003986 */ /* 0x0003e8000c101908 */
[----:B------:R1:W-:Y:S01]  /*9b1f0*/  @P0 STG.E [R6.64], R96 ;  /* 0x0000006006000986 */ /* 0x0003e2000c101908 */
[----:B------:R-:W-:Y:S02]  /*9b200*/  ISETP.LT.AND P0, PT, R231, c[0x0][0x178], !P1 ;  /* 0x00005e00e7007a0c */ /* 0x000fe40004f01270 */
[C---:B-1----:R-:W-:Y:S01]  /*9b210*/  IADD3 R9, R3.reuse, c[0x0][0x198], RZ ;  /* 0x0000660003097a10 */ /* 0x042fe20007ffe0ff */
[----:B------:R-:W-:Y:S01]  /*9b220*/  IMAD.WIDE R4, R3, 0x4, R176 ;  /* 0x0000000403047825 */ /* 0x000fe200078e02b0 */
[----:B------:R-:W-:-:S03]  /*9b230*/  ISETP.LT.AND P1, PT, R230, c[0x0][0x178], !P1 ;  /* 0x00005e00e6007a0c */ /* 0x000fc60004f21270 */
[----:B------:R-:W-:Y:S01]  /*9b240*/  IMAD.WIDE R6, R3, 0x4, R178 ;  /* 0x0000000403067825 */ /* 0x000fe200078e02b2 */
[----:B------:R1:W-:Y:S01]  /*9b250*/  @P6 STG.E [R4.64], R65 ;  /* 0x0000004104006986 */ /* 0x0003e2000c101908 */
[----:B------:R-:W-:-:S03]  /*9b260*/  ISETP.LT.AND P6, PT, R231, c[0x0][0x178], !P4 ;  /* 0x00005e00e7007a0c */ /* 0x000fc600067c1270 */
[----:B------:R1:W-:Y:S01]  /*9b270*/  @P5 STG.E [R6.64], R97 ;  /* 0x0000006106005986 */ /* 0x0003e2000c101908 */
[----:B------:R-:W-:Y:S01]  /*9b280*/  ISETP.LT.AND P4, PT, R230, c[0x0][0x178], !P4 ;  /* 0x00005e00e6007a0c */ /* 0x000fe20006781270 */
[----:B-1----:R-:W-:-:S04]  /*9b290*/  IMAD.WIDE R4, R9, 0x4, R176 ;  /* 0x0000000409047825 */ /* 0x002fc800078e02b0 */
[C---:B------:R-:W-:Y:S01]  /*9b2a0*/  IMAD.WIDE R6, R9.reuse, 0x4, R178 ;  /* 0x0000000409067825 */ /* 0x040fe200078e02b2 */
[----:B------:R-:W-:Y:S01]  /*9b2b0*/  IADD3 R9, R9, c[0x0][0x198], RZ ;  /* 0x0000660009097a10 */ /* 0x000fe20007ffe0ff */
[----:B------:R1:W-:Y:S04]  /*9b2c0*/  @P0 STG.E [R4.64], R60 ;  /* 0x0000003c04000986 */ /* 0x0003e8000c101908 */
[----:B------:R-:W-:Y:S01]  /*9b2d0*/  @P1 STG.E [R6.64], R92 ;  /* 0x0000005c06001986 */ /* 0x000fe2000c101908 */
[----:B-1----:R-:W-:-:S05]  /*9b2e0*/  IMAD.WIDE R4, R9, 0x4, R176 ;  /* 0x0000000409047825 */ /* 0x002fca00078e02b0 */
[----:B------:R1:W-:Y:S01]  /*9b2f0*/  @P6 STG.E [R4.64], R61 ;  /* 0x0000003d04006986 */ /* 0x0003e2000c101908 */
[----:B----4-:R-:W-:-:S03]  /*9b300*/  ISETP.GE.AND P3, PT, R12, c[0x0][0x17c], PT ;  /* 0x00005f000c007a0c */ /* 0x010fc60003f66270 */
[----:B------:R-:W4:Y:S01]  /*9b310*/  LDL.LU R12, [R1+0x2d68] ;  /* 0x002d6800010c7983 */ /* 0x000f220000300800 */
[----:B-1----:R-:W-:-:S05]  /*9b320*/  IMAD.WIDE R4, R9, 0x4, R178 ;  /* 0x0000000409047825 */ /* 0x002fca00078e02b2 */
[----:B------:R1:W-:Y:S01]  /*9b330*/  @P4 STG.E [R4.64], R93 ;  /* 0x0000005d04004986 */ /* 0x0003e2000c101908 */
[----:B---3--:R-:W-:-:S03]  /*9b340*/  ISETP.GE.AND P5, PT, R11, c[0x0][0x17c], PT ;  /* 0x00005f000b007a0c */ /* 0x008fc60003fa6270 */
[----:B------:R-:W3:Y:S01]  /*9b350*/  LDL.LU R11, [R1+0x2d90] ;  /* 0x002d9000010b7983 */ /* 0x000ee20000300800 */
[----:B--2---:R-:W-:-:S03]  /*9b360*/  ISETP.GE.AND P0, PT, R10, c[0x0][0x17c], PT ;  /* 0x00005f000a007a0c */ /* 0x004fc60003f06270 */
[----:B------:R-:W2:Y:S01]  /*9b370*/  LDL.LU R10, [R1+0x2db4] ;  /* 0x002db400010a7983 */ /* 0x000ea20000300800 */
[----:B------:R-:W-:-:S03]  /*9b380*/  ISETP.GE.AND P4, PT, R0, c[0x0][0x17c], PT ;  /* 0x00005f0000007a0c */ /* 0x000fc60003f86270 */
[----:B------:R-:W2:Y:S01]  /*9b390*/  LDL.LU R0, [R1+0x2dc8] ;  /* 0x002dc80001007983 */ /* 0x000ea20000300800 */
[----:B------:R-:W-:Y:S02]  /*9b3a0*/  ISETP.GE.AND P2, PT, R13, c[0x0][0x17c], PT ;  /* 0x00005f000d007a0c */ /* 0x000fe40003f46270 */
[----:B------:R-:W-:Y:S02]  /*9b3b0*/  IADD3 R3, R9, c[0x0][0x198], RZ ;  /* 0x0000660009037a10 */ /* 0x000fe40007ffe0ff */
[C---:B------:R-:W-:Y:S02]  /*9b3c0*/  ISETP.LT.AND P1, PT, R231.reuse, c[0x0][0x178], !P2 ;  /* 0x00005e00e7007a0c */ /* 0x040fe40005721270 */
[C---:B------:R-:W-:Y:S02]  /*9b3d0*/  ISETP.LT.AND P2, PT, R230.reuse, c[0x0][0x178], !P2 ;  /* 0x00005e00e6007a0c */ /* 0x040fe40005741270 */
[----:B------:R-:W-:Y:S01]  /*9b3e0*/  ISETP.LT.AND P6, PT, R231, c[0x0][0x178], !P3 ;  /* 0x00005e00e7007a0c */ /* 0x000fe20005fc1270 */
[----:B------:R-:W-:Y:S01]  /*9b3f0*/  IMAD.WIDE R6, R3, 0x4, R176 ;  /* 0x0000000403067825 */ /* 0x000fe200078e02b0 */
[----:B------:R-:W-:-:S03]  /*9b400*/  ISETP.LT.AND P3, PT, R230, c[0x0][0x178], !P3 ;  /* 0x00005e00e6007a0c */ /* 0x000fc60005f61270 */
[C---:B------:R-:W-:Y:S01]  /*9b410*/  IMAD.WIDE R8, R3.reuse, 0x4, R178 ;  /* 0x0000000403087825 */ /* 0x040fe200078e02b2 */
[----:B------:R-:W-:-:S03]  /*9b420*/  IADD3 R3, R3, c[0x0][0x198], RZ ;  /* 0x0000660003037a10 */ /* 0x000fc60007ffe0ff */
[----:B------:R1:W-:Y:S01]  /*9b430*/  @P1 STG.E [R6.64], R56 ;  /* 0x0000003806001986 */ /* 0x0003e2000c101908 */
[----:B------:R-:W-:Y:S01]  /*9b440*/  ISETP.LT.AND P1, PT, R231, c[0x0][0x178], !P5 ;  /* 0x00005e00e7007a0c */ /* 0x000fe20006f21270 */
[C---:B-1----:R-:W-:Y:S01]  /*9b450*/  IMAD.WIDE R4, R3.reuse, 0x4, R176 ;  /* 0x0000000403047825 */ /* 0x042fe200078e02b0 */
[----:B------:R-:W-:Y:S01]  /*9b460*/  ISETP.LT.AND P5, PT, R230, c[0x0][0x178], !P5 ;  /* 0x00005e00e6007a0c */ /* 0x000fe20006fa1270 */
[----:B------:R-:W-:Y:S04]  /*9b470*/  @P2 STG.E [R8.64], R88 ;  /* 0x0000005808002986 */ /* 0x000fe8000c101908 */
[----:B------:R1:W-:Y:S01]  /*9b480*/  @P6 STG.E [R4.64], R57 ;  /* 0x0000003904006986 */ /* 0x0003e2000c101908 */
[C---:B------:R-:W-:Y:S01]  /*9b490*/  IMAD.WIDE R6, R3.reuse, 0x4, R178 ;  /* 0x0000000403067825 */ /* 0x040fe200078e02b2 */
[----:B------:R-:W-:-:S04]  /*9b4a0*/  IADD3 R3, R3, c[0x0][0x198], RZ ;  /* 0x0000660003037a10 */ /* 0x000fc80007ffe0ff */
[----:B------:R1:W-:Y:S01]  /*9b4b0*/  @P3 STG.E [R6.64], R89 ;  /* 0x0000005906003986 */ /* 0x0003e2000c101908 */
[----:B------:R-:W-:Y:S02]  /*9b4c0*/  ISETP.LT.AND P3, PT, R231, c[0x0][0x178], !P0 ;  /* 0x00005e00e7007a0c */ /* 0x000fe40004761270 */
[----:B------:R-:W-:Y:S01]  /*9b4d0*/  ISETP.LT.AND P0, PT, R230, c[0x0][0x178], !P0 ;  /* 0x00005e00e6007a0c */ /* 0x000fe20004701270 */
[C---:B-1----:R-:W-:Y:S01]  /*9b4e0*/  IMAD.WIDE R4, R3.reuse, 0x4, R178 ;  /* 0x0000000403047825 */ /* 0x042fe200078e02b2 */
[----:B------:R-:W-:-:S03]  /*9b4f0*/  IADD3 R9, R3, c[0x0][0x198], RZ ;  /* 0x0000660003097a10 */ /* 0x000fc60007ffe0ff */
[----:B------:R-:W-:-:S05]  /*9b500*/  IMAD.WIDE R6, R3, 0x4, R176 ;  /* 0x0000000403067825 */ /* 0x000fca00078e02b0 */
[----:B------:R1:W-:Y:S04]  /*9b510*/  @P1 STG.E [R6.64], R52 ;  /* 0x0000003406001986 */ /* 0x0003e8000c101908 */
[----:B------:R1:W-:Y:S02]  /*9b520*/  @P5 STG.E [R4.64], R84 ;  /* 0x0000005404005986 */ /* 0x0003e4000c101908 */
[----:B-1----:R-:W-:-:S04]  /*9b530*/  IMAD.WIDE R6, R9, 0x4, R176 ;  /* 0x0000000409067825 */ /* 0x002fc800078e02b0 */
[----:B------:R-:W-:Y:S01]  /*9b540*/  IMAD.WIDE R4, R9, 0x4, R178 ;  /* 0x0000000409047825 */ /* 0x000fe200078e02b2 */
[----:B------:R-:W-:Y:S01]  /*9b550*/  @P3 STG.E [R6.64], R53 ;  /* 0x0000003506003986 */ /* 0x000fe2000c101908 */
[----:B----4-:R-:W-:-:S03]  /*9b560*/  ISETP.GE.AND P2, PT, R12, c[0x0][0x17c], PT ;  /* 0x00005f000c007a0c */ /* 0x010fc60003f46270 */
[----:B------:R-:W4:Y:S04]  /*9b570*/  LDL.LU R12, [R1+0x2d28] ;  /* 0x002d2800010c7983 */ /* 0x000f280000300800 */
[----:B------:R1:W-:Y:S01]  /*9b580*/  @P0 STG.E [R4.64], R85 ;  /* 0x0000005504000986 */ /* 0x0003e2000c101908 */
[----:B---3--:R-:W-:-:S03]  /*9b590*/  ISETP.GE.AND P6, PT, R11, c[0x0][0x17c], PT ;  /* 0x00005f000b007a0c */ /* 0x008fc60003fc6270 */
[----:B------:R-:W3:Y:S01]  /*9b5a0*/  LDL.LU R11, [R1+0x2d60] ;  /* 0x002d6000010b7983 */ /* 0x000ee20000300800 */
[----:B--2---:R-:W-:-:S03]  /*9b5b0*/  ISETP.GE.AND P5, PT, R10, c[0x0][0x17c], PT ;  /* 0x00005f000a007a0c */ /* 0x004fc60003fa6270 */
[----:B------:R-:W2:Y:S01]  /*9b5c0*/  LDL.LU R10, [R1+0x2d8c] ;  /* 0x002d8c00010a7983 */ /* 0x000ea20000300800 */
[----:B------:R-:W-:-:S03]  /*9b5d0*/  ISETP.GE.AND P0, PT, R0, c[0x0][0x17c], PT ;  /* 0x00005f0000007a0c */ /* 0x000fc60003f06270 */
[----:B------:R-:W2:Y:S01]  /*9b5e0*/  LDL.LU R0, [R1+0x2dac] ;  /* 0x002dac0001007983 */ /* 0x000ea20000300800 */
[----:B------:R-:W-:Y:S02]  /*9b5f0*/  ISETP.LT.AND P1, PT, R231, c[0x0][0x178], !P4 ;  /* 0x00005e00e7007a0c */ /* 0x000fe40006721270 */
[----:B------:R-:W-:Y:S02]  /*9b600*/  IADD3 R9, R9, c[0x0][0x198], RZ ;  /* 0x0000660009097a10 */ /* 0x000fe40007ffe0ff */
[C---:B------:R-:W-:Y:S02]  /*9b610*/  ISETP.LT.AND P4, PT, R230.reuse, c[0x0][0x178], !P4 ;  /* 0x00005e00e6007a0c */ /* 0x040fe40006781270 */
[----:B------:R-:W-:Y:S01]  /*9b620*/  ISETP.LT.AND P3, PT, R231, c[0x0][0x178], !P2 ;  /* 0x00005e00e7007a0c */ /* 0x000fe20005761270 */
[C---:B-1----:R-:W-:Y:S01]  /*9b630*/  IMAD.WIDE R4, R9.reuse, 0x4, R176 ;  /* 0x0000000409047825 */ /* 0x042fe200078e02b0 */
[----:B------:R-:W-:Y:S02]  /*9b640*/  ISETP.LT.AND P2, PT, R230, c[0x0][0x178], !P2 ;  /* 0x00005e00e6007a0c */ /* 0x000fe40005741270 */
[----:B------:R-:W-:-:S03]  /*9b650*/  IADD3 R3, R9, c[0x0][0x198], RZ ;  /* 0x0000660009037a10 */ /* 0x000fc60007ffe0ff */
[----:B------:R1:W-:Y:S01]  /*9b660*/  @P1 STG.E [R4.64], R48 ;  /* 0x0000003004001986 */ /* 0x0003e2000c101908 */
[----:B------:R-:W-:Y:S01]  /*9b670*/  ISETP.LT.AND P1, PT, R231, c[0x0][0x178], !P6 ;  /* 0x00005e00e7007a0c */ /* 0x000fe20007721270 */
[----:B------:R-:W-:Y:S01]  /*9b680*/  IMAD.WIDE R6, R3, 0x4, R176 ;  /* 0x0000000403067825 */ /* 0x000fe200078e02b0 */
[----:B------:R-:W-:-:S03]  /*9b690*/  ISETP.LT.AND P6, PT, R230, c[0x0][0x178], !P6 ;  /* 0x00005e00e6007a0c */ /* 0x000fc600077c1270 */
[----:B-1----:R-:W-:-:S04]  /*9b6a0*/  IMAD.WIDE R4, R9, 0x4, R178 ;  /* 0x0000000409047825 */ /* 0x002fc800078e02b2 */
[C---:B------:R-:W-:Y:S01]  /*9b6b0*/  IMAD.WIDE R8, R3.reuse, 0x4, R178 ;  /* 0x0000000403087825 */ /* 0x040fe200078e02b2 */
[----:B------:R1:W-:Y:S01]  /*9b6c0*/  @P4 STG.E [R4.64], R80 ;  /* 0x0000005004004986 */ /* 0x0003e2000c101908 */
[----:B------:R-:W-:-:S03]  /*9b6d0*/  IADD3 R3, R3, c[0x0][0x198], RZ ;  /* 0x0000660003037a10 */ /* 0x000fc60007ffe0ff */
[----:B------:R1:W-:Y:S04]  /*9b6e0*/  @P3 STG.E [R6.64], R49 ;  /* 0x0000003106003986 */ /* 0x0003e8000c101908 */
[----:B------:R-:W-:Y:S01]  /*9b6f0*/  @P2 STG.E [R8.64], R81 ;  /* 0x0000005108002986 */ /* 0x000fe2000c101908 */
[----:B------:R-:W-:Y:S02]  /*9b700*/  ISETP.LT.AND P2, PT, R231, c[0x0][0x178], !P5 ;  /* 0x00005e00e7007a0c */ /* 0x000fe40006f41270 */
[----:B------:R-:W-:Y:S01]  /*9b710*/  ISETP.LT.AND P5, PT, R230, c[0x0][0x178], !P5 ;  /* 0x00005e00e6007a0c */ /* 0x000fe20006fa1270 */
[----:B-1----:R-:W-:-:S04]  /*9b720*/  IMAD.WIDE R4, R3, 0x4, R176 ;  /* 0x0000000403047825 */ /* 0x002fc800078e02b0 */
[C---:B------:R-:W-:Y:S01]  /*9b730*/  IMAD.WIDE R6, R3.reuse, 0x4, R178 ;  /* 0x0000000403067825 */ /* 0x040fe200078e02b2 */
[----:B------:R-:W-:Y:S01]  /*9b740*/  IADD3 R3, R3, c[0x0][0x198], RZ ;  /* 0x0000660003037a10 */ /* 0x000fe20007ffe0ff */
[----:B------:R1:W-:Y:S04]  /*9b750*/  @P1 STG.E [R4.64], R78 ;  /* 0x0000004e04001986 */ /* 0x0003e8000c101908 */
[----:B------:R1:W-:Y:S01]  /*9b760*/  @P6 STG.E [R6.64], R110 ;  /* 0x0000006e06006986 */ /* 0x0003e2000c101908 */
[----:B------:R-:W-:Y:S02]  /*9b770*/  ISETP.LT.AND P1, PT, R231, c[0x0][0x178], !P0 ;  /* 0x00005e00e7007a0c */ /* 0x000fe40004721270 */
[----:B------:R-:W-:Y:S01]  /*9b780*/  ISETP.LT.AND P6, PT, R230, c[0x0][0x178], !P0 ;  /* 0x00005e00e6007a0c */ /* 0x000fe200047c1270 */
[----:B-1----:R-:W-:-:S04]  /*9b790*/  IMAD.WIDE R4, R3, 0x4, R176 ;  /* 0x0000000403047825 */ /* 0x002fc800078e02b0 */
[----:B------:R-:W-:Y:S01]  /*9b7a0*/  IMAD.WIDE R6, R3, 0x4, R178 ;  /* 0x0000000403067825 */ /* 0x000fe200078e02b2 */
[----:B------:R1:W-:Y:S01]  /*9b7b0*/  @P2 STG.E [R4.64], R79 ;  /* 0x0000004f04002986 */ /* 0x0003e2000c101908 */
        /* <DEDUP_REMOVED lines=9> */
[----:B------:R-:W-:Y:S02]  /*9b850*/  IADD3 R9, R3, c[0x0][0x198], RZ ;  /* 0x0000660003097a10 */ /* 0x000fe40007ffe0ff */
[----:B------:R-:W-:-:S03]  /*9b860*/  ISETP.LT.AND P2, PT, R231, c[0x0][0x178], !P4 ;  /* 0x00005e00e7007a0c */ /* 0x000fc60006741270 */
[----:B-1----:R-:W-:-:S04]  /*9b870*/  IMAD.WIDE R4, R9, 0x4, R176 ;  /* 0x0000000409047825 */ /* 0x002fc800078e02b0 */
[C---:B------:R-:W-:Y:S01]  /*9b880*/  IMAD.WIDE R6, R9.reuse, 0x4, R178 ;  /* 0x0000000409067825 */ /* 0x040fe200078e02b2 */
[----:B------:R-:W-:Y:S01]  /*9b890*/  IADD3 R9, R9, c[0x0][0x198], RZ ;  /* 0x0000660009097a10 */ /* 0x000fe20007ffe0ff */
[----:B------:R1:W-:Y:S01]  /*9b8a0*/  @P1 STG.E [R4.64], R74 ;  /* 0x0000004a04001986 */ /* 0x0003e2000c101908 */
[----:B------:R-:W-:-:S03]  /*9b8b0*/  ISETP.LT.AND P4, PT, R230, c[0x0][0x178], !P4 ;  /* 0x00005e00e6007a0c */ /* 0x000fc60006781270 */
[----:B------:R1:W-:Y:S01]  /*9b8c0*/  @P6 STG.E [R6.64], R106 ;  /* 0x0000006a06006986 */ /* 0x0003e2000c101908 */
[----:B------:R-:W-:Y:S02]  /*9b8d0*/  ISETP.LT.AND P6, PT, R231, c[0x0][0x178], !P3 ;  /* 0x00005e00e7007a0c */ /* 0x000fe40005fc1270 */
[C---:B------:R-:W-:Y:S01]  /*9b8e0*/  IADD3 R3, R9.reuse, c[0x0][0x198], RZ ;  /* 0x0000660009037a10 */ /* 0x040fe20007ffe0ff */
[----:B-1----:R-:W-:Y:S01]  /*9b8f0*/  IMAD.WIDE R4, R9, 0x4, R176 ;  /* 0x0000000409047825 */ /* 0x002fe200078e02b0 */
[----:B------:R-:W-:-:S04]  /*9b900*/  ISETP.LT.AND P3, PT, R230, c[0x0][0x178], !P3 ;  /* 0x00005e00e6007a0c */ /* 0x000fc80005f61270 */
[----:B------:R1:W-:Y:S01]  /*9b910*/  @P2 STG.E [R4.64], R75 ;  /* 0x0000004b04002986 */ /* 0x0003e2000c101908 */
[----:B------:R-:W-:Y:S01]  /*9b920*/  ISETP.LT.AND P2, PT, R231, c[0x0][0x178], !P0 ;  /* 0x00005e00e7007a0c */ /* 0x000fe20004741270 */
[----:B------:R-:W-:Y:S01]  /*9b930*/  IMAD.WIDE R6, R3, 0x4, R176 ;  /* 0x0000000403067825 */ /* 0x000fe200078e02b0 */
[----:B------:R-:W-:-:S03]  /*9b940*/  ISETP.LT.AND P0, PT, R230, c[0x0][0x178], !P0 ;  /* 0x00005e00e6007a0c */ /* 0x000fc60004701270 */
[----:B-1----:R-:W-:-:S04]  /*9b950*/  IMAD.WIDE R4, R9, 0x4, R178 ;  /* 0x0000000409047825 */ /* 0x002fc800078e02b2 */
[C---:B------:R-:W-:Y:S01]  /*9b960*/  IMAD.WIDE R8, R3.reuse, 0x4, R178 ;  /* 0x0000000403087825 */ /* 0x040fe200078e02b2 */
[----:B------:R-:W-:Y:S01]  /*9b970*/  IADD3 R3, R3, c[0x0][0x198], RZ ;  /* 0x0000660003037a10 */ /* 0x000fe20007ffe0ff */
[----:B------:R1:W-:Y:S04]  /*9b980*/  @P4 STG.E [R4.64], R107 ;  /* 0x0000006b04004986 */ /* 0x0003e8000c101908 */
[----:B------:R1:W-:Y:S04]  /*9b990*/  @P6 STG.E [R6.64], R70 ;  /* 0x0000004606006986 */ /* 0x0003e8000c101908 */
[----:B------:R-:W-:Y:S01]  /*9b9a0*/  @P3 STG.E [R8.64], R102 ;  /* 0x0000006608003986 */ /* 0x000fe2000c101908 */
[----:B-1----:R-:W-:-:S04]  /*9b9b0*/  IMAD.WIDE R4, R3, 0x4, R176 ;  /* 0x0000000403047825 */ /* 0x002fc800078e02b0 */
[----:B------:R-:W-:Y:S01]  /*9b9c0*/  IMAD.WIDE R6, R3, 0x4, R178 ;  /* 0x0000000403067825 */ /* 0x000fe200078e02b2 */
[----:B------:R-:W-:Y:S04]  /*9b9d0*/  @P2 STG.E [R4.64], R71 ;  /* 0x0000004704002986 */ /* 0x000fe8000c101908 */
[----:B------:R1:W-:Y:S01]  /*9b9e0*/  @P0 STG.E [R6.64], R103 ;  /* 0x0000006706000986 */ /* 0x0003e2000c101908 */
[----:B----4-:R-:W-:-:S03]  /*9b9f0*/  ISETP.GE.AND P1, PT, R12, c[0x0][0x17c], PT ;  /* 0x00005f000c007a0c */ /* 0x010fc60003f26270 */
[----:B------:R-:W4:Y:S01]  /*9ba00*/  LDL.LU R12, [R1+0x2da8] ;  /* 0x002da800010c7983 */ /* 0x000f220000300800 */
[----:B---3--:R-:W-:-:S03]  /*9ba10*/  ISETP.GE.AND P4, PT, R11, c[0x0][0x17c], PT ;  /* 0x00005f000b007a0c */ /* 0x008fc60003f86270 */
[----:B------:R-:W3:Y:S01]  /*9ba20*/  LDL.LU R11, [R1+0x2dc0] ;  /* 0x002dc000010b7983 */ /* 0x000ee20000300800 */
[----:B--2---:R-:W-:-:S03]  /*9ba30*/  ISETP.GE.AND P3, PT, R10, c[0x0][0x17c], PT ;  /* 0x00005f000a007a0c */ /* 0x004fc60003f66270 */
[----:B------:R-:W2:Y:S01]  /*9ba40*/  LDL.LU R10, [R1+0x2d20] ;  /* 0x002d2000010a7983 */ /* 0x000ea20000300800 */
[----:B------:R-:W-:-:S03]  /*9ba50*/  ISETP.GE.AND P0, PT, R0, c[0x0][0x17c], PT ;  /* 0x00005f0000007a0c */ /* 0x000fc60003f06270 */
[----:B------:R-:W2:Y:S01]  /*9ba60*/  LDL.LU R0, [R1+0x2d58] ;  /* 0x002d580001007983 */ /* 0x000ea20000300800 */
[----:B------:R-:W-:Y:S02]  /*9ba70*/  ISETP.LT.AND P6, PT, R231, c[0x0][0x178], !P5 ;  /* 0x00005e00e7007a0c */ /* 0x000fe40006fc1270 */
[C---:B------:R-:W-:Y:S02]  /*9ba80*/  ISETP.LT.AND P5, PT, R230.reuse, c[0x0][0x178], !P5 ;  /* 0x00005e00e6007a0c */ /* 0x040fe40006fa1270 */
[----:B------:R-:W-:Y:S02]  /*9ba90*/  IADD3 R3, R3, c[0x0][0x198], RZ ;  /* 0x0000660003037a10 */ /* 0x000fe40007ffe0ff */
[----:B------:R-:W-:Y:S02]  /*9baa0*/  ISETP.LT.AND P2, PT, R231, c[0x0][0x178], !P1 ;  /* 0x00005e00e7007a0c */ /* 0x000fe40004f41270 */
[----:B------:R-:W-:Y:S01]  /*9bab0*/  ISETP.LT.AND P1, PT, R230, c[0x0][0x178], !P1 ;  /* 0x00005e00e6007a0c */ /* 0x000fe20004f21270 */
[C---:B-1----:R-:W-:Y:S01]  /*9bac0*/  IMAD.WIDE R6, R3.reuse, 0x4, R176 ;  /* 0x0000000403067825 */ /* 0x042fe200078e02b0 */
[----:B------:R-:W-:-:S03]  /*9bad0*/  IADD3 R9, R3, c[0x0][0x198], RZ ;  /* 0x0000660003097a10 */ /* 0x000fc60007ffe0ff */
        /* <DEDUP_REMOVED lines=8> */
[----:B------:R-:W-:Y:S01]  /*9bb60*/  @P2 STG.E [R6.64], R67 ;  /* 0x0000004306002986 */ /* 0x000fe2000c101908 */
[----:B------:R-:W-:-:S03]  /*9bb70*/  ISETP.LT.AND P2, PT, R231, c[0x0][0x178], !P3 ;  /* 0x00005e00e7007a0c */ /* 0x000fc60005f41270 */
[----:B------:R1:W-:Y:S01]  /*9bb80*/  @P1 STG.E [R4.64], R99 ;  /* 0x0000006304001986 */ /* 0x0003e2000c101908 */
[C---:B------:R-:W-:Y:S01]  /*9bb90*/  IADD3 R3, R9.reuse, c[0x0][0x198], RZ ;  /* 0x0000660009037a10 */ /* 0x040fe20007ffe0ff */
[----:B-1----:R-:W-:-:S05]  /*9bba0*/  IMAD.WIDE R4, R9, 0x4, R176 ;  /* 0x0000000409047825 */ /* 0x002fca00078e02b0 */
[----:B------:R1:W-:Y:S01]  /*9bbb0*/  @P6 STG.E [R4.64], R62 ;  /* 0x0000003e04006986 */ /* 0x0003e2000c101908 */
[----:B------:R-:W-:-:S04]  /*9bbc0*/  IMAD.WIDE R6, R3, 0x4, R176 ;  /* 0x0000000403067825 */ /* 0x000fc800078e02b0 */
[----:B-1----:R-:W-:Y:S01]  /*9bbd0*/  IMAD.WIDE R4, R9, 0x4, R178 ;  /* 0x0000000409047825 */ /* 0x002fe200078e02b2 */
[----:B----4-:R-:W-:Y:S02]  /*9bbe0*/  ISETP.GE.AND P5, PT, R12, c[0x0][0x17c], PT ;  /* 0x00005f000c007a0c */ /* 0x010fe40003fa6270 */
[----:B------:R-:W4:Y:S04]  /*9bbf0*/  LDL.LU R12, [R1+0x2d84] ;  /* 0x002d8400010c7983 */ /* 0x000f280000300800 */
[----:B------:R1:W-:Y:S04]  /*9bc00*/  @P4 STG.E [R4.64], R94 ;  /* 0x0000005e04004986 */ /* 0x0003e8000c101908 */
[----:B------:R1:W-:Y:S01]  /*9bc10*/  @P2 STG.E [R6.64], R63 ;  /* 0x0000003f06002986 */ /* 0x0003e2000c101908 */
[----:B---3--:R-:W-:-:S03]  /*9bc20*/  ISETP.GE.AND P1, PT, R11, c[0x0][0x17c], PT ;  /* 0x00005f000b007a0c */ /* 0x008fc60003f26270 */
[----:B------:R-:W3:Y:S01]  /*9bc30*/  LDL.LU R11, [R1+0x2da0] ;  /* 0x002da000010b7983 */ /* 0x000ee20000300800 */
[----:B--2---:R-:W-:-:S03]  /*9bc40*/  ISETP.GE.AND P4, PT, R10, c[0x0][0x17c], PT ;  /* 0x00005f000a007a0c */ /* 0x004fc60003f86270 */
[----:B------:R-:W2:Y:S01]  /*9bc50*/  LDL.LU R10, [R1+0x2d80] ;  /* 0x002d8000010a7983 */ /* 0x000ea20000300800 */
[----:B------:R-:W-:-:S03]  /*9bc60*/  ISETP.GE.AND P2, PT, R0, c[0x0][0x17c], PT ;  /* 0x00005f0000007a0c */ /* 0x000fc60003f46270 */
[----:B------:R-:W2:Y:S01]  /*9bc70*/  LDL.LU R0, [R1+0x2ccc] ;  /* 0x002ccc0001007983 */ /* 0x000ea20000300800 */
[C---:B------:R-:W-:Y:S01]  /*9bc80*/  ISETP.LT.AND P3, PT, R230.reuse, c[0x0][0x178], !P3 ;  /* 0x00005e00e6007a0c */ /* 0x040fe20005f61270 */
[----:B------:R-:W-:Y:S01]  /*9bc90*/  IMAD.WIDE R8, R3, 0x4, R178 ;  /* 0x0000000403087825 */ /* 0x000fe200078e02b2 */
[----:B------:R-:W-:Y:S01]  /*9bca0*/  ISETP.LT.AND P6, PT, R231, c[0x0][0x178], !P0 ;  /* 0x00005e00e7007a0c */ /* 0x000fe200047c1270 */
[----:B------:R-:W3:Y:S01]  /*9bcb0*/  LDL.LU R15, [R1+0x2cb4] ;  /* 0x002cb400010f7983 */ /* 0x000ee20000300800 */
[----:B------:R-:W-:Y:S02]  /*9bcc0*/  IADD3 R3, R3, c[0x0][0x198], RZ ;  /* 0x0000660003037a10 */ /* 0x000fe40007ffe0ff */
[----:B------:R-:W-:Y:S01]  /*9bcd0*/  ISETP.LT.AND P0, PT, R230, c[0x0][0x178], !P0 ;  /* 0x00005e00e6007a0c */ /* 0x000fe20004701270 */
[----:B------:R-:W3:Y:S02]  /*9bce0*/  LDL.LU R16, [R1+0x2cb0] ;  /* 0x002cb00001107983 */ /* 0x000ee40000300800 */
[----:B-1----:R-:W-:-:S02]  /*9bcf0*/  IMAD.WIDE R4, R3, 0x4, R176 ;  /* 0x0000000403047825 */ /* 0x002fc400078e02b0 */
[----:B------:R-:W3:Y:S04]  /*9bd00*/  LDL.LU R14, [R1+0x2ca4] ;  /* 0x002ca400010e7983 */ /* 0x000ee80000300800 */
[----:B------:R-:W-:Y:S01]  /*9bd10*/  @P3 STG.E [R8.64], R95 ;  /* 0x0000005f08003986 */ /* 0x000fe2000c101908 */
[----:B------:R-:W-:Y:S01]  /*9bd20*/  ISETP.LT.AND P3, PT, R231, c[0x0][0x178], !P5 ;  /* 0x00005e00e7007a0c */ /* 0x000fe20006f61270 */
[C---:B------:R-:W-:Y:S01]  /*9bd30*/  IMAD.WIDE R6, R3.reuse, 0x4, R178 ;  /* 0x0000000403067825 */ /* 0x040fe200078e02b2 */
[----:B------:R-:W-:Y:S01]  /*9bd40*/  IADD3 R3, R3, c[0x0][0x198], RZ ;  /* 0x0000660003037a10 */ /* 0x000fe20007ffe0ff */
[----:B------:R1:W-:Y:S01]  /*9bd50*/  @P6 STG.E [R4.64], R58 ;  /* 0x0000003a04006986 */ /* 0x0003e2000c101908 */
[C---:B------:R-:W-:Y:S02]  /*9bd60*/  ISETP.LT.AND P5, PT, R230.reuse, c[0x0][0x178], !P5 ;  /* 0x00005e00e6007a0c */ /* 0x040fe40006fa1270 */
[----:B------:R-:W-:Y:S01]  /*9bd70*/  ISETP.LT.AND P6, PT, R231, c[0x0][0x178], !P1 ;  /* 0x00005e00e7007a0c */ /* 0x000fe20004fc1270 */
[----:B------:R1:W-:Y:S01]  /*9bd80*/  @P0 STG.E [R6.64], R90 ;  /* 0x0000005a06000986 */ /* 0x0003e2000c101908 */
[----:B------:R-:W-:Y:S01]  /*9bd90*/  ISETP.LT.AND P1, PT, R230, c[0x0][0x178], !P1 ;  /* 0x00005e00e6007a0c */ /* 0x000fe20004f21270 */
[C---:B-1----:R-:W-:Y:S01]  /*9bda0*/  IMAD.WIDE R4, R3.reuse, 0x4, R176 ;  /* 0x0000000403047825 */ /* 0x042fe200078e02b0 */
[----:B------:R-:W-:-:S04]  /*9bdb0*/  IADD3 R9, R3, c[0x0][0x198], RZ ;  /* 0x0000660003097a10 */ /* 0x000fc80007ffe0ff */
[----:B------:R1:W-:Y:S01]  /*9bdc0*/  @P3 STG.E [R4.64], R59 ;  /* 0x0000003b04003986 */ /* 0x0003e2000c101908 */
[----:B------:R-:W-:Y:S01]  /*9bdd0*/  ISETP.LT.AND P3, PT, R231, c[0x0][0x178], !P4 ;  /* 0x00005e00e7007a0c */ /* 0x000fe20006761270 */
[----:B------:R-:W-:Y:S01]  /*9bde0*/  IMAD.WIDE R6, R3, 0x4, R178 ;  /* 0x0000000403067825 */ /* 0x000fe200078e02b2 */
[----:B------:R-:W-:Y:S02]  /*9bdf0*/  ISETP.LT.AND P4, PT, R230, c[0x0][0x178], !P4 ;  /* 0x00005e00e6007a0c */ /* 0x000fe40006781270 */
[----:B------:R-:W-:Y:S02]  /*9be00*/  IADD3 R13, R9, c[0x0][0x198], RZ ;  /* 0x00006600090d7a10 */ /* 0x000fe40007ffe0ff */
[----:B------:R1:W-:Y:S02]  /*9be10*/  @P5 STG.E [R6.64], R91 ;  /* 0x0000005b06005986 */ /* 0x0003e4000c101908 */
[----:B------:R-:W-:Y:S01]  /*9be20*/  IADD3 R3, R13, c[0x0][0x198], RZ ;  /* 0x000066000d037a10 */ /* 0x000fe20007ffe0ff */
[----:B-1----:R-:W-:-:S04]  /*9be30*/  IMAD.WIDE R4, R9, 0x4, R176 ;  /* 0x0000000409047825 */ /* 0x002fc800078e02b0 */
[----:B------:R-:W-:Y:S01]  /*9be40*/  IMAD.WIDE R6, R9, 0x4, R178 ;  /* 0x0000000409067825 */ /* 0x000fe200078e02b2 */
[----:B------:R1:W-:Y:S03]  /*9be50*/  @P6 STG.E [R4.64], R54 ;  /* 0x0000003604006986 */ /* 0x0003e6000c101908 */
[C---:B------:R-:W-:Y:S01]  /*9be60*/  IMAD.WIDE R8, R13.reuse, 0x4, R176 ;  /* 0x000000040d087825 */ /* 0x040fe200078e02b0 */
[----:B------:R1:W-:Y:S04]  /*9be70*/  @P1 STG.E [R6.64], R86 ;  /* 0x0000005606001986 */ /* 0x0003e8000c101908 */
[----:B------:R1:W-:Y:S01]  /*9be80*/  @P3 STG.E [R8.64], R55 ;  /* 0x0000003708003986 */ /* 0x0003e2000c101908 */
[----:B----4-:R-:W-:Y:S01]  /*9be90*/  ISETP.GE.AND P0, PT, R12, c[0x0][0x17c], PT ;  /* 0x00005f000c007a0c */ /* 0x010fe20003f06270 */
[----:B------:R-:W-:-:S05]  /*9bea0*/  IMAD.WIDE R12, R13, 0x4, R178 ;  /* 0x000000040d0c7825 */ /* 0x000fca00078e02b2 */
[----:B------:R-:W-:Y:S01]  /*9beb0*/  @P4 STG.E [R12.64], R87 ;  /* 0x000000570c004986 */ /* 0x000fe2000c101908 */
[----:B--2---:R-:W-:-:S03]  /*9bec0*/  ISETP.GE.AND P4, PT, R0, c[0x0][0x17c], PT ;  /* 0x00005f0000007a0c */ /* 0x004fc60003f86270 */
[----:B------:R-:W2:Y:S01]  /*9bed0*/  LDL.LU R0, [R1+0x2c98] ;  /* 0x002c980001007983 */ /* 0x000ea20000300800 */
[----:B------:R-:W-:Y:S02]  /*9bee0*/  ISETP.LT.AND P6, PT, R231, c[0x0][0x178], !P2 ;  /* 0x00005e00e7007a0c */ /* 0x000fe400057c1270 */
[----:B------:R-:W-:Y:S01]  /*9bef0*/  ISETP.LT.AND P2, PT, R230, c[0x0][0x178], !P2 ;  /* 0x00005e00e6007a0c */ /* 0x000fe20005741270 */
[----:B-1----:R-:W-:Y:S01]  /*9bf00*/  IMAD.WIDE R4, R3, 0x4, R178 ;  /* 0x0000000403047825 */ /* 0x002fe200078e02b2 */
[----:B------:R-:W-:Y:S01]  /*9bf10*/  ISETP.LT.AND P3, PT, R231, c[0x0][0x178], !P0 ;  /* 0x00005e00e7007a0c */ /* 0x000fe20004761270 */
[----:B------:R-:W4:Y:S01]  /*9bf20*/  LDL.LU R17, [R1+0x2c84] ;  /* 0x002c840001117983 */ /* 0x000f220000300800 */
[----:B---3--:R-:W-:Y:S02]  /*9bf30*/  ISETP.GE.AND P5, PT, R11, c[0x0][0x17c], PT ;  /* 0x00005f000b007a0c */ /* 0x008fe40003fa6270 */
[----:B------:R-:W-:Y:S01]  /*9bf40*/  ISETP.GE.AND P1, PT, R10, c[0x0][0x17c], PT ;  /* 0x00005f000a007a0c */ /* 0x000fe20003f26270 */
[----:B------:R-:W-:Y:S01]  /*9bf50*/  IMAD.WIDE R10, R3, 0x4, R176 ;  /* 0x00000004030a7825 */ /* 0x000fe200078e02b0 */
[----:B------:R-:W-:-:S02]  /*9bf60*/  ISETP.LT.AND P0, PT, R230, c[0x0][0x178], !P0 ;  /* 0x00005e00e6007a0c */ /* 0x000fc40004701270 */
[----:B------:R-:W-:Y:S02]  /*9bf70*/  IADD3 R3, R3, c[0x0][0x198], RZ ;  /* 0x0000660003037a10 */ /* 0x000fe40007ffe0ff */
[----:B------:R1:W-:Y:S03]  /*9bf80*/  @P6 STG.E [R10.64], R50 ;  /* 0x000000320a006986 */ /* 0x0003e6000c101908 */
[C---:B------:R-:W-:Y:S01]  /*9bf90*/  IMAD.WIDE R6, R3.reuse, 0x4, R176 ;  /* 0x0000000403067825 */ /* 0x040fe200078e02b0 */
[----:B------:R3:W-:Y:S03]  /*9bfa0*/  @P2 STG.E [R4.64], R82 ;  /* 0x0000005204002986 */ /* 0x0007e6000c101908 */
[----:B------:R-:W-:Y:S01]  /*9bfb0*/  IMAD.WIDE R8, R3, 0x4, R178 ;  /* 0x0000000403087825 */ /* 0x000fe200078e02b2 */
[----:B------:R-:W-:Y:S01]  /*9bfc0*/  ISETP.LT.AND P6, PT, R231, c[0x0][0x178], !P5 ;  /* 0x00005e00e7007a0c */ /* 0x000fe20006fc1270 */
[----:B------:R2:W-:Y:S01]  /*9bfd0*/  @P3 STG.E [R6.64], R51 ;  /* 0x0000003306003986 */ /* 0x0005e2000c101908 */
[----:B------:R-:W-:-:S02]  /*9bfe0*/  ISETP.LT.AND P5, PT, R230, c[0x0][0x178], !P5 ;  /* 0x00005e00e6007a0c */ /* 0x000fc40006fa1270 */
[----:B------:R-:W-:Y:S01]  /*9bff0*/  IADD3 R3, R3, c[0x0][0x198], RZ ;  /* 0x0000660003037a10 */ /* 0x000fe20007ffe0ff */
[----:B------:R2:W-:Y:S01]  /*9c000*/  @P0 STG.E [R8.64], R83 ;  /* 0x0000005308000986 */ /* 0x0005e2000c101908 */
[----:B------:R-:W-:Y:S02]  /*9c010*/  ISETP.LT.AND P0, PT, R231, c[0x0][0x178], !P1 ;  /* 0x00005e00e7007a0c */ /* 0x000fe40004f01270 */
[----:B------:R-:W-:Y:S02]  /*9c020*/  ISETP.GE.AND P2, PT, R15, c[0x0][0x17c], PT ;  /* 0x00005f000f007a0c */ /* 0x000fe40003f46270 */
[C---:B------:R-:W-:Y:S01]  /*9c030*/  IADD3 R15, R3.reuse, c[0x0][0x198], RZ ;  /* 0x00006600030f7a10 */ /* 0x040fe20007ffe0ff */
[----:B-1----:R-:W-:-:S04]  /*9c040*/  IMAD.WIDE R10, R3, 0x4, R176 ;  /* 0x00000004030a7825 */ /* 0x002fc800078e02b0 */
[----:B---3--:R-:W-:Y:S01]  /*9c050*/  IMAD.WIDE R4, R3, 0x4, R178 ;  /* 0x0000000403047825 */ /* 0x008fe200078e02b2 */
[----:B------:R-:W-:Y:S03]  /*9c060*/  @P6 STG.E [R10.64], R140 ;  /* 0x0000008c0a006986 */ /* 0x000fe6000c101908 */
[----:B------:R-:W-:Y:S01]  /*9c070*/  IMAD.WIDE R12, R15, 0x4, R176 ;  /* 0x000000040f0c7825 */ /* 0x000fe200078e02b0 */
[----:B------:R-:W-:Y:S01]  /*9c080*/  ISETP.GE.AND P3, PT, R16, c[0x0][0x17c], PT ;  /* 0x00005f0010007a0c */ /* 0x000fe20003f66270 */
[----:B------:R1:W-:Y:S01]  /*9c090*/  @P5 STG.E [R4.64], R172 ;  /* 0x000000ac04005986 */ /* 0x0003e2000c101908 */
[----:B------:R-:W-:-:S03]  /*9c0a0*/  ISETP.GE.AND P5, PT, R14, c[0x0][0x17c], PT ;  /* 0x00005f000e007a0c */ /* 0x000fc60003fa6270 */
[----:B------:R-:W3:Y:S04]  /*9c0b0*/  LDL.LU R16, [R1+0x2c80] ;  /* 0x002c800001107983 */ /* 0x000ee80000300800 */
[----:B------:R-:W-:Y:S04]  /*9c0c0*/  @P0 STG.E [R12.64], R141 ;  /* 0x0000008d0c000986 */ /* 0x000fe8000c101908 */
[----:B------:R-:W3:Y:S01]  /*9c0d0*/  LDL.LU R14, [R1+0x2c7c] ;  /* 0x002c7c00010e7983 */ /* 0x000ee20000300800 */
[----:B--2---:R-:W-:-:S03]  /*9c0e0*/  ISETP.GE.AND P0, PT, R0, c[0x0][0x17c], PT ;  /* 0x00005f0000007a0c */ /* 0x004fc60003f06270 */
[----:B------:R-:W2:Y:S01]  /*9c0f0*/  LDL.LU R0, [R1+0x2c78] ;  /* 0x002c780001007983 */ /* 0x000ea20000300800 */
[C---:B------:R-:W-:Y:S01]  /*9c100*/  ISETP.LT.AND P1, PT, R230.reuse, c[0x0][0x178], !P1 ;  /* 0x00005e00e6007a0c */ /* 0x040fe20004f21270 */
[----:B------:R-:W-:Y:S01]  /*9c110*/  IMAD.WIDE R6, R15, 0x4, R178 ;  /* 0x000000040f067825 */ /* 0x000fe200078e02b2 */
[----:B------:R-:W-:Y:S02]  /*9c120*/  ISETP.LT.AND P6, PT, R231, c[0x0][0x178], !P4 ;  /* 0x00005e00e7007a0c */ /* 0x000fe400067c1270 */
[----:B------:R-:W-:Y:S02]  /*9c130*/  IADD3 R15, R15, c[0x0][0x198], RZ ;  /* 0x000066000f0f7a10 */ /* 0x000fe40007ffe0ff */
[----:B------:R-:W-:Y:S02]  /*9c140*/  ISETP.LT.AND P4, PT, R230, c[0x0][0x178], !P4 ;  /* 0x00005e00e6007a0c */ /* 0x000fe40006781270 */
[----:B------:R-:W-:-:S05]  /*9c150*/  IADD3 R3, R15, c[0x0][0x198], RZ ;  /* 0x000066000f037a10 */ /* 0x000fca0007ffe0ff */
[----:B------:R4:W-:Y:S01]  /*9c160*/  @P1 STG.E [R6.64], R173 ;  /* 0x000000ad06001986 */ /* 0x0009e2000c101908 */
[----:B------:R-:W-:Y:S01]  /*9c170*/  ISETP.LT.AND P1, PT, R231, c[0x0][0x178], !P2 ;  /* 0x00005e00e7007a0c */ /* 0x000fe20005721270 */
[----:B------:R-:W-:Y:S01]  /*9c180*/  IMAD.WIDE R8, R15, 0x4, R176 ;  /* 0x000000040f087825 */ /* 0x000fe200078e02b0 */
[----:B------:R-:W-:-:S03]  /*9c190*/  ISETP.LT.AND P2, PT, R230, c[0x0][0x178], !P2 ;  /* 0x00005e00e6007a0c */ /* 0x000fc60005741270 */
[----:B-1----:R-:W-:Y:S01]  /*9c1a0*/  IMAD.WIDE R4, R15, 0x4, R178 ;  /* 0x000000040f047825 */ /* 0x002fe200078e02b2 */
[----:B------:R1:W-:Y:S03]  /*9c1b0*/  @P6 STG.E [R8.64], R136 ;  /* 0x0000008808006986 */ /* 0x0003e6000c101908 */
[----:B------:R-:W-:Y:S01]  /*9c1c0*/  IMAD.WIDE R10, R3, 0x4, R176 ;  /* 0x00000004030a7825 */ /* 0x000fe200078e02b0 */
[----:B------:R-:W-:Y:S01]  /*9c1d0*/  ISETP.LT.AND P6, PT, R231, c[0x0][0x178], !P3 ;  /* 0x00005e00e7007a0c */ /* 0x000fe20005fc1270 */
[----:B------:R3:W-:Y:S02]  /*9c1e0*/  @P4 STG.E [R4.64], R168 ;  /* 0x000000a804004986 */ /* 0x0007e4000c101908 */
[C---:B----4-:R-:W-:Y:S01]  /*9c1f0*/  IMAD.WIDE R6, R3.reuse, 0x4, R178 ;  /* 0x0000000403067825 */ /* 0x050fe200078e02b2 */
[----:B------:R-:W-:Y:S01]  /*9c200*/  IADD3 R3, R3, c[0x0][0x198], RZ ;  /* 0x0000660003037a10 */ /* 0x000fe20007ffe0ff */
[----:B------:R-:W-:Y:S01]  /*9c210*/  @P1 STG.E [R10.64], R137 ;  /* 0x000000890a001986 */ /* 0x000fe2000c101908 */
[----:B------:R-:W-:-:S02]  /*9c220*/  ISETP.LT.AND P3, PT, R230, c[0x0][0x178], !P3 ;  /* 0x00005e00e6007a0c */ /* 0x000fc40005f61270 */
[----:B------:R-:W-:Y:S01]  /*9c230*/  ISETP.LT.AND P1, PT, R231, c[0x0][0x178], !P5 ;  /* 0x00005e00e7007a0c */ /* 0x000fe20006f21270 */
[----:B-1----:R-:W-:Y:S01]  /*9c240*/  IMAD.WIDE R8, R3, 0x4, R176 ;  /* 0x0000000403087825 */ /* 0x002fe200078e02b0 */
[----:B------:R-:W-:-:S03]  /*9c250*/  ISETP.LT.AND P5, PT, R230, c[0x0][0x178], !P5 ;  /* 0x00005e00e6007a0c */ /* 0x000fc60006fa1270 */
[C---:B------:R-:W-:Y:S01]  /*9c260*/  IMAD.WIDE R12, R3.reuse, 0x4, R178 ;  /* 0x00000004030c7825 */ /* 0x040fe200078e02b2 */
[----:B------:R-:W-:Y:S01]  /*9c270*/  IADD3 R3, R3, c[0x0][0x198], RZ ;  /* 0x0000660003037a10 */ /* 0x000fe20007ffe0ff */
[----:B------:R1:W-:Y:S01]  /*9c280*/  @P2 STG.E [R6.64], R169 ;  /* 0x000000a906002986 */ /* 0x0003e2000c101908 */
[----:B------:R-:W-:-:S03]  /*9c290*/  ISETP.GE.AND P4, PT, R17, c[0x0][0x17c], PT ;  /* 0x00005f0011007a0c */ /* 0x000fc60003f86270 */
[----:B---3--:R-:W-:Y:S01]  /*9c2a0*/  IMAD.WIDE R4, R3, 0x4, R176 ;  /* 0x0000000403047825 */ /* 0x008fe200078e02b0 */
[----:B------:R-:W3:Y:S01]  /*9c2b0*/  LDL.LU R17, [R1+0x2c74] ;  /* 0x002c740001117983 */ /* 0x000ee20000300800 */
[----:B------:R-:W-:-:S03]  /*9c2c0*/  ISETP.GE.AND P2, PT, R16, c[0x0][0x17c], PT ;  /* 0x00005f0010007a0c */ /* 0x000fc60003f46270 */
[----:B------:R4:W-:Y:S01]  /*9c2d0*/  @P6 STG.E [R8.64], R132 ;  /* 0x0000008408006986 */ /* 0x0009e2000c101908 */
[----:B-1----:R-:W-:-:S03]  /*9c2e0*/  IMAD.WIDE R6, R3, 0x4, R178 ;  /* 0x0000000403067825 */ /* 0x002fc600078e02b2 */
[----:B------:R1:W-:Y:S01]  /*9c2f0*/  @P3 STG.E [R12.64], R164 ;  /* 0x000000a40c003986 */ /* 0x0003e2000c101908 */
[----:B------:R-:W-:-:S03]  /*9c300*/  ISETP.GE.AND P6, PT, R14, c[0x0][0x17c], PT ;  /* 0x00005f000e007a0c */ /* 0x000fc60003fc6270 */
[----:B------:R-:W-:Y:S04]  /*9c310*/  @P1 STG.E [R4.64], R133 ;  /* 0x0000008504001986 */ /* 0x000fe8000c101908 */
[----:B------:R-:W3:Y:S04]  /*9c320*/  LDL.LU R16, [R1+0x2c5c] ;  /* 0x002c5c0001107983 */ /* 0x000ee80000300800 */
[----:B------:R1:W-:Y:S04]  /*9c330*/  @P5 STG.E [R6.64], R165 ;  /* 0x000000a506005986 */ /* 0x0003e8000c101908 */
[----:B------:R-:W3:Y:S01]  /*9c340*/  LDL.LU R14, [R1+0x2c58] ;  /* 0x002c5800010e7983 */ /* 0x000ee20000300800 */
[----:B--2---:R-:W-:-:S03]  /*9c350*/  ISETP.GE.AND P5, PT, R0, c[0x0][0x17c], PT ;  /* 0x00005f0000007a0c */ /* 0x004fc60003fa6270 */
[----:B------:R-:W2:Y:S01]  /*9c360*/  LDL.LU R0, [R1+0x2c54] ;  /* 0x002c540001007983 */ /* 0x000ea20000300800 */
[----:B------:R-:W-:Y:S02]  /*9c370*/  IADD3 R15, R3, c[0x0][0x198], RZ ;  /* 0x00006600030f7a10 */ /* 0x000fe40007ffe0ff */
[C---:B------:R-:W-:Y:S02]  /*9c380*/  ISETP.LT.AND P3, PT, R231.reuse, c[0x0][0x178], !P0 ;  /* 0x00005e00e7007a0c */ /* 0x040fe40004761270 */
[----:B------:R-:W-:Y:S02]  /*9c390*/  ISETP.LT.AND P0, PT, R230, c[0x0][0x178], !P0 ;  /* 0x00005e00e6007a0c */ /* 0x000fe40004701270 */
[----:B------:R-:W-:Y:S01]  /*9c3a0*/  ISETP.LT.AND P1, PT, R231, c[0x0][0x178], !P4 ;  /* 0x00005e00e7007a0c */ /* 0x000fe20006721270 */
[----:B------:R-:W-:-:S04]  /*9c3b0*/  IMAD.WIDE R10, R15, 0x4, R176 ;  /* 0x000000040f0a7825 */ /* 0x000fc800078e02b0 */
[C---:B----4-:R-:W-:Y:S01]  /*9c3c0*/  IMAD.WIDE R8, R15.reuse, 0x4, R178 ;  /* 0x000000040f087825 */ /* 0x050fe200078e02b2 */
[----:B------:R-:W-:Y:S02]  /*9c3d0*/  IADD3 R15, R15, c[0x0][0x198], RZ ;  /* 0x000066000f0f7a10 */ /* 0x000fe40007ffe0ff */
[----:B------:R-:W-:-:S03]  /*9c3e0*/  ISETP.LT.AND P4, PT, R230, c[0x0][0x178], !P4 ;  /* 0x00005e00e6007a0c */ /* 0x000fc60006781270 */
[C---:B-1----:R-:W-:Y:S01]  /*9c3f0*/  IMAD.WIDE R12, R15.reuse, 0x4, R176 ;  /* 0x000000040f0c7825 */ /* 0x042fe200078e02b0 */
[----:B------:R-:W-:Y:S01]  /*9c400*/  @P3 STG.E [R10.64], R128 ;  /* 0x000000800a003986 */ /* 0x000fe2000c101908 */
[----:B------:R-:W-:Y:S02]  /*9c410*/  IADD3 R3, R15, c[0x0][0x198], RZ ;  /* 0x000066000f037a10 */ /* 0x000fe40007ffe0ff */
[----:B------:R-:W-:Y:S01]  /*9c420*/  ISETP.LT.AND P3, PT, R231, c[0x0][0x178], !P2 ;  /* 0x00005e00e7007a0c */ /* 0x000fe20005761270 */
[----:B------:R1:W-:Y:S01]  /*9c430*/  @P0 STG.E [R8.64], R160 ;  /* 0x000000a008000986 */ /* 0x0003e2000c101908 */
[----:B------:R-:W-:-:S03]  /*9c440*/  ISETP.LT.AND P2, PT, R230, c[0x0][0x178], !P2 ;  /* 0x00005e00e6007a0c */ /* 0x000fc60005741270 */
[----:B------:R4:W-:Y:S01]  /*9c450*/  @P1 STG.E [R12.64], R129 ;  /* 0x000000810c001986 */ /* 0x0009e2000c101908 */
[----:B------:R-:W-:Y:S01]  /*9c460*/  ISETP.LT.AND P1, PT, R231, c[0x0][0x178], !P6 ;  /* 0x00005e00e7007a0c */ /* 0x000fe20007721270 */
[----:B------:R-:W-:Y:S01]  /*9c470*/  IMAD.WIDE R6, R3, 0x4, R176 ;  /* 0x0000000403067825 */ /* 0x000fe200078e02b0 */
[----:B------:R-:W-:-:S03]  /*9c480*/  ISETP.LT.AND P6, PT, R230, c[0x0][0x178], !P6 ;  /* 0x00005e00e6007a0c */ /* 0x000fc600077c1270 */
[C---:B-1----:R-:W-:Y:S01]  /*9c490*/  IMAD.WIDE R8, R3.reuse, 0x4, R178 ;  /* 0x0000000403087825 */ /* 0x042fe200078e02b2 */
[----:B------:R-:W-:-:S03]  /*9c4a0*/  IADD3 R3, R3, c[0x0][0x198], RZ ;  /* 0x0000660003037a10 */ /* 0x000fc60007ffe0ff */
[----:B------:R-:W-:-:S04]  /*9c4b0*/  IMAD.WIDE R4, R15, 0x4, R178 ;  /* 0x000000040f047825 */ /* 0x000fc800078e02b2 */
[----:B------:R-:W-:Y:S01]  /*9c4c0*/  IMAD.WIDE R10, R3, 0x4, R176 ;  /* 0x00000004030a7825 */ /* 0x000fe200078e02b0 */
[----:B------:R1:W-:Y:S01]  /*9c4d0*/  @P4 STG.E [R4.64], R161 ;  /* 0x000000a104004986 */ /* 0x0003e2000c101908 */
[----:B---3--:R-:W-:Y:S02]  /*9c4e0*/  ISETP.GE.AND P0, PT, R17, c[0x0][0x17c], PT ;  /* 0x00005f0011007a0c */ /* 0x008fe40003f06270 */
[----:B----4-:R-:W-:Y:S01]  /*9c4f0*/  IMAD.WIDE R12, R3, 0x4, R178 ;  /* 0x00000004030c7825 */ /* 0x010fe200078e02b2 */
[----:B------:R3:W-:Y:S04]  /*9c500*/  @P3 STG.E [R6.64], R124 ;  /* 0x0000007c06003986 */ /* 0x0007e8000c101908 */
[----:B------:R4:W-:Y:S04]  /*9c510*/  @P2 STG.E [R8.64], R156 ;  /* 0x0000009c08002986 */ /* 0x0009e8000c101908 */
[----:B------:R1:W-:Y:S01]  /*9c520*/  @P1 STG.E [R10.64], R125 ;  /* 0x0000007d0a001986 */ /* 0x0003e2000c101908 */
[----:B------:R-:W-:-:S02]  /*9c530*/  ISETP.LT.AND P1, PT, R231, c[0x0][0x178], !P0 ;  /* 0x00005e00e7007a0c */ /* 0x000fc40004721270 */
[----:B------:R-:W-:Y:S01]  /*9c540*/  ISETP.GE.AND P4, PT, R16, c[0x0][0x17c], PT ;  /* 0x00005f0010007a0c */ /* 0x000fe20003f86270 */
[----:B------:R-:W4:Y:S04]  /*9c550*/  LDL.LU R17, [R1+0x2c50] ;  /* 0x002c500001117983 */ /* 0x000f280000300800 */
[----:B------:R1:W-:Y:S01]  /*9c560*/  @P6 STG.E [R12.64], R157 ;  /* 0x0000009d0c006986 */ /* 0x0003e2000c101908 */
[----:B------:R-:W-:Y:S02]  /*9c570*/  ISETP.LT.AND P6, PT, R230, c[0x0][0x178], !P0 ;  /* 0x00005e00e6007a0c */ /* 0x000fe400047c1270 */
[----:B------:R-:W-:Y:S01]  /*9c580*/  ISETP.GE.AND P3, PT, R14, c[0x0][0x17c], PT ;  /* 0x00005f000e007a0c */ /* 0x000fe20003f66270 */
[----:B------:R-:W4:Y:S04]  /*9c590*/  LDL.LU R16, [R1+0x2c4c] ;  /* 0x002c4c0001107983 */ /* 0x000f280000300800 */
[----:B------:R-:W4:Y:S01]  /*9c5a0*/  LDL.LU R14, [R1+0x2c34] ;  /* 0x002c3400010e7983 */ /* 0x000f220000300800 */
[----:B--2---:R-:W-:-:S03]  /*9c5b0*/  ISETP.GE.AND P0, PT, R0, c[0x0][0x17c], PT ;  /* 0x00005f0000007a0c */ /* 0x004fc60003f06270 */
[----:B------:R-:W2:Y:S01]  /*9c5c0*/  LDL.LU R0, [R1+0x2c30] ;  /* 0x002c300001007983 */ /* 0x000ea20000300800 */
[----:B------:R-:W-:Y:S02]  /*9c5d0*/  ISETP.LT.AND P2, PT, R231, c[0x0][0x178], !P5 ;  /* 0x00005e00e7007a0c */ /* 0x000fe40006f41270 */
[----:B------:R-:W-:Y:S02]  /*9c5e0*/  ISETP.LT.AND P5, PT, R230, c[0x0][0x178], !P5 ;  /* 0x00005e00e6007a0c */ /* 0x000fe40006fa1270 */
[----:B------:R-:W-:-:S04]  /*9c5f0*/  IADD3 R3, R3, c[0x0][0x198], RZ ;  /* 0x0000660003037a10 */ /* 0x000fc80007ffe0ff */
[C---:B------:R-:W-:Y:S01]  /*9c600*/  IADD3 R15, R3.reuse, c[0x0][0x198], RZ ;  /* 0x00006600030f7a10 */ /* 0x040fe20007ffe0ff */
[----:B-1----:R-:W-:-:S04]  /*9c610*/  IMAD.WIDE R4, R3, 0x4, R176 ;  /* 0x0000000403047825 */ /* 0x002fc800078e02b0 */
[----:B---3--:R-:W-:Y:S01]  /*9c620*/  IMAD.WIDE R6, R3, 0x4, R178 ;  /* 0x0000000403067825 */ /* 0x008fe200078e02b2 */
[----:B------:R1:W-:Y:S03]  /*9c630*/  @P2 STG.E [R4.64], R120 ;  /* 0x0000007804002986 */ /* 0x0003e6000c101908 */
[C---:B----4-:R-:W-:Y:S01]  /*9c640*/  IMAD.WIDE R8, R15.reuse, 0x4, R176 ;  /* 0x000000040f087825 */ /* 0x050fe200078e02b0 */
[----:B------:R3:W-:Y:S03]  /*9c650*/  @P5 STG.E [R6.64], R152 ;  /* 0x0000009806005986 */ /* 0x0007e6000c101908 */
[----:B------:R-:W-:Y:S01]  /*9c660*/  IMAD.WIDE R10, R15, 0x4, R178 ;  /* 0x000000040f0a7825 */ /* 0x000fe200078e02b2 */
[----:B------:R-:W-:Y:S01]  /*9c670*/  ISETP.LT.AND P2, PT, R231, c[0x0][0x178], !P4 ;  /* 0x00005e00e7007a0c */ /* 0x000fe20006741270 */
[----:B------:R4:W-:Y:S01]  /*9c680*/  @P1 STG.E [R8.64], R121 ;  /* 0x0000007908001986 */ /* 0x0009e2000c101908 */
[----:B------:R-:W-:-:S02]  /*9c690*/  IADD3 R15, R15, c[0x0][0x198], RZ ;  /* 0x000066000f0f7a10 */ /* 0x000fc40007ffe0ff */
[C---:B------:R-:W-:Y:S01]  /*9c6a0*/  ISETP.LT.AND P4, PT, R230.reuse, c[0x0][0x178], !P4 ;  /* 0x00005e00e6007a0c */ /* 0x040fe20006781270 */
[----:B------:R2:W-:Y:S01]  /*9c6b0*/  @P6 STG.E [R10.64], R153 ;  /* 0x000000990a006986 */ /* 0x0005e2000c101908 */
[----:B------:R-:W-:Y:S02]  /*9c6c0*/  ISETP.LT.AND P6, PT, R231, c[0x0][0x178], !P3 ;  /* 0x00005e00e7007a0c */ /* 0x000fe40005fc1270 */
[----:B------:R-:W-:Y:S02]  /*9c6d0*/  ISETP.LT.AND P3, PT, R230, c[0x0][0x178], !P3 ;  /* 0x00005e00e6007a0c */ /* 0x000fe40005f61270 */
[C---:B------:R-:W-:Y:S01]  /*9c6e0*/  IADD3 R3, R15.reuse, c[0x0][0x198], RZ ;  /* 0x000066000f037a10 */ /* 0x040fe20007ffe0ff */
[----:B------:R-:W-:-:S04]  /*9c6f0*/  IMAD.WIDE R12, R15, 0x4, R176 ;  /* 0x000000040f0c7825 */ /* 0x000fc800078e02b0 */
[----:B-1----:R-:W-:Y:S01]  /*9c700*/  IMAD.WIDE R4, R15, 0x4, R178 ;  /* 0x000000040f047825 */ /* 0x002fe200078e02b2 */
[----:B------:R1:W-:Y:S03]  /*9c710*/  @P2 STG.E [R12.64], R116 ;  /* 0x000000740c002986 */ /* 0x0003e6000c101908 */
[C---:B---3--:R-:W-:Y:S01]  /*9c720*/  IMAD.WIDE R6, R3.reuse, 0x4, R176 ;  /* 0x0000000403067825 */ /* 0x048fe200078e02b0 */
[----:B------:R3:W-:Y:S03]  /*9c730*/  @P4 STG.E [R4.64], R148 ;  /* 0x0000009404004986 */ /* 0x0007e6000c101908 */
[----:B----4-:R-:W-:Y:S01]  /*9c740*/  IMAD.WIDE R8, R3, 0x4, R178 ;  /* 0x0000000403087825 */ /* 0x010fe200078e02b2 */
[----:B------:R-:W-:Y:S04]  /*9c750*/  @P6 STG.E [R6.64], R117 ;  /* 0x0000007506006986 */ /* 0x000fe8000c101908 */
[----:B------:R4:W-:Y:S01]  /*9c760*/  @P3 STG.E [R8.64], R149 ;  /* 0x0000009508003986 */ /* 0x0009e2000c101908 */
[----:B------:R-:W-:-:S03]  /*9c770*/  ISETP.GE.AND P5, PT, R17, c[0x0][0x17c], PT ;  /* 0x00005f0011007a0c */ /* 0x000fc60003fa6270 */
[----:B------:R-:W4:Y:S01]  /*9c780*/  LDL.LU R17, [R1+0x2c2c] ;  /* 0x002c2c0001117983 */ /* 0x000f220000300800 */
[----:B------:R-:W-:-:S03]  /*9c790*/  ISETP.GE.AND P1, PT, R16, c[0x0][0x17c], PT ;  /* 0x00005f0010007a0c */ /* 0x000fc60003f26270 */
[----:B------:R-:W4:Y:S01]  /*9c7a0*/  LDL.LU R16, [R1+0x2c28] ;  /* 0x002c280001107983 */ /* 0x000f220000300800 */
[----:B------:R-:W-:-:S03]  /*9c7b0*/  ISETP.GE.AND P4, PT, R14, c[0x0][0x17c], PT ;  /* 0x00005f000e007a0c */ /* 0x000fc60003f86270 */
[----:B------:R-:W4:Y:S01]  /*9c7c0*/  LDL.LU R14, [R1+0x2c24] ;  /* 0x002c2400010e7983 */ /* 0x000f220000300800 */
[----:B--2---:R-:W-:-:S03]  /*9c7d0*/  ISETP.GE.AND P3, PT, R0, c[0x0][0x17c], PT ;  /* 0x00005f0000007a0c */ /* 0x004fc60003f66270 */
[----:B------:R-:W2:Y:S01]  /*9c7e0*/  LDL.LU R0, [R1+0x2c0c] ;  /* 0x002c0c0001007983 */ /* 0x000ea20000300800 */
[----:B------:R-:W-:Y:S02]  /*9c7f0*/  IADD3 R3, R3, c[0x0][0x198], RZ ;  /* 0x0000660003037a10 */ /* 0x000fe40007ffe0ff */
[C---:B------:R-:W-:Y:S02]  /*9c800*/  ISETP.LT.AND P2, PT, R231.reuse, c[0x0][0x178], !P0 ;  /* 0x00005e00e7007a0c */ /* 0x040fe40004741270 */
[----:B------:R-:W-:Y:S02]  /*9c810*/  ISETP.LT.AND P0, PT, R230, c[0x0][0x178], !P0 ;  /* 0x00005e00e6007a0c */ /* 0x000fe40004701270 */
[----:B------:R-:W-:Y:S01]  /*9c820*/  ISETP.LT.AND P6, PT, R231, c[0x0][0x178], !P5 ;  /* 0x00005e00e7007a0c */ /* 0x000fe20006fc1270 */
[----:B------:R-:W-:-:S04]  /*9c830*/  IMAD.WIDE R10, R3, 0x4, R176 ;  /* 0x00000004030a7825 */ /* 0x000fc800078e02b0 */
[C---:B-1----:R-:W-:Y:S01]  /*9c840*/  IMAD.WIDE R12, R3.reuse, 0x4, R178 ;  /* 0x00000004030c7825 */ /* 0x042fe200078e02b2 */
[----:B------:R-:W-:Y:S02]  /*9c850*/  IADD3 R3, R3, c[0x0][0x198], RZ ;  /* 0x0000660003037a10 */ /* 0x000fe40007ffe0ff */
[----:B------:R-:W-:-:S03]  /*9c860*/  ISETP.LT.AND P5, PT, R230, c[0x0][0x178], !P5 ;  /* 0x00005e00e6007a0c */ /* 0x000fc60006fa1270 */
[C---:B---3--:R-:W-:Y:S01]  /*9c870*/  IMAD.WIDE R4, R3.reuse, 0x4, R176 ;  /* 0x0000000403047825 */ /* 0x048fe200078e02b0 */
[----:B------:R1:W-:Y:S01]  /*9c880*/  @P2 STG.E [R10.64], R112 ;  /* 0x000000700a002986 */ /* 0x0003e2000c101908 */
[----:B------:R-:W-:Y:S02]  /*9c890*/  IADD3 R15, R3, c[0x0][0x198], RZ ;  /* 0x00006600030f7a10 */ /* 0x000fe40007ffe0ff */
[----:B------:R-:W-:Y:S01]  /*9c8a0*/  ISETP.LT.AND P2, PT, R231, c[0x0][0x178], !P1 ;  /* 0x00005e00e7007a0c */ /* 0x000fe20004f41270 */
[----:B------:R3:W-:Y:S01]  /*9c8b0*/  @P0 STG.E [R12.64], R144 ;  /* 0x000000900c000986 */ /* 0x0007e2000c101908 */
[----:B------:R-:W-:-:S03]  /*9c8c0*/  ISETP.LT.AND P1, PT, R230, c[0x0][0x178], !P1 ;  /* 0x00005e00e6007a0c */ /* 0x000fc60004f21270 */
[----:B------:R3:W-:Y:S01]  /*9c8d0*/  @P6 STG.E [R4.64], R113 ;  /* 0x0000007104006986 */ /* 0x0007e2000c101908 */
[----:B------:R-:W-:Y:S01]  /*9c8e0*/  ISETP.LT.AND P6, PT, R231, c[0x0][0x178], !P4 ;  /* 0x00005e00e7007a0c */ /* 0x000fe200067c1270 */
[----:B----4-:R-:W-:Y:S01]  /*9c8f0*/  IMAD.WIDE R8, R15, 0x4, R176 ;  /* 0x000000040f087825 */ /* 0x010fe200078e02b0 */
[----:B------:R-:W-:-:S03]  /*9c900*/  ISETP.LT.AND P4, PT, R230, c[0x0][0x178], !P4 ;  /* 0x00005e00e6007a0c */ /* 0x000fc60006781270 */
[C---:B-1----:R-:W-:Y:S01]  /*9c910*/  IMAD.WIDE R10, R15.reuse, 0x4, R178 ;  /* 0x000000040f0a7825 */ /* 0x042fe200078e02b2 */
[----:B------:R-:W-:-:S03]  /*9c920*/  IADD3 R15, R15, c[0x0][0x198], RZ ;  /* 0x000066000f0f7a10 */ /* 0x000fc60007ffe0ff */
[----:B------:R-:W-:-:S04]  /*9c930*/  IMAD.WIDE R6, R3, 0x4, R178 ;  /* 0x0000000403067825 */ /* 0x000fc800078e02b2 */
[C---:B---3--:R-:W-:Y:S01]  /*9c940*/  IMAD.WIDE R12, R15.reuse, 0x4, R176 ;  /* 0x000000040f0c7825 */ /* 0x048fe200078e02b0 */
[----:B------:R1:W-:Y:S03]  /*9c950*/  @P5 STG.E [R6.64], R145 ;  /* 0x0000009106005986 */ /* 0x0003e6000c101908 */
[----:B------:R-:W-:Y:S01]  /*9c960*/  IMAD.WIDE R4, R15, 0x4, R178 ;  /* 0x000000040f047825 */ /* 0x000fe200078e02b2 */
[----:B------:R3:W-:Y:S04]  /*9c970*/  @P2 STG.E [R8.64], R142 ;  /* 0x0000008e08002986 */ /* 0x0007e8000c101908 */
[----:B------:R4:W-:Y:S04]  /*9c980*/  @P1 STG.E [R10.64], R174 ;  /* 0x000000ae0a001986 */ /* 0x0009e8000c101908 */
[----:B------:R1:W-:Y:S01]  /*9c990*/  @P6 STG.E [R12.64], R143 ;  /* 0x0000008f0c006986 */ /* 0x0003e2000c101908 */
[----:B------:R-:W-:-:S03]  /*9c9a0*/  ISETP.GE.AND P0, PT, R17, c[0x0][0x17c], PT ;  /* 0x00005f0011007a0c */ /* 0x000fc60003f06270 */
[----:B------:R1:W-:Y:S04]  /*9c9b0*/  @P4 STG.E [R4.64], R175 ;  /* 0x000000af04004986 */ /* 0x0003e8000c101908 */
[----:B------:R-:W4:Y:S01]  /*9c9c0*/  LDL.LU R17, [R1+0x2c08] ;  /* 0x002c080001117983 */ /* 0x000f220000300800 */
[----:B------:R-:W-:-:S03]  /*9c9d0*/  ISETP.GE.AND P5, PT, R16, c[0x0][0x17c], PT ;  /* 0x00005f0010007a0c */ /* 0x000fc60003fa6270 */
[----:B------:R-:W4:Y:S01]  /*9c9e0*/  LDL.LU R16, [R1+0x2c04] ;  /* 0x002c040001107983 */ /* 0x000f220000300800 */
[----:B------:R-:W-:-:S03]  /*9c9f0*/  ISETP.GE.AND P1, PT, R14, c[0x0][0x17c], PT ;  /* 0x00005f000e007a0c */ /* 0x000fc60003f26270 */
[----:B------:R-:W4:Y:S01]  /*9ca00*/  LDL.LU R14, [R1+0x2c00] ;  /* 0x002c0000010e7983 */ /* 0x000f220000300800 */
[----:B--2---:R-:W-:-:S03]  /*9ca10*/  ISETP.GE.AND P4, PT, R0, c[0x0][0x17c], PT ;  /* 0x00005f0000007a0c */ /* 0x004fc60003f86270 */
[----:B------:R-:W2:Y:S01]  /*9ca20*/  LDL.LU R0, [R1+0x2bfc] ;  /* 0x002bfc0001007983 */ /* 0x000ea20000300800 */
[----:B------:R-:W-:Y:S02]  /*9ca30*/  ISETP.LT.AND P2, PT, R231, c[0x0][0x178], !P3 ;  /* 0x00005e00e7007a0c */ /* 0x000fe40005f41270 */
[----:B------:R-:W-:Y:S01]  /*9ca40*/  IADD3 R3, R15, c[0x0][0x198], RZ ;  /* 0x000066000f037a10 */ /* 0x000fe20007ffe0ff */
[----:B------:R-:W2:Y:S01]  /*9ca50*/  LDL.LU R18, [R1+0x2bec] ;  /* 0x002bec0001127983 */ /* 0x000ea20000300800 */
[----:B------:R-:W-:Y:S02]  /*9ca60*/  ISETP.LT.AND P3, PT, R230, c[0x0][0x178], !P3 ;  /* 0x00005e00e6007a0c */ /* 0x000fe40005f61270 */
[----:B------:R-:W-:Y:S01]  /*9ca70*/  ISETP.LT.AND P6, PT, R231, c[0x0][0x178], !P0 ;  /* 0x00005e00e7007a0c */ /* 0x000fe200047c1270 */
[----:B-1----:R-:W-:-:S04]  /*9ca80*/  IMAD.WIDE R6, R3, 0x4, R176 ;  /* 0x0000000403067825 */ /* 0x002fc800078e02b0 */
[C---:B---3--:R-:W-:Y:S01]  /*9ca90*/  IMAD.WIDE R8, R3.reuse, 0x4, R178 ;  /* 0x0000000403087825 */ /* 0x048fe200078e02b2 */
[----:B------:R-:W-:Y:S01]  /*9caa0*/  IADD3 R3, R3, c[0x0][0x198], RZ ;  /* 0x0000660003037a10 */ /* 0x000fe20007ffe0ff */
[----:B------:R1:W-:Y:S01]  /*9cab0*/  @P2 STG.E [R6.64], R138 ;  /* 0x0000008a06002986 */ /* 0x0003e2000c101908 */
[----:B------:R-:W-:-:S03]  /*9cac0*/  ISETP.LT.AND P0, PT, R230, c[0x0][0x178], !P0 ;  /* 0x00005e00e6007a0c */ /* 0x000fc60004701270 */
[----:B----4-:R-:W-:Y:S01]  /*9cad0*/  IMAD.WIDE R10, R3, 0x4, R176 ;  /* 0x00000004030a7825 */ /* 0x010fe200078e02b0 */
[----:B------:R3:W-:Y:S01]  /*9cae0*/  @P3 STG.E [R8.64], R170 ;  /* 0x000000aa08003986 */ /* 0x0007e2000c101908 */
[----:B------:R-:W-:Y:S02]  /*9caf0*/  ISETP.LT.AND P3, PT, R231, c[0x0][0x178], !P5 ;  /* 0x00005e00e7007a0c */ /* 0x000fe40006f61270 */
[C---:B------:R-:W-:Y:S01]  /*9cb00*/  IMAD.WIDE R12, R3.reuse, 0x4, R178 ;  /* 0x00000004030c7825 */ /* 0x040fe200078e02b2 */
[C---:B------:R-:W-:Y:S01]  /*9cb10*/  ISETP.LT.AND P5, PT, R230.reuse, c[0x0][0x178], !P5 ;  /* 0x00005e00e6007a0c */ /* 0x040fe20006fa1270 */
[----:B------:R4:W-:Y:S01]  /*9cb20*/  @P6 STG.E [R10.64], R139 ;  /* 0x0000008b0a006986 */ /* 0x0009e2000c101908 */
[----:B------:R-:W-:Y:S02]  /*9cb30*/  IADD3 R3, R3, c[0x0][0x198], RZ ;  /* 0x0000660003037a10 */ /* 0x000fe40007ffe0ff */
[----:B------:R-:W-:Y:S02]  /*9cb40*/  ISETP.LT.AND P6, PT, R231, c[0x0][0x178], !P1 ;  /* 0x00005e00e7007a0c */ /* 0x000fe40004fc1270 */
[----:B------:R-:W-:-:S02]  /*9cb50*/  ISETP.LT.AND P1, PT, R230, c[0x0][0x178], !P1 ;  /* 0x00005e00e6007a0c */ /* 0x000fc40004f21270 */
[C---:B------:R-:W-:Y:S01]  /*9cb60*/  IADD3 R15, R3.reuse, c[0x0][0x198], RZ ;  /* 0x00006600030f7a10 */ /* 0x040fe20007ffe0ff */
[C---:B------:R-:W-:Y:S01]  /*9cb70*/  IMAD.WIDE R4, R3.reuse, 0x4, R176 ;  /* 0x0000000403047825 */ /* 0x040fe200078e02b0 */
[----:B------:R2:W-:Y:S03]  /*9cb80*/  @P0 STG.E [R12.64], R171 ;  /* 0x000000ab0c000986 */ /* 0x0005e6000c101908 */
[----:B-1----:R-:W-:Y:S01]  /*9cb90*/  IMAD.WIDE R6, R3, 0x4, R178 ;  /* 0x0000000403067825 */ /* 0x002fe200078e02b2 */
[----:B------:R-:W-:Y:S03]  /*9cba0*/  @P3 STG.E [R4.64], R134 ;  /* 0x0000008604003986 */ /* 0x000fe6000c101908 */
[C---:B---3--:R-:W-:Y:S01]  /*9cbb0*/  IMAD.WIDE R8, R15.reuse, 0x4, R176 ;  /* 0x000000040f087825 */ /* 0x048fe200078e02b0 */
[----:B------:R1:W-:Y:S03]  /*9cbc0*/  @P5 STG.E [R6.64], R166 ;  /* 0x000000a606005986 */ /* 0x0003e6000c101908 */
[----:B----4-:R-:W-:Y:S01]  /*9cbd0*/  IMAD.WIDE R10, R15, 0x4, R178 ;  /* 0x000000040f0a7825 */ /* 0x010fe200078e02b2 */
[----:B------:R3:W-:Y:S04]  /*9cbe0*/  @P6 STG.E [R8.64], R135 ;  /* 0x0000008708006986 */ /* 0x0007e8000c101908 */
        /* <DEDUP_REMOVED lines=10> */
[----:B------:R-:W-:Y:S02]  /*9cc90*/  IADD3 R15, R15, c[0x0][0x198], RZ ;  /* 0x000066000f0f7a10 */ /* 0x000fe40007ffe0ff */
[----:B------:R-:W-:-:S03]  /*9cca0*/  ISETP.LT.AND P4, PT, R230, c[0x0][0x178], !P4 ;  /* 0x00005e00e6007a0c */ /* 0x000fc60006781270 */
[C-C-:B------:R-:W-:Y:S01]  /*9ccb0*/  IMAD.WIDE R12, R15.reuse, 0x4, R176.reuse ;  /* 0x000000040f0c7825 */ /* 0x140fe200078e02b0 */
[----:B------:R-:W-:Y:S02]  /*9ccc0*/  IADD3 R3, R15, c[0x0][0x198], RZ ;  /* 0x000066000f037a10 */ /* 0x000fe40007ffe0ff */
[C---:B------:R-:W-:Y:S02]  /*9ccd0*/  ISETP.LT.AND P6, PT, R231.reuse, c[0x0][0x178], !P2 ;  /* 0x00005e00e7007a0c */ /* 0x040fe400057c1270 */
[C---:B------:R-:W-:Y:S01]  /*9cce0*/  ISETP.LT.AND P2, PT, R230.reuse, c[0x0][0x178], !P2 ;  /* 0x00005e00e6007a0c */ /* 0x040fe20005741270 */
[----:B------:R4:W-:Y:S01]  /*9ccf0*/  @P3 STG.E [R12.64], R130 ;  /* 0x000000820c003986 */ /* 0x0009e2000c101908 */
[----:B------:R-:W-:Y:S01]  /*9cd00*/  ISETP.LT.AND P3, PT, R231, c[0x0][0x178], !P0 ;  /* 0x00005e00e7007a0c */ /* 0x000fe20004761270 */
[----:B-1----:R-:W-:Y:S01]  /*9cd10*/  IMAD.WIDE R6, R3, 0x4, R176 ;  /* 0x0000000403067825 */ /* 0x002fe200078e02b0 */
[----:B------:R-:W-:-:S03]  /*9cd20*/  ISETP.LT.AND P0, PT, R230, c[0x0][0x178], !P0 ;  /* 0x00005e00e6007a0c */ /* 0x000fc60004701270 */
[C---:B---3--:R-:W-:Y:S01]  /*9cd30*/  IMAD.WIDE R8, R3.reuse, 0x4, R178 ;  /* 0x0000000403087825 */ /* 0x048fe200078e02b2 */
[----:B------:R-:W-:-:S03]  /*9cd40*/  IADD3 R3, R3, c[0x0][0x198], RZ ;  /* 0x0000660003037a10 */ /* 0x000fc60007ffe0ff */
[----:B------:R-:W-:-:S04]  /*9cd50*/  IMAD.WIDE R4, R15, 0x4, R178 ;  /* 0x000000040f047825 */ /* 0x000fc800078e02b2 */
[C---:B----4-:R-:W-:Y:S01]  /*9cd60*/  IMAD.WIDE R10, R3.reuse, 0x4, R176 ;  /* 0x00000004030a7825 */ /* 0x050fe200078e02b0 */
[----:B------:R1:W-:Y:S03]  /*9cd70*/  @P4 STG.E [R4.64], R162 ;  /* 0x000000a204004986 */ /* 0x0003e6000c101908 */
[----:B------:R-:W-:Y:S01]  /*9cd80*/  IMAD.WIDE R12, R3, 0x4, R178 ;  /* 0x00000004030c7825 */ /* 0x000fe200078e02b2 */
[----:B------:R3:W-:Y:S01]  /*9cd90*/  @P6 STG.E [R6.64], R131 ;  /* 0x0000008306006986 */ /* 0x0007e2000c101908 */
[----:B------:R-:W-:-:S03]  /*9cda0*/  ISETP.LT.AND P6, PT, R231, c[0x0][0x178], !P5 ;  /* 0x00005e00e7007a0c */ /* 0x000fc60006fc1270 */
[----:B------:R4:W-:Y:S01]  /*9cdb0*/  @P2 STG.E [R8.64], R163 ;  /* 0x000000a308002986 */ /* 0x0009e2000c101908 */
[----:B------:R-:W-:Y:S02]  /*9cdc0*/  ISETP.LT.AND P5, PT, R230, c[0x0][0x178], !P5 ;  /* 0x00005e00e6007a0c */ /* 0x000fe40006fa1270 */
[----:B------:R-:W-:Y:S01]  /*9cdd0*/  IADD3 R3, R3, c[0x0][0x198], RZ ;  /* 0x0000660003037a10 */ /* 0x000fe20007ffe0ff */
[----:B------:R3:W-:Y:S01]  /*9cde0*/  @P3 STG.E [R10.64], R126 ;  /* 0x0000007e0a003986 */ /* 0x0007e2000c101908 */
[----:B------:R-:W-:-:S03]  /*9cdf0*/  ISETP.GE.AND P4, PT, R18, c[0x0][0x17c], PT ;  /* 0x00005f0012007a0c */ /* 0x000fc60003f86270 */
[----:B------:R2:W-:Y:S01]  /*9ce00*/  @P0 STG.E [R12.64], R158 ;  /* 0x0000009e0c000986 */ /* 0x0005e2000c101908 */
[----:B------:R-:W-:Y:S02]  /*9ce10*/  ISETP.LT.AND P0, PT, R231, c[0x0][0x178], !P1 ;  /* 0x00005e00e7007a0c */ /* 0x000fe40004f01270 */
[C---:B------:R-:W-:Y:S01]  /*9ce20*/  IADD3 R15, R3.reuse, c[0x0][0x198], RZ ;  /* 0x00006600030f7a10 */ /* 0x040fe20007ffe0ff */
[----:B------:R-:W2:Y:S01]  /*9ce30*/  LDL.LU R18, [R1+0x2bc4] ;  /* 0x002bc40001127983 */ /* 0x000ea20000300800 */
[----:B-1----:R-:W-:-:S03]  /*9ce40*/  IMAD.WIDE R4, R3, 0x4, R176 ;  /* 0x0000000403047825 */ /* 0x002fc600078e02b0 */
[----:B------:R-:W2:Y:S01]  /*9ce50*/  LDL.LU R21, [R1+0x2bb8] ;  /* 0x002bb80001157983 */ /* 0x000ea20000300800 */
[----:B---3--:R-:W-:-:S04]  /*9ce60*/  IMAD.WIDE R6, R3, 0x4, R178 ;  /* 0x0000000403067825 */ /* 0x008fc800078e02b2 */
[C---:B----4-:R-:W-:Y:S01]  /*9ce70*/  IMAD.WIDE R8, R15.reuse, 0x4, R176 ;  /* 0x000000040f087825 */ /* 0x050fe200078e02b0 */
[----:B------:R-:W-:Y:S04]  /*9ce80*/  @P6 STG.E [R4.64], R127 ;  /* 0x0000007f04006986 */ /* 0x000fe8000c101908 */
[----:B------:R-:W-:Y:S04]  /*9ce90*/  @P5 STG.E [R6.64], R159 ;  /* 0x0000009f06005986 */ /* 0x000fe8000c101908 */
[----:B------:R1:W-:Y:S04]  /*9cea0*/  @P0 STG.E [R8.64], R122 ;  /* 0x0000007a08000986 */ /* 0x0003e8000c101908 */
[----:B------:R-:W3:Y:S01]  /*9ceb0*/  LDL.LU R20, [R1+0x2bb4] ;  /* 0x002bb40001147983 */ /* 0x000ee20000300800 */
[----:B------:R-:W-:Y:S01]  /*9cec0*/  ISETP.LT.AND P1, PT, R230, c[0x0][0x178], !P1 ;  /* 0x00005e00e6007a0c */ /* 0x000fe20004f21270 */
[----:B------:R-:W-:Y:S01]  /*9ced0*/  IMAD.WIDE R10, R15, 0x4, R178 ;  /* 0x000000040f0a7825 */ /* 0x000fe200078e02b2 */
[----:B------:R-:W-:Y:S01]  /*9cee0*/  ISETP.GE.AND P2, PT, R17, c[0x0][0x17c], PT ;  /* 0x00005f0011007a0c */ /* 0x000fe20003f46270 */
[----:B------:R-:W4:Y:S01]  /*9cef0*/  LDS.128 R4, [R2] ;  /* 0x0000000002047984 */ /* 0x000f220000000c00 */
[----:B--2---:R-:W-:-:S03]  /*9cf00*/  ISETP.GE.AND P0, PT, R0, c[0x0][0x17c], PT ;  /* 0x00005f0000007a0c */ /* 0x004fc60003f06270 */
[----:B------:R-:W2:Y:S01]  /*9cf10*/  LDL.LU R0, [R1+0x2bb0] ;  /* 0x002bb00001007983 */ /* 0x000ea20000300800 */
[----:B------:R-:W-:Y:S02]  /*9cf20*/  ISETP.LT.AND P6, PT, R231, c[0x0][0x178], !P4 ;  /* 0x00005e00e7007a0c */ /* 0x000fe400067c1270 */
[----:B------:R-:W-:-:S03]  /*9cf30*/  IADD3 R3, R15, c[0x0][0x198], RZ ;  /* 0x000066000f037a10 */ /* 0x000fc60007ffe0ff */
[----:B------:R-:W-:Y:S01]  /*9cf40*/  @P1 STG.E [R10.64], R154 ;  /* 0x0000009a0a001986 */ /* 0x000fe2000c101908 */
[C---:B------:R-:W-:Y:S02]  /*9cf50*/  ISETP.LT.AND P4, PT, R230.reuse, c[0x0][0x178], !P4 ;  /* 0x00005e00e6007a0c */ /* 0x040fe40006781270 */
[----:B------:R-:W-:Y:S01]  /*9cf60*/  ISETP.LT.AND P1, PT, R231, c[0x0][0x178], !P2 ;  /* 0x00005e00e7007a0c */ /* 0x000fe20005721270 */
[----:B------:R-:W3:Y:S01]  /*9cf70*/  LDL.LU R26, [R1+0x2bac] ;  /* 0x002bac00011a7983 */ /* 0x000ee20000300800 */
[----:B------:R-:W-:Y:S02]  /*9cf80*/  ISETP.LT.AND P2, PT, R230, c[0x0][0x178], !P2 ;  /* 0x00005e00e6007a0c */ /* 0x000fe40005741270 */
[C---:B------:R-:W-:Y:S01]  /*9cf90*/  IADD3 R19, R3.reuse, c[0x0][0x198], RZ ;  /* 0x0000660003137a10 */ /* 0x040fe20007ffe0ff */
[C---:B------:R-:W-:Y:S01]  /*9cfa0*/  IMAD.WIDE R12, R3.reuse, 0x4, R176 ;  /* 0x00000004030c7825 */ /* 0x040fe200078e02b0 */
[----:B------:R-:W-:Y:S01]  /*9cfb0*/  ISETP.GE.AND P5, PT, R14, c[0x0][0x17c], PT ;  /* 0x00005f000e007a0c */ /* 0x000fe20003fa6270 */
[----:B------:R-:W4:Y:S01]  /*9cfc0*/  LDL.LU R29, [R1+0x2b9c] ;  /* 0x002b9c00011d7983 */ /* 0x000f220000300800 */
[----:B------:R-:W-:Y:S01]  /*9cfd0*/  ISETP.GE.AND P3, PT, R16, c[0x0][0x17c], PT ;  /* 0x00005f0010007a0c */ /* 0x000fe20003f66270 */
[----:B------:R-:W-:-:S04]  /*9cfe0*/  IMAD.WIDE R14, R3, 0x4, R178 ;  /* 0x00000004030e7825 */ /* 0x000fc800078e02b2 */
[C---:B-1----:R-:W-:Y:S01]  /*9cff0*/  IMAD.WIDE R8, R19.reuse, 0x4, R176 ;  /* 0x0000000413087825 */ /* 0x042fe200078e02b0 */
[----:B------:R1:W-:Y:S03]  /*9d000*/  @P6 STG.E [R12.64], R123 ;  /* 0x0000007b0c006986 */ /* 0x0003e6000c101908 */
[C---:B------:R-:W-:Y:S01]  /*9d010*/  IMAD.WIDE R16, R19.reuse, 0x4, R178 ;  /* 0x0000000413107825 */ /* 0x040fe200078e02b2 */
[----:B------:R1:W-:Y:S01]  /*9d020*/  @P4 STG.E [R14.64], R155 ;  /* 0x0000009b0e004986 */ /* 0x0003e2000c101908 */
[----:B------:R-:W-:Y:S02]  /*9d030*/  IADD3 R3, R19, c[0x0][0x198], RZ ;  /* 0x0000660013037a10 */ /* 0x000fe40007ffe0ff */
[----:B------:R-:W-:Y:S01]  /*9d040*/  ISETP.LT.AND P6, PT, R231, c[0x0][0x178], !P3 ;  /* 0x00005e00e7007a0c */ /* 0x000fe20005fc1270 */
[----:B------:R-:W-:Y:S01]  /*9d050*/  @P1 STG.E [R8.64], R118 ;  /* 0x0000007608001986 */ /* 0x000fe2000c101908 */
[----:B------:R-:W-:-:S03]  /*9d060*/  ISETP.LT.AND P3, PT, R230, c[0x0][0x178], !P3 ;  /* 0x00005e00e6007a0c */ /* 0x000fc60005f61270 */
[----:B------:R1:W-:Y:S01]  /*9d070*/  @P2 STG.E [R16.64], R150 ;  /* 0x0000009610002986 */ /* 0x0003e2000c101908 */
[----:B------:R-:W-:Y:S01]  /*9d080*/  ISETP.LT.AND P2, PT, R231, c[0x0][0x178], !P5 ;  /* 0x00005e00e7007a0c */ /* 0x000fe20006f41270 */
[C---:B-1----:R-:W-:Y:S02]  /*9d090*/  IMAD.WIDE R12, R3.reuse, 0x4, R176 ;  /* 0x00000004030c7825 */ /* 0x042fe400078e02b0 */
[----:B------:R-:W4:Y:S01]  /*9d0a0*/  LDL.LU R28, [R1+0x2b98] ;  /* 0x002b9800011c7983 */ /* 0x000f220000300800 */
[----:B------:R-:W-:Y:S01]  /*9d0b0*/  ISETP.GE.AND P4, PT, R18, c[0x0][0x17c], PT ;  /* 0x00005f0012007a0c */ /* 0x000fe20003f86270 */
[C---:B------:R-:W-:Y:S01]  /*9d0c0*/  IMAD.WIDE R18, R3.reuse, 0x4, R178 ;  /* 0x0000000403127825 */ /* 0x040fe200078e02b2 */
[----:B------:R-:W-:Y:S01]  /*9d0d0*/  IADD3 R3, R3, c[0x0][0x198], RZ ;  /* 0x0000660003037a10 */ /* 0x000fe20007ffe0ff */
[----:B------:R-:W-:Y:S04]  /*9d0e0*/  @P6 STG.E [R12.64], R119 ;  /* 0x000000770c006986 */ /* 0x000fe8000c101908 */
[C---:B------:R-:W-:Y:S01]  /*9d0f0*/  IMAD.WIDE R14, R3.reuse, 0x4, R176 ;  /* 0x00000004030e7825 */ /* 0x040fe200078e02b0 */
[----:B------:R1:W-:Y:S04]  /*9d100*/  @P3 STG.E [R18.64], R151 ;  /* 0x0000009712003986 */ /* 0x0003e8000c101908 */
[----:B------:R-:W-:Y:S01]  /*9d110*/  @P2 STG.E [R14.64], R114 ;  /* 0x000000720e002986 */ /* 0x000fe2000c101908 */
[----:B------:R-:W-:Y:S01]  /*9d120*/  ISETP.LT.AND P5, PT, R230, c[0x0][0x178], !P5 ;  /* 0x00005e00e6007a0c */ /* 0x000fe20006fa1270 */
[----:B------:R-:W-:Y:S01]  /*9d130*/  IMAD.WIDE R16, R3, 0x4, R178 ;  /* 0x0000000403107825 */ /* 0x000fe200078e02b2 */
[----:B------:R-:W-:Y:S01]  /*9d140*/  ISETP.LT.AND P6, PT, R231, c[0x0][0x178], !P0 ;  /* 0x00005e00e7007a0c */ /* 0x000fe200047c1270 */
[----:B------:R-:W1:Y:S01]  /*9d150*/  LDS.128 R8, [R234] ;  /* 0x00000000ea087984 */ /* 0x000e620000000c00 */
[----:B------:R-:W-:-:S02]  /*9d160*/  IADD3 R23, R3, c[0x0][0x198], RZ ;  /* 0x0000660003177a10 */ /* 0x000fc40007ffe0ff */
[----:B------:R-:W-:Y:S01]  /*9d170*/  ISETP.GE.AND P1, PT, R21, c[0x0][0x17c], PT ;  /* 0x00005f0015007a0c */ /* 0x000fe20003f26270 */
[----:B------:R-:W1:Y:S01]  /*9d180*/  LDS.128 R12, [R235] ;  /* 0x00000000eb0c7984 */ /* 0x000e620000000c00 */
[----:B--2---:R-:W-:-:S03]  /*9d190*/  ISETP.GE.AND P2, PT, R0, c[0x0][0x17c], PT ;  /* 0x00005f0000007a0c */ /* 0x004fc60003f46270 */
[----:B------:R-:W2:Y:S01]  /*9d1a0*/  LDL.LU R0, [R1+0x2b94] ;  /* 0x002b940001007983 */ /* 0x000ea20000300800 */
[----:B------:R-:W-:-:S03]  /*9d1b0*/  ISETP.LT.AND P0, PT, R230, c[0x0][0x178], !P0 ;  /* 0x00005e00e6007a0c */ /* 0x000fc60004701270 */
[----:B------:R-:W-:Y:S01]  /*9d1c0*/  @P5 STG.E [R16.64], R146 ;  /* 0x0000009210005986 */ /* 0x000fe2000c101908 */
[----:B------:R-:W-:Y:S02]  /*9d1d0*/  ISETP.LT.AND P5, PT, R231, c[0x0][0x178], !P4 ;  /* 0x00005e00e7007a0c */ /* 0x000fe400067a1270 */
[C---:B------:R-:W-:Y:S02]  /*9d1e0*/  IADD3 R3, R23.reuse, c[0x0][0x198], RZ ;  /* 0x0000660017037a10 */ /* 0x040fe40007ffe0ff */
[----:B---3--:R-:W-:Y:S01]  /*9d1f0*/  ISETP.GE.AND P3, PT, R20, c[0x0][0x17c], PT ;  /* 0x00005f0014007a0c */ /* 0x008fe20003f66270 */
[----:B------:R-:W-:-:S04]  /*9d200*/  IMAD.WIDE R20, R23, 0x4, R176 ;  /* 0x0000000417147825 */ /* 0x000fc800078e02b0 */
[----:B-1----:R-:W-:Y:S01]  /*9d210*/  IMAD.WIDE R18, R23, 0x4, R178 ;  /* 0x0000000417127825 */ /* 0x002fe200078e02b2 */
[----:B------:R-:W-:Y:S01]  /*9d220*/  ISETP.LT.AND P4, PT, R230, c[0x0][0x178], !P4 ;  /* 0x00005e00e6007a0c */ /* 0x000fe20006781270 */
[----:B------:R-:W3:Y:S02]  /*9d230*/  LDL.LU R32, [R1+0x2b88] ;  /* 0x002b880001207983 */ /* 0x000ee40000300800 */
[C---:B------:R-:W-:Y:S02]  /*9d240*/  IMAD.WIDE R22, R3.reuse, 0x4, R176 ;  /* 0x0000000403167825 */ /* 0x040fe400078e02b0 */
[----:B------:R1:W-:Y:S02]  /*9d250*/  @P6 STG.E [R20.64], R115 ;  /* 0x0000007314006986 */ /* 0x0003e4000c101908 */
[C---:B------:R-:W-:Y:S01]  /*9d260*/  IMAD.WIDE R24, R3.reuse, 0x4, R178 ;  /* 0x0000000403187825 */ /* 0x040fe200078e02b2 */
[----:B------:R-:W-:Y:S01]  /*9d270*/  IADD3 R3, R3, c[0x0][0x198], RZ ;  /* 0x0000660003037a10 */ /* 0x000fe20007ffe0ff */
[----:B------:R-:W-:Y:S01]  /*9d280*/  @P0 STG.E [R18.64], R147 ;  /* 0x0000009312000986 */ /* 0x000fe2000c101908 */
[----:B------:R-:W-:-:S02]  /*9d290*/  ISETP.LT.AND P6, PT, R231, c[0x0][0x178], !P1 ;  /* 0x00005e00e7007a0c */ /* 0x000fc40004fc1270 */
[----:B------:R-:W-:Y:S01]  /*9d2a0*/  ISETP.LT.AND P1, PT, R230, c[0x0][0x178], !P1 ;  /* 0x00005e00e6007a0c */ /* 0x000fe20004f21270 */
[----:B------:R4:W-:Y:S01]  /*9d2b0*/  @P5 STG.E [R22.64], R180 ;  /* 0x000000b416005986 */ /* 0x0009e2000c101908 */
[----:B------:R-:W-:Y:S02]  /*9d2c0*/  ISETP.LT.AND P5, PT, R231, c[0x0][0x178], !P3 ;  /* 0x00005e00e7007a0c */ /* 0x000fe40005fa1270 */
[----:B------:R-:W-:Y:S01]  /*9d2d0*/  ISETP.GE.AND P0, PT, R26, c[0x0][0x17c], PT ;  /* 0x00005f001a007a0c */ /* 0x000fe20003f06270 */
[C---:B-1----:R-:W-:Y:S01]  /*9d2e0*/  IMAD.WIDE R20, R3.reuse, 0x4, R176 ;  /* 0x0000000403147825 */ /* 0x042fe200078e02b0 */
[----:B------:R-:W3:Y:S03]  /*9d2f0*/  LDL.LU R34, [R1+0x2b84] ;  /* 0x002b840001227983 */ /* 0x000ee60000300800 */
[C---:B------:R-:W-:Y:S01]  /*9d300*/  IMAD.WIDE R26, R3.reuse, 0x4, R178 ;  /* 0x00000004031a7825 */ /* 0x040fe200078e02b2 */
[----:B------:R-:W-:Y:S01]  /*9d310*/  IADD3 R3, R3, c[0x0][0x198], RZ ;  /* 0x0000660003037a10 */ /* 0x000fe20007ffe0ff */
[----:B----4-:R1:W-:Y:S04]  /*9d320*/  @P4 STG.E [R24.64], R4 ;  /* 0x0000000418004986 */ /* 0x0103e8000c101908 */
[----:B------:R-:W-:Y:S01]  /*9d330*/  IMAD.WIDE R22, R3, 0x4, R176 ;  /* 0x0000000403167825 */ /* 0x000fe200078e02b0 */
[----:B------:R-:W-:Y:S04]  /*9d340*/  @P6 STG.E [R20.64], R181 ;  /* 0x000000b514006986 */ /* 0x000fe8000c101908 */
[----:B------:R4:W-:Y:S04]  /*9d350*/  @P1 STG.E [R26.64], R5 ;  /* 0x000000051a001986 */ /* 0x0009e8000c101908 */
[----:B------:R-:W-:Y:S04]  /*9d360*/  @P5 STG.E [R22.64], R188 ;  /* 0x000000bc16005986 */ /* 0x000fe8000c101908 */
[----:B------:R-:W3:Y:S01]  /*9d370*/  LDL.LU R37, [R1+0x2b78] ;  /* 0x002b780001257983 */ /* 0x000ee20000300800 */
[----:B------:R-:W-:-:S03]  /*9d380*/  ISETP.LT.AND P3, PT, R230, c[0x0][0x178], !P3 ;  /* 0x00005e00e6007a0c */ /* 0x000fc60005f61270 */
[----:B------:R-:W2:Y:S01]  /*9d390*/  LDS.128 R16, [R252] ;  /* 0x00000000fc107984 */ /* 0x000ea20000000c00 */
[----:B-1----:R-:W-:Y:S01]  /*9d3a0*/  IMAD.WIDE R24, R3, 0x4, R178 ;  /* 0x0000000403187825 */ /* 0x002fe200078e02b2 */
[----:B------:R-:W-:Y:S02]  /*9d3b0*/  ISETP.LT.AND P6, PT, R231, c[0x0][0x178], !P2 ;  /* 0x00005e00e7007a0c */ /* 0x000fe400057c1270 */
[----:B------:R-:W-:Y:S01]  /*9d3c0*/  IADD3 R31, R3, c[0x0][0x198], RZ ;  /* 0x00006600031f7a10 */ /* 0x000fe20007ffe0ff */
[----:B------:R-:W1:Y:S01]  /*9d3d0*/  LDS.128 R20, [R2+0x400] ;  /* 0x0004000002147984 */ /* 0x000e620000000c00 */
[----:B--2---:R-:W-:-:S03]  /*9d3e0*/  ISETP.GE.AND P5, PT, R0, c[0x0][0x17c], PT ;  /* 0x00005f0000007a0c */ /* 0x004fc60003fa6270 */
[----:B------:R-:W2:Y:S01]  /*9d3f0*/  LDL.LU R0, [R1+0x2b70] ;  /* 0x002b700001007983 */ /* 0x000ea20000300800 */
[----:B------:R-:W-:-:S03]  /*9d400*/  ISETP.LT.AND P2, PT, R230, c[0x0][0x178], !P2 ;  /* 0x00005e00e6007a0c */ /* 0x000fc60005741270 */
[----:B------:R-:W-:Y:S01]  /*9d410*/  @P3 STG.E [R24.64], R8 ;  /* 0x0000000818003986 */ /* 0x000fe2000c101908 */
[----:B------:R-:W-:Y:S02]  /*9d420*/  ISETP.LT.AND P3, PT, R231, c[0x0][0x178], !P0 ;  /* 0x00005e00e7007a0c */ /* 0x000fe40004761270 */
[----:B------:R-:W-:Y:S02]  /*9d430*/  IADD3 R3, R31, c[0x0][0x198], RZ ;  /* 0x000066001f037a10 */ /* 0x000fe40007ffe0ff */
[----:B------:R-:W-:Y:S02]  /*9d440*/  ISETP.GE.AND P4, PT, R29, c[0x0][0x17c], PT ;  /* 0x00005f001d007a0c */ /* 0x000fe40003f86270 */
[----:B------:R-:W-:Y:S01]  /*9d450*/  ISETP.GE.AND P1, PT, R28, c[0x0][0x17c], PT ;  /* 0x00005f001c007a0c */ /* 0x000fe20003f26270 */
[----:B------:R-:W-:-:S04]  /*9d460*/  IMAD.WIDE R28, R31, 0x4, R176 ;  /* 0x000000041f1c7825 */ /* 0x000fc800078e02b0 */
[----:B----4-:R-:W-:Y:S01]  /*9d470*/  IMAD.WIDE R4, R31, 0x4, R178 ;  /* 0x000000041f047825 */ /* 0x010fe200078e02b2 */
[C---:B------:R-:W-:Y:S01]  /*9d480*/  ISETP.LT.AND P0, PT, R230.reuse, c[0x0][0x178], !P0 ;  /* 0x00005e00e6007a0c */ /* 0x040fe20004701270 */
[----:B------:R-:W4:Y:S02]  /*9d490*/  LDL.LU R36, [R1+0x2b6c] ;  /* 0x002b6c0001247983 */ /* 0x000f240000300800 */
[----:B------:R-:W-:Y:S02]  /*9d4a0*/  IMAD.WIDE R26, R3, 0x4, R176 ;  /* 0x00000004031a7825 */ /* 0x000fe400078e02b0 */
[----:B------:R1:W-:Y:S01]  /*9d4b0*/  @P6 STG.E [R28.64], R189 ;  /* 0x000000bd1c006986 */ /* 0x0003e2000c101908 */
[----:B------:R-:W-:Y:S01]  /*9d4c0*/  ISETP.LT.AND P6, PT, R231, c[0x0][0x178], !P4 ;  /* 0x00005e00e7007a0c */ /* 0x000fe200067c1270 */
[C---:B------:R-:W-:Y:S01]  /*9d4d0*/  IMAD.WIDE R30, R3.reuse, 0x4, R178 ;  /* 0x00000004031e7825 */ /* 0x040fe200078e02b2 */
[----:B------:R-:W-:Y:S01]  /*9d4e0*/  ISETP.LT.AND P4, PT, R230, c[0x0][0x178], !P4 ;  /* 0x00005e00e6007a0c */ /* 0x000fe20006781270 */
[----:B------:R3:W-:Y:S01]  /*9d4f0*/  @P2 STG.E [R4.64], R9 ;  /* 0x0000000904002986 */ /* 0x0007e2000c101908 */
[----:B------:R-:W-:-:S03]  /*9d500*/  IADD3 R3, R3, c[0x0][0x198], RZ ;  /* 0x0000660003037a10 */ /* 0x000fc60007ffe0ff */
[----:B------:R-:W-:Y:S01]  /*9d510*/  @P3 STG.E [R26.64], R196 ;  /* 0x000000c41a003986 */ /* 0x000fe2000c101908 */
[----:B------:R-:W-:Y:S02]  /*9d520*/  ISETP.LT.AND P3, PT, R231, c[0x0][0x178], !P1 ;  /* 0x00005e00e7007a0c */ /* 0x000fe40004f61270 */
[----:B------:R-:W-:Y:S02]  /*9d530*/  ISETP.LT.AND P1, PT, R230, c[0x0][0x178], !P1 ;  /* 0x00005e00e6007a0c */ /* 0x000fe40004f21270 */
[C---:B------:R-:W-:Y:S01]  /*9d540*/  IADD3 R35, R3.reuse, c[0x0][0x198], RZ ;  /* 0x0000660003237a10 */ /* 0x040fe20007ffe0ff */
[C---:B-1----:R-:W-:Y:S01]  /*9d550*/  IMAD.WIDE R28, R3.reuse, 0x4, R176 ;  /* 0x00000004031c7825 */ /* 0x042fe200078e02b0 */
[----:B---3--:R-:W-:Y:S01]  /*9d560*/  ISETP.GE.AND P2, PT, R32, c[0x0][0x17c], PT ;  /* 0x00005f0020007a0c */ /* 0x008fe20003f46270 */
[----:B------:R-:W1:Y:S02]  /*9d570*/  LDS.128 R24, [R234+0x400] ;  /* 0x00040000ea187984 */ /* 0x000e640000000c00 */
[----:B------:R-:W-:-:S02]  /*9d580*/  IMAD.WIDE R32, R3, 0x4, R178 ;  /* 0x0000000403207825 */ /* 0x000fc400078e02b2 */
[----:B------:R-:W-:Y:S02]  /*9d590*/  @P0 STG.E [R30.64], R12 ;  /* 0x0000000c1e000986 */ /* 0x000fe4000c101908 */
[C---:B------:R-:W-:Y:S02]  /*9d5a0*/  IMAD.WIDE R2, R35.reuse, 0x4, R176 ;  /* 0x0000000423027825 */ /* 0x040fe400078e02b0 */
[----:B------:R-:W-:Y:S02]  /*9d5b0*/  @P6 STG.E [R28.64], R197 ;  /* 0x000000c51c006986 */ /* 0x000fe4000c101908 */
[----:B------:R-:W-:Y:S01]  /*9d5c0*/  IMAD.WIDE R4, R35, 0x4, R178 ;  /* 0x0000000423047825 */ /* 0x000fe200078e02b2 */
[----:B------:R-:W-:Y:S01]  /*9d5d0*/  ISETP.GE.AND P0, PT, R34, c[0x0][0x17c], PT ;  /* 0x00005f0022007a0c */ /* 0x000fe20003f06270 */
[----:B------:R3:W-:Y:S04]  /*9d5e0*/  @P4 STG.E [R32.64], R13 ;  /* 0x0000000d20004986 */ /* 0x0007e8000c101908 */
[----:B------:R1:W-:Y:S04]  /*9d5f0*/  @P3 STG.E [R2.64], R204 ;  /* 0x000000cc02003986 */ /* 0x0003e8000c101908 */
[----:B------:R-:W4:Y:S04]  /*9d600*/  LDL.LU R34, [R1+0x2b60] ;  /* 0x002b600001227983 */ /* 0x000f280000300800 */
[----:B------:R1:W-:Y:S04]  /*9d610*/  @P1 STG.E [R4.64], R16 ;  /* 0x0000001004001986 */ /* 0x0003e8000c101908 */
[----:B------:R-:W4:Y:S04]  /*9d620*/  LDL.LU R39, [R1+0x2b5c] ;  /* 0x002b5c0001277983 */ /* 0x000f280000300800 */
[----:B------:R-:W1:Y:S01]  /*9d630*/  LDS.128 R28, [R235+0x400] ;  /* 0x00040000eb1c7984 */ /* 0x000e620000000c00 */
[----:B--2---:R-:W-:-:S03]  /*9d640*/  ISETP.GE.AND P1, PT, R0, c[0x0][0x17c], PT ;  /* 0x00005f0000007a0c */ /* 0x004fc60003f26270 */
[----:B------:R-:W2:Y:S01]  /*9d650*/  LDL.LU R0, [R1+0x2b4c] ;  /* 0x002b4c0001007983 */ /* 0x000ea20000300800 */
[----:B------:R-:W-:Y:S02]  /*9d660*/  ISETP.LT.AND P6, PT, R231, c[0x0][0x178], !P5 ;  /* 0x00005e00e7007a0c */ /* 0x000fe40006fc1270 */
[----:B------:R-:W-:Y:S02]  /*9d670*/  IADD3 R35, R35, c[0x0][0x198], RZ ;  /* 0x0000660023237a10 */ /* 0x000fe40007ffe0ff */
[----:B------:R-:W-:Y:S02]  /*9d680*/  ISETP.LT.AND P5, PT, R230, c[0x0][0x178], !P5 ;  /* 0x00005e00e6007a0c */ /* 0x000fe40006fa1270 */
[----:B------:R-:W-:Y:S01]  /*9d690*/  ISETP.LT.AND P3, PT, R231, c[0x0][0x178], !P2 ;  /* 0x00005e00e7007a0c */ /* 0x000fe20005761270 */
[----:B------:R-:W-:-:S04]  /*9d6a0*/  IMAD.WIDE R8, R35, 0x4, R176 ;  /* 0x0000000423087825 */ /* 0x000fc800078e02b0 */
[C---:B---3--:R-:W-:Y:S01]  /*9d6b0*/  IMAD.WIDE R12, R35.reuse, 0x4, R178 ;  /* 0x00000004230c7825 */ /* 0x048fe200078e02b2 */
[----:B------:R-:W-:Y:S01]  /*9d6c0*/  IADD3 R35, R35, c[0x0][0x198], RZ ;  /* 0x0000660023237a10 */ /* 0x000fe20007ffe0ff */
[----:B------:R-:W-:Y:S01]  /*9d6d0*/  @P6 STG.E [R8.64], R205 ;  /* 0x000000cd08006986 */ /* 0x000fe2000c101908 */
[----:B------:R-:W-:-:S03]  /*9d6e0*/  ISETP.LT.AND P2, PT, R230, c[0x0][0x178], !P2 ;  /* 0x00005e00e6007a0c */ /* 0x000fc60005741270 */
[----:B-1----:R-:W-:Y:S01]  /*9d6f0*/  IMAD.WIDE R2, R35, 0x4, R176 ;  /* 0x0000000423027825 */ /* 0x002fe200078e02b0 */
[----:B------:R-:W-:Y:S01]  /*9d700*/  ISETP.GE.AND P4, PT, R37, c[0x0][0x17c], PT ;  /* 0x00005f0025007a0c */ /* 0x000fe20003f86270 */
[----:B------:R1:W-:Y:S01]  /*9d710*/  @P5 STG.E [R12.64], R17 ;  /* 0x000000110c005986 */ /* 0x0003e2000c101908 */
[----:B------:R-:W-:Y:S01]  /*9d720*/  ISETP.LT.AND P5, PT, R231, c[0x0][0x178], !P0 ;  /* 0x00005e00e7007a0c */ /* 0x000fe200047a1270 */
[C---:B------:R-:W-:Y:S01]  /*9d730*/  IMAD.WIDE R4, R35.reuse, 0x4, R178 ;  /* 0x0000000423047825 */ /* 0x040fe200078e02b2 */
[C---:B------:R-:W-:Y:S01]  /*9d740*/  ISETP.LT.AND P6, PT, R230.reuse, c[0x0][0x178], !P0 ;  /* 0x00005e00e6007a0c */ /* 0x040fe200047c1270 */
[----:B------:R3:W-:Y:S01]  /*9d750*/  @P3 STG.E [R2.64], R184 ;  /* 0x000000b802003986 */ /* 0x0007e2000c101908 */
[----:B------:R-:W-:Y:S02]  /*9d760*/  IADD3 R35, R35, c[0x0][0x198], RZ ;  /* 0x0000660023237a10 */ /* 0x000fe40007ffe0ff */
[----:B------:R-:W-:Y:S02]  /*9d770*/  ISETP.LT.AND P3, PT, R231, c[0x0][0x178], !P4 ;  /* 0x00005e00e7007a0c */ /* 0x000fe40006761270 */
[----:B------:R-:W-:-:S02]  /*9d780*/  ISETP.LT.AND P4, PT, R230, c[0x0][0x178], !P4 ;  /* 0x00005e00e6007a0c */ /* 0x000fc40006781270 */
[C---:B-1----:R-:W-:Y:S01]  /*9d790*/  IADD3 R17, R35.reuse, c[0x0][0x198], RZ ;  /* 0x0000660023117a10 */ /* 0x042fe20007ffe0ff */
[C---:B------:R-:W-:Y:S01]  /*9d7a0*/  IMAD.WIDE R8, R35.reuse, 0x4, R176 ;  /* 0x0000000423087825 */ /* 0x040fe200078e02b0 */
[----:B------:R1:W-:Y:S03]  /*9d7b0*/  @P2 STG.E [R4.64], R20 ;  /* 0x0000001404002986 */ /* 0x0003e6000c101908 */
[----:B------:R-:W-:Y:S01]  /*9d7c0*/  IMAD.WIDE R12, R35, 0x4, R178 ;  /* 0x00000004230c7825 */ /* 0x000fe200078e02b2 */
[----:B------:R2:W-:Y:S03]  /*9d7d0*/  @P5 STG.E [R8.64], R185 ;  /* 0x000000b908005986 */ /* 0x0005e6000c101908 */
[C---:B---3--:R-:W-:Y:S01]  /*9d7e0*/  IMAD.WIDE R2, R17.reuse, 0x4, R176 ;  /* 0x0000000411027825 */ /* 0x048fe200078e02b0 */
[----:B----4-:R-:W-:Y:S01]  /*9d7f0*/  ISETP.GE.AND P0, PT, R36, c[0x0][0x17c], PT ;  /* 0x00005f0024007a0c */ /* 0x010fe20003f06270 */
[----:B------:R3:W-:Y:S02]  /*9d800*/  @P6 STG.E [R12.64], R21 ;  /* 0x000000150c006986 */ /* 0x0007e4000c101908 */
[----:B-1----:R-:W-:-:S02]  /*9d810*/  IMAD.WIDE R4, R17, 0x4, R178 ;  /* 0x0000000411047825 */ /* 0x002fc400078e02b2 */
[----:B------:R-:W4:Y:S04]  /*9d820*/  LDL.LU R36, [R1+0x2b48] ;  /* 0x002b480001247983 */ /* 0x000f280000300800 */
[----:B------:R1:W-:Y:S04]  /*9d830*/  @P3 STG.E [R2.64], R192 ;  /* 0x000000c002003986 */ /* 0x0003e8000c101908 */
[----:B------:R-:W4:Y:S04]  /*9d840*/  LDL.LU R38, [R1+0x2b44] ;  /* 0x002b440001267983 */ /* 0x000f280000300800 */
[----:B------:R1:W-:Y:S04]  /*9d850*/  @P4 STG.E [R4.64], R24 ;  /* 0x0000001804004986 */ /* 0x0003e8000c101908 */
        /* <DEDUP_REMOVED lines=8> */
[C---:B---3--:R-:W-:Y:S01]  /*9d8e0*/  IMAD.WIDE R12, R37.reuse, 0x4, R178 ;  /* 0x00000004250c7825 */ /* 0x048fe200078e02b2 */
[----:B------:R-:W-:Y:S02]  /*9d8f0*/  IADD3 R37, R37, c[0x0][0x198], RZ ;  /* 0x0000660025257a10 */ /* 0x000fe40007ffe0ff */
[----:B------:R-:W-:Y:S01]  /*9d900*/  ISETP.GE.AND P2, PT, R34, c[0x0][0x17c], PT ;  /* 0x00005f0022007a0c */ /* 0x000fe20003f46270 */
[----:B------:R3:W-:Y:S02]  /*9d910*/  @P5 STG.E [R8.64], R193 ;  /* 0x000000c108005986 */ /* 0x0007e4000c101908 */
[----:B------:R-:W-:Y:S01]  /*9d920*/  IMAD.WIDE R16, R37, 0x4, R176 ;  /* 0x0000000425107825 */ /* 0x000fe200078e02b0 */
[----:B------:R-:W-:Y:S01]  /*9d930*/  ISETP.GE.AND P6, PT, R39, c[0x0][0x17c], PT ;  /* 0x00005f0027007a0c */ /* 0x000fe20003fc6270 */
[----:B------:R3:W-:Y:S01]  /*9d940*/  @P1 STG.E [R12.64], R25 ;  /* 0x000000190c001986 */ /* 0x0007e2000c101908 */
[----:B------:R-:W-:Y:S02]  /*9d950*/  ISETP.LT.AND P0, PT, R230, c[0x0][0x178], !P0 ;  /* 0x00005e00e6007a0c */ /* 0x000fe40004701270 */
[----:B------:R-:W-:Y:S01]  /*9d960*/  IADD3 R21, R37, c[0x0][0x198], RZ ;  /* 0x0000660025157a10 */ /* 0x000fe20007ffe0ff */
[----:B------:R2:W-:Y:S01]  /*9d970*/  @P3 STG.E [R16.64], R200 ;  /* 0x000000c810003986 */ /* 0x0005e2000c101908 */
[----:B------:R-:W-:-:S02]  /*9d980*/  ISETP.LT.AND P5, PT, R231, c[0x0][0x178], !P2 ;  /* 0x00005e00e7007a0c */ /* 0x000fc400057a1270 */
[----:B------:R-:W-:Y:S01]  /*9d990*/  ISETP.LT.AND P2, PT, R230, c[0x0][0x178], !P2 ;  /* 0x00005e00e6007a0c */ /* 0x000fe20005741270 */
[----:B-1----:R-:W-:Y:S01]  /*9d9a0*/  IMAD.WIDE R2, R37, 0x4, R178 ;  /* 0x0000000425027825 */ /* 0x002fe200078e02b2 */
[----:B------:R-:W-:Y:S01]  /*9d9b0*/  ISETP.LT.AND P3, PT, R231, c[0x0][0x178], !P6 ;  /* 0x00005e00e7007a0c */ /* 0x000fe20007761270 */
[----:B------:R-:W1:Y:S02]  /*9d9c0*/  LDS.128 R32, [R252+0x400] ;  /* 0x00040000fc207984 */ /* 0x000e640000000c00 */
[----:B------:R-:W-:-:S04]  /*9d9d0*/  IMAD.WIDE R4, R21, 0x4, R176 ;  /* 0x0000000415047825 */ /* 0x000fc800078e02b0 */
[C---:B---3--:R-:W-:Y:S01]  /*9d9e0*/  IMAD.WIDE R8, R21.reuse, 0x4, R178 ;  /* 0x0000000415087825 */ /* 0x048fe200078e02b2 */
[----:B------:R-:W-:Y:S01]  /*9d9f0*/  IADD3 R21, R21, c[0x0][0x198], RZ ;  /* 0x0000660015157a10 */ /* 0x000fe20007ffe0ff */
[----:B------:R3:W-:Y:S04]  /*9da00*/  @P0 STG.E [R2.64], R28 ;  /* 0x0000001c02000986 */ /* 0x0007e8000c101908 */
[----:B------:R-:W-:Y:S01]  /*9da10*/  IMAD.WIDE R12, R21, 0x4, R176 ;  /* 0x00000004150c7825 */ /* 0x000fe200078e02b0 */
[----:B------:R1:W-:Y:S01]  /*9da20*/  @P5 STG.E [R4.64], R201 ;  /* 0x000000c904005986 */ /* 0x0003e2000c101908 */
[----:B----4-:R-:W-:-:S03]  /*9da30*/  ISETP.GE.AND P1, PT, R36, c[0x0][0x17c], PT ;  /* 0x00005f0024007a0c */ /* 0x010fc60003f26270 */
[----:B------:R4:W-:Y:S04]  /*9da40*/  @P2 STG.E [R8.64], R29 ;  /* 0x0000001d08002986 */ /* 0x0009e8000c101908 */
[----:B------:R-:W4:Y:S04]  /*9da50*/  LDL.LU R36, [R1+0x2b10] ;  /* 0x002b100001247983 */ /* 0x000f280000300800 */
[----:B------:R-:W-:Y:S04]  /*9da60*/  @P3 STG.E [R12.64], R208 ;  /* 0x000000d00c003986 */ /* 0x000fe8000c101908 */
[----:B------:R-:W4:Y:S01]  /*9da70*/  LDL.LU R24, [R1+0x2b04] ;  /* 0x002b040001187983 */ /* 0x000f220000300800 */
        /* <DEDUP_REMOVED lines=8> */
[----:B-1----:R1:W-:Y:S01]  /*9db00*/  @P6 STG.E [R16.64], R32 ;  /* 0x0000002010006986 */ /* 0x0023e2000c101908 */
[----:B------:R-:W-:Y:S01]  /*9db10*/  ISETP.LT.AND P6, PT, R231, c[0x0][0x178], !P1 ;  /* 0x00005e00e7007a0c */ /* 0x000fe20004fc1270 */
[C---:B---3--:R-:W-:Y:S01]  /*9db20*/  IMAD.WIDE R2, R21.reuse, 0x4, R176 ;  /* 0x0000000415027825 */ /* 0x048fe200078e02b0 */
[----:B------:R-:W-:Y:S02]  /*9db30*/  ISETP.GE.AND P0, PT, R38, c[0x0][0x17c], PT ;  /* 0x00005f0026007a0c */ /* 0x000fe40003f06270 */
[----:B------:R-:W-:Y:S01]  /*9db40*/  ISETP.GE.AND P2, PT, R20, c[0x0][0x17c], PT ;  /* 0x00005f0014007a0c */ /* 0x000fe20003f46270 */
[----:B------:R-:W-:Y:S01]  /*9db50*/  IMAD.WIDE R4, R21, 0x4, R178 ;  /* 0x0000000415047825 */ /* 0x000fe200078e02b2 */
[----:B------:R-:W3:Y:S03]  /*9db60*/  LDL.LU R20, [R1+0x2ae8] ;  /* 0x002ae80001147983 */ /* 0x000ee60000300800 */
[C---:B----4-:R-:W-:Y:S01]  /*9db70*/  IMAD.WIDE R8, R25.reuse, 0x4, R176 ;  /* 0x0000000419087825 */ /* 0x050fe200078e02b0 */
[----:B------:R-:W-:Y:S01]  /*9db80*/  ISETP.LT.AND P1, PT, R230, c[0x0][0x178], !P1 ;  /* 0x00005e00e6007a0c */ /* 0x000fe20004f21270 */
[----:B------:R4:W-:Y:S01]  /*9db90*/  @P5 STG.E [R2.64], R209 ;  /* 0x000000d102005986 */ /* 0x0009e2000c101908 */
[----:B------:R-:W-:-:S02]  /*9dba0*/  IADD3 R21, R25, c[0x0][0x198], RZ ;  /* 0x0000660019157a10 */ /* 0x000fc40007ffe0ff */
[----:B------:R-:W-:Y:S01]  /*9dbb0*/  ISETP.LT.AND P5, PT, R231, c[0x0][0x178], !P0 ;  /* 0x00005e00e7007a0c */ /* 0x000fe200047a1270 */
[----:B------:R4:W-:Y:S01]  /*9dbc0*/  @P4 STG.E [R4.64], R33 ;  /* 0x0000002104004986 */ /* 0x0009e2000c101908 */
[----:B------:R-:W-:-:S03]  /*9dbd0*/  ISETP.LT.AND P0, PT, R230, c[0x0][0x178], !P0 ;  /* 0x00005e00e6007a0c */ /* 0x000fc60004701270 */
[----:B------:R2:W-:Y:S01]  /*9dbe0*/  @P6 STG.E [R8.64], R182 ;  /* 0x000000b608006986 */ /* 0x0005e2000c101908 */
[----:B------:R-:W-:Y:S01]  /*9dbf0*/  ISETP.LT.AND P6, PT, R231, c[0x0][0x178], !P2 ;  /* 0x00005e00e7007a0c */ /* 0x000fe200057c1270 */
[C---:B-1----:R-:W-:Y:S02]  /*9dc00*/  IMAD.WIDE R16, R21.reuse, 0x4, R176 ;  /* 0x0000000415107825 */ /* 0x042fe400078e02b0 */
[----:B------:R-:W3:Y:S02]  /*9dc10*/  LDL.LU R28, [R1+0x2ad0] ;  /* 0x002ad000011c7983 */ /* 0x000ee40000300800 */
[C---:B----4-:R-:W-:Y:S01]  /*9dc20*/  IMAD.WIDE R2, R21.reuse, 0x4, R178 ;  /* 0x0000000415027825 */ /* 0x050fe200078e02b2 */
[----:B------:R-:W-:-:S03]  /*9dc30*/  IADD3 R21, R21, c[0x0][0x198], RZ ;  /* 0x0000660015157a10 */ /* 0x000fc60007ffe0ff */
[----:B------:R-:W-:-:S04]  /*9dc40*/  IMAD.WIDE R12, R25, 0x4, R178 ;  /* 0x00000004190c7825 */ /* 0x000fc800078e02b2 */
[----:B------:R-:W-:Y:S01]  /*9dc50*/  IMAD.WIDE R4, R21, 0x4, R176 ;  /* 0x0000000415047825 */ /* 0x000fe200078e02b0 */
[----:B------:R-:W-:Y:S04]  /*9dc60*/  @P1 STG.E [R12.64], R6 ;  /* 0x000000060c001986 */ /* 0x000fe8000c101908 */
[----:B------:R-:W-:Y:S04]  /*9dc70*/  @P5 STG.E [R16.64], R183 ;  /* 0x000000b710005986 */ /* 0x000fe8000c101908 */
[----:B------:R1:W-:Y:S01]  /*9dc80*/  @P0 STG.E [R2.64], R7 ;  /* 0x0000000702000986 */ /* 0x0003e2000c101908 */
[----:B------:R-:W-:-:S03]  /*9dc90*/  ISETP.GE.AND P1, PT, R24, c[0x0][0x17c], PT ;  /* 0x00005f0018007a0c */ /* 0x000fc60003f26270 */
[----:B------:R4:W-:Y:S04]  /*9dca0*/  @P6 STG.E [R4.64], R190 ;  /* 0x000000be04006986 */ /* 0x0009e8000c101908 */
[----:B------:R-:W3:Y:S01]  /*9dcb0*/  LDL.LU R24, [R1+0x2ac4] ;  /* 0x002ac40001187983 */ /* 0x000ee20000300800 */
[----:B--2---:R-:W-:-:S03]  /*9dcc0*/  ISETP.GE.AND P6, PT, R0, c[0x0][0x17c], PT ;  /* 0x00005f0000007a0c */ /* 0x004fc60003fc6270 */
[----:B------:R-:W2:Y:S01]  /*9dcd0*/  LDL.LU R0, [R1+0x2ab4] ;  /* 0x002ab40001007983 */ /* 0x000ea20000300800 */
[C---:B------:R-:W-:Y:S02]  /*9dce0*/  ISETP.LT.AND P2, PT, R230.reuse, c[0x0][0x178], !P2 ;  /* 0x00005e00e6007a0c */ /* 0x040fe40005741270 */
[----:B------:R-:W-:Y:S02]  /*9dcf0*/  ISETP.LT.AND P0, PT, R231, c[0x0][0x178], !P3 ;  /* 0x00005e00e7007a0c */ /* 0x000fe40005f01270 */
[----:B------:R-:W-:Y:S01]  /*9dd00*/  ISETP.LT.AND P3, PT, R230, c[0x0][0x178], !P3 ;  /* 0x00005e00e6007a0c */ /* 0x000fe20005f61270 */
[C---:B------:R-:W-:Y:S01]  /*9dd10*/  IMAD.WIDE R8, R21.reuse, 0x4, R178 ;  /* 0x0000000415087825 */ /* 0x040fe200078e02b2 */
[----:B------:R-:W-:Y:S02]  /*9dd20*/  IADD3 R25, R21, c[0x0][0x198], RZ ;  /* 0x0000660015197a10 */ /* 0x000fe40007ffe0ff */
[----:B------:R-:W-:-:S03]  /*9dd30*/  ISETP.GE.AND P4, PT, R36, c[0x0][0x17c], PT ;  /* 0x00005f0024007a0c */ /* 0x000fc60003f86270 */
[C---:B-1----:R-:W-:Y:S02]  /*9dd40*/  IMAD.WIDE R2, R25.reuse, 0x4, R176 ;  /* 0x0000000419027825 */ /* 0x042fe400078e02b0 */
[----:B------:R-:W-:Y:S02]  /*9dd50*/  @P2 STG.E [R8.64], R10 ;  /* 0x0000000a08002986 */ /* 0x000fe4000c101908 */
[----:B------:R-:W-:Y:S01]  /*9dd60*/  IMAD.WIDE R6, R25, 0x4, R178 ;  /* 0x0000000419067825 */ /* 0x000fe200078e02b2 */
[----:B------:R-:W-:Y:S02]  /*9dd70*/  ISETP.LT.AND P5, PT, R231, c[0x0][0x178], !P4 ;  /* 0x00005e00e7007a0c */ /* 0x000fe400067a1270 */
[----:B---3--:R-:W-:Y:S02]  /*9dd80*/  ISETP.GE.AND P2, PT, R20, c[0x0][0x17c], PT ;  /* 0x00005f0014007a0c */ /* 0x008fe40003f46270 */
[----:B------:R-:W3:Y:S01]  /*9dd90*/  LDL.LU R20, [R1+0x2aa4] ;  /* 0x002aa40001147983 */ /* 0x000ee20000300800 */
[----:B------:R-:W-:-:S02]  /*9dda0*/  IADD3 R29, R25, c[0x0][0x198], RZ ;  /* 0x00006600191d7a10 */ /* 0x000fc40007ffe0ff */
[----:B------:R-:W-:Y:S01]  /*9ddb0*/  ISETP.LT.AND P4, PT, R230, c[0x0][0x178], !P4 ;  /* 0x00005e00e6007a0c */ /* 0x000fe20006781270 */
[----:B------:R1:W-:Y:S04]  /*9ddc0*/  @P0 STG.E [R2.64], R191 ;  /* 0x000000bf02000986 */ /* 0x0003e8000c101908 */
[----:B------:R-:W3:Y:S01]  /*9ddd0*/  LDL.LU R16, [R1+0x2a98] ;  /* 0x002a980001107983 */ /* 0x000ee20000300800 */
[----:B------:R-:W-:-:S03]  /*9dde0*/  IMAD.WIDE R12, R29, 0x4, R176 ;  /* 0x000000041d0c7825 */ /* 0x000fc600078e02b0 */
[----:B------:R1:W-:Y:S01]  /*9ddf0*/  @P3 STG.E [R6.64], R11 ;  /* 0x0000000b06003986 */ /* 0x0003e2000c101908 */
[----:B------:R-:W-:Y:S01]  /*9de00*/  ISETP.LT.AND P3, PT, R231, c[0x0][0x178], !P1 ;  /* 0x00005e00e7007a0c */ /* 0x000fe20004f61270 */
[C---:B----4-:R-:W-:Y:S01]  /*9de10*/  IMAD.WIDE R4, R29.reuse, 0x4, R178 ;  /* 0x000000041d047825 */ /* 0x050fe200078e02b2 */
[----:B------:R-:W-:Y:S02]  /*9de20*/  ISETP.LT.AND P1, PT, R230, c[0x0][0x178], !P1 ;  /* 0x00005e00e6007a0c */ /* 0x000fe40004f21270 */
[----:B------:R-:W-:Y:S01]  /*9de30*/  IADD3 R29, R29, c[0x0][0x198], RZ ;  /* 0x000066001d1d7a10 */ /* 0x000fe20007ffe0ff */
[----:B------:R-:W-:Y:S04]  /*9de40*/  @P5 STG.E [R12.64], R198 ;  /* 0x000000c60c005986 */ /* 0x000fe8000c101908 */
[C---:B-1----:R-:W-:Y:S01]  /*9de50*/  IMAD.WIDE R2, R29.reuse, 0x4, R176 ;  /* 0x000000041d027825 */ /* 0x042fe200078e02b0 */
[----:B------:R1:W-:Y:S03]  /*9de60*/  @P4 STG.E [R4.64], R14 ;  /* 0x0000000e04004986 */ /* 0x0003e6000c101908 */
[----:B------:R-:W-:Y:S01]  /*9de70*/  IMAD.WIDE R6, R29, 0x4, R178 ;  /* 0x000000041d067825 */ /* 0x000fe200078e02b2 */
[----:B------:R4:W-:Y:S04]  /*9de80*/  @P3 STG.E [R2.64], R199 ;  /* 0x000000c702003986 */ /* 0x0009e8000c101908 */
[----:B------:R2:W-:Y:S04]  /*9de90*/  @P1 STG.E [R6.64], R15 ;  /* 0x0000000f06001986 */ /* 0x0005e8000c101908 */
[----:B-1----:R-:W3:Y:S04]  /*9dea0*/  LDL.LU R14, [R1+0x2a80] ;  /* 0x002a8000010e7983 */ /* 0x002ee80000300800 */
[----:B------:R-:W3:Y:S01]  /*9deb0*/  LDL.LU R12, [R1+0x2a74] ;  /* 0x002a7400010c7983 */ /* 0x000ee20000300800 */
[----:B--2---:R-:W-:-:S03]  /*9dec0*/  ISETP.GE.AND P1, PT, R0, c[0x0][0x17c], PT ;  /* 0x00005f0000007a0c */ /* 0x004fc60003f26270 */
[----:B------:R-:W2:Y:S01]  /*9ded0*/  LDL.LU R0, [R1+0x2dd0] ;  /* 0x002dd00001007983 */ /* 0x000ea20000300800 */
[----:B------:R-:W-:Y:S02]  /*9dee0*/  ISETP.LT.AND P5, PT, R231, c[0x0][0x178], !P6 ;  /* 0x00005e00e7007a0c */ /* 0x000fe400077a1270 */
[----:B------:R-:W-:Y:S02]  /*9def0*/  IADD3 R17, R29, c[0x0][0x198], RZ ;  /* 0x000066001d117a10 */ /* 0x000fe40007ffe0ff */
[----:B------:R-:W-:Y:S02]  /*9df00*/  ISETP.LT.AND P6, PT, R230, c[0x0][0x178], !P6 ;  /* 0x00005e00e6007a0c */ /* 0x000fe400077c1270 */
[----:B------:R-:W-:Y:S02]  /*9df10*/  ISETP.LT.AND P4, PT, R231, c[0x0][0x178], !P2 ;  /* 0x00005e00e7007a0c */ /* 0x000fe40005781270 */
[C---:B------:R-:W-:Y:S01]  /*9df20*/  IADD3 R13, R17.reuse, c[0x0][0x198], RZ ;  /* 0x00006600110d7a10 */ /* 0x040fe20007ffe0ff */
[----:B------:R-:W-:Y:S01]  /*9df30*/  IMAD.WIDE R8, R17, 0x4, R176 ;  /* 0x0000000411087825 */ /* 0x000fe200078e02b0 */
[----:B------:R-:W-:-:S03]  /*9df40*/  ISETP.GE.AND P0, PT, R28, c[0x0][0x17c], PT ;  /* 0x00005f001c007a0c */ /* 0x000fc60003f06270 */
[----:B------:R-:W-:Y:S01]  /*9df50*/  IMAD.WIDE R4, R17, 0x4, R178 ;  /* 0x0000000411047825 */ /* 0x000fe200078e02b2 */
[----:B------:R-:W-:-:S03]  /*9df60*/  ISETP.GE.AND P3, PT, R24, c[0x0][0x17c], PT ;  /* 0x00005f0018007a0c */ /* 0x000fc60003f66270 */
[----:B------:R-:W-:Y:S01]  /*9df70*/  IMAD.WIDE R10, R13, 0x4, R176 ;  /* 0x000000040d0a7825 */ /* 0x000fe200078e02b0 */
[----:B------:R-:W-:Y:S01]  /*9df80*/  @P5 STG.E [R8.64], R206 ;  /* 0x000000ce08005986 */ /* 0x000fe2000c101908 */
[C---:B------:R-:W-:Y:S02]  /*9df90*/  ISETP.LT.AND P2, PT, R230.reuse, c[0x0][0x178], !P2 ;  /* 0x00005e00e6007a0c */ /* 0x040fe40005741270 */
[----:B------:R-:W-:Y:S01]  /*9dfa0*/  ISETP.LT.AND P5, PT, R231, c[0x0][0x178], !P0 ;  /* 0x00005e00e7007a0c */ /* 0x000fe200047a1270 */
[----:B------:R1:W-:Y:S01]  /*9dfb0*/  @P6 STG.E [R4.64], R18 ;  /* 0x0000001204006986 */ /* 0x0003e2000c101908 */
[----:B------:R-:W-:Y:S02]  /*9dfc0*/  IADD3 R17, R13, c[0x0][0x198], RZ ;  /* 0x000066000d117a10 */ /* 0x000fe40007ffe0ff */
[C---:B------:R-:W-:Y:S01]  /*9dfd0*/  ISETP.LT.AND P0, PT, R230.reuse, c[0x0][0x178], !P0 ;  /* 0x00005e00e6007a0c */ /* 0x040fe20004701270 */
[----:B------:R3:W-:Y:S01]  /*9dfe0*/  @P4 STG.E [R10.64], R207 ;  /* 0x000000cf0a004986 */ /* 0x0007e2000c101908 */
[----:B------:R-:W-:Y:S01]  /*9dff0*/  ISETP.LT.AND P4, PT, R231, c[0x0][0x178], !P3 ;  /* 0x00005e00e7007a0c */ /* 0x000fe20005f81270 */
[----:B----4-:R-:W-:Y:S01]  /*9e000*/  IMAD.WIDE R2, R13, 0x4, R178 ;  /* 0x000000040d027825 */ /* 0x010fe200078e02b2 */
[----:B------:R-:W-:-:S02]  /*9e010*/  ISETP.LT.AND P6, PT, R230, c[0x0][0x178], !P3 ;  /* 0x00005e00e6007a0c */ /* 0x000fc40005fc1270 */
[C---:B------:R-:W-:Y:S01]  /*9e020*/  IADD3 R13, R17.reuse, c[0x0][0x198], RZ ;  /* 0x00006600110d7a10 */ /* 0x040fe20007ffe0ff */
[----:B------:R-:W-:Y:S01]  /*9e030*/  IMAD.WIDE R6, R17, 0x4, R176 ;  /* 0x0000000411067825 */ /* 0x000fe200078e02b0 */
[----:B---3--:R-:W-:-:S03]  /*9e040*/  ISETP.GE.AND P3, PT, R20, c[0x0][0x17c], PT ;  /* 0x00005f0014007a0c */ /* 0x008fc60003f66270 */
[----:B-1----:R-:W-:Y:S01]  /*9e050*/  IMAD.WIDE R4, R17, 0x4, R178 ;  /* 0x0000000411047825 */ /* 0x002fe200078e02b2 */
[----:B------:R1:W-:Y:S03]  /*9e060*/  @P2 STG.E [R2.64], R19 ;  /* 0x0000001302002986 */ /* 0x0003e6000c101908 */
[----:B------:R-:W-:Y:S01]  /*9e070*/  IMAD.WIDE R8, R13, 0x4, R176 ;  /* 0x000000040d087825 */ /* 0x000fe200078e02b0 */
[----:B------:R-:W-:Y:S01]  /*9e080*/  @P5 STG.E [R6.64], R186 ;  /* 0x000000ba06005986 */ /* 0x000fe2000c101908 */
[----:B------:R-:W-:Y:S02]  /*9e090*/  ISETP.LT.AND P5, PT, R231, c[0x0][0x178], !P1 ;  /* 0x00005e00e7007a0c */ /* 0x000fe40004fa1270 */
[C---:B------:R-:W-:Y:S01]  /*9e0a0*/  IMAD.WIDE R10, R13.reuse, 0x4, R178 ;  /* 0x000000040d0a7825 */ /* 0x040fe200078e02b2 */
[----:B------:R-:W-:Y:S01]  /*9e0b0*/  IADD3 R13, R13, c[0x0][0x198], RZ ;  /* 0x000066000d0d7a10 */ /* 0x000fe20007ffe0ff */
[----:B------:R3:W-:Y:S01]  /*9e0c0*/  @P0 STG.E [R4.64], R22 ;  /* 0x0000001604000986 */ /* 0x0007e2000c101908 */
[----:B------:R-:W-:-:S02]  /*9e0d0*/  ISETP.GE.AND P2, PT, R16, c[0x0][0x17c], PT ;  /* 0x00005f0010007a0c */ /* 0x000fc40003f46270 */
[C---:B------:R-:W-:Y:S01]  /*9e0e0*/  ISETP.LT.AND P1, PT, R230.reuse, c[0x0][0x178], !P1 ;  /* 0x00005e00e6007a0c */ /* 0x040fe20004f21270 */
[----:B------:R4:W-:Y:S01]  /*9e0f0*/  @P4 STG.E [R8.64], R187 ;  /* 0x000000bb08004986 */ /* 0x0009e2000c101908 */
[----:B------:R-:W-:Y:S02]  /*9e100*/  ISETP.LT.AND P4, PT, R231, c[0x0][0x178], !P3 ;  /* 0x00005e00e7007a0c */ /* 0x000fe40005f81270 */
[----:B------:R-:W-:Y:S01]  /*9e110*/  ISETP.LT.AND P3, PT, R230, c[0x0][0x178], !P3 ;  /* 0x00005e00e6007a0c */ /* 0x000fe20005f61270 */
[----:B------:R4:W-:Y:S01]  /*9e120*/  @P6 STG.E [R10.64], R23 ;  /* 0x000000170a006986 */ /* 0x0009e2000c101908 */
[----:B------:R-:W-:Y:S02]  /*9e130*/  IADD3 R15, R13, c[0x0][0x198], RZ ;  /* 0x000066000d0f7a10 */ /* 0x000fe40007ffe0ff */
[----:B------:R-:W-:Y:S01]  /*9e140*/  ISETP.LT.AND P6, PT, R231, c[0x0][0x178], !P2 ;  /* 0x00005e00e7007a0c */ /* 0x000fe200057c1270 */
[----:B-1----:R-:W-:Y:S01]  /*9e150*/  IMAD.WIDE R2, R13, 0x4, R176 ;  /* 0x000000040d027825 */ /* 0x002fe200078e02b0 */
[----:B------:R-:W-:-:S03]  /*9e160*/  IADD3 R17, R15, c[0x0][0x198], RZ ;  /* 0x000066000f117a10 */ /* 0x000fc60007ffe0ff */
[----:B---3--:R-:W-:Y:S01]  /*9e170*/  IMAD.WIDE R4, R13, 0x4, R178 ;  /* 0x000000040d047825 */ /* 0x008fe200078e02b2 */
[----:B------:R1:W-:Y:S03]  /*9e180*/  @P5 STG.E [R2.64], R194 ;  /* 0x000000c202005986 */ /* 0x0003e6000c101908 */
[----:B------:R-:W-:Y:S01]  /*9e190*/  IMAD.WIDE R6, R15, 0x4, R176 ;  /* 0x000000040f067825 */ /* 0x000fe200078e02b0 */
[----:B------:R-:W-:-:S03]  /*9e1a0*/  ISETP.GE.AND P0, PT, R14, c[0x0][0x17c], PT ;  /* 0x00005f000e007a0c */ /* 0x000fc60003f06270 */
[----:B----4-:R-:W-:Y:S01]  /*9e1b0*/  IMAD.WIDE R8, R15, 0x4, R178 ;  /* 0x000000040f087825 */ /* 0x010fe200078e02b2 */
[----:B------:R3:W-:Y:S03]  /*9e1c0*/  @P1 STG.E [R4.64], R26 ;  /* 0x0000001a04001986 */ /* 0x0007e6000c101908 */
[C---:B------:R-:W-:Y:S01]  /*9e1d0*/  IMAD.WIDE R10, R17.reuse, 0x4, R176 ;  /* 0x00000004110a7825 */ /* 0x040fe200078e02b0 */
[----:B------:R4:W-:Y:S01]  /*9e1e0*/  @P4 STG.E [R6.64], R195 ;  /* 0x000000c306004986 */ /* 0x0009e2000c101908 */
[----:B------:R-:W-:Y:S02]  /*9e1f0*/  ISETP.GE.AND P5, PT, R12, c[0x0][0x17c], PT ;  /* 0x00005f000c007a0c */ /* 0x000fe40003fa6270 */
[----:B------:R-:W-:Y:S01]  /*9e200*/  IADD3 R13, R17, c[0x0][0x198], RZ ;  /* 0x00006600110d7a10 */ /* 0x000fe20007ffe0ff */
[----:B------:R1:W-:Y:S01]  /*9e210*/  @P3 STG.E [R8.64], R27 ;  /* 0x0000001b08003986 */ /* 0x0003e2000c101908 */
[----:B------:R-:W-:-:S03]  /*9e220*/  ISETP.LT.AND P2, PT, R230, c[0x0][0x178], !P2 ;  /* 0x00005e00e6007a0c */ /* 0x000fc60005741270 */
[----:B------:R3:W-:Y:S01]  /*9e230*/  @P6 STG.E [R10.64], R202 ;  /* 0x000000ca0a006986 */ /* 0x0007e2000c101908 */
[C---:B------:R-:W-:Y:S02]  /*9e240*/  ISETP.LT.AND P6, PT, R231.reuse, c[0x0][0x178], !P0 ;  /* 0x00005e00e7007a0c */ /* 0x040fe400047c1270 */
[C---:B------:R-:W-:Y:S02]  /*9e250*/  ISETP.LT.AND P0, PT, R230.reuse, c[0x0][0x178], !P0 ;  /* 0x00005e00e6007a0c */ /* 0x040fe40004701270 */
[----:B------:R-:W-:Y:S02]  /*9e260*/  ISETP.LT.AND P4, PT, R231, c[0x0][0x178], !P5 ;  /* 0x00005e00e7007a0c */ /* 0x000fe40006f81270 */
[----:B------:R-:W-:Y:S02]  /*9e270*/  IADD3 R15, R13, c[0x0][0x198], RZ ;  /* 0x000066000d0f7a10 */ /* 0x000fe40007ffe0ff */
[----:B------:R-:W-:Y:S01]  /*9e280*/  ISETP.LT.AND P5, PT, R230, c[0x0][0x178], !P5 ;  /* 0x00005e00e6007a0c */ /* 0x000fe20006fa1270 */
[----:B-1----:R-:W-:Y:S01]  /*9e290*/  IMAD.WIDE R2, R17, 0x4, R178 ;  /* 0x0000000411027825 */ /* 0x002fe200078e02b2 */
[----:B------:R-:W-:-:S03]  /*9e2a0*/  IADD3 R17, R15, c[0x0][0x198], RZ ;  /* 0x000066000f117a10 */ /* 0x000fc60007ffe0ff */
[C---:B---3--:R-:W-:Y:S01]  /*9e2b0*/  IMAD.WIDE R4, R13.reuse, 0x4, R176 ;  /* 0x000000040d047825 */ /* 0x048fe200078e02b0 */
[----:B------:R1:W-:Y:S03]  /*9e2c0*/  @P2 STG.E [R2.64], R30 ;  /* 0x0000001e02002986 */ /* 0x0003e6000c101908 */
[----:B----4-:R-:W-:Y:S01]  /*9e2d0*/  IMAD.WIDE R6, R13, 0x4, R178 ;  /* 0x000000040d067825 */ /* 0x010fe200078e02b2 */
[----:B------:R1:W-:Y:S03]  /*9e2e0*/  @P6 STG.E [R4.64], R203 ;  /* 0x000000cb04006986 */ /* 0x0003e6000c101908 */
[C---:B------:R-:W-:Y:S01]  /*9e2f0*/  IMAD.WIDE R8, R15.reuse, 0x4, R176 ;  /* 0x000000040f087825 */ /* 0x040fe200078e02b0 */
[----:B------:R1:W-:Y:S03]  /*9e300*/  @P0 STG.E [R6.64], R31 ;  /* 0x0000001f06000986 */ /* 0x0003e6000c101908 */
[----:B------:R-:W-:Y:S01]  /*9e310*/  IMAD.WIDE R10, R15, 0x4, R178 ;  /* 0x000000040f0a7825 */ /* 0x000fe200078e02b2 */
[----:B------:R1:W-:Y:S03]  /*9e320*/  @P4 STG.E [R8.64], R210 ;  /* 0x000000d208004986 */ /* 0x0003e6000c101908 */
[C---:B------:R-:W-:Y:S01]  /*9e330*/  IMAD.WIDE R176, R17.reuse, 0x4, R176 ;  /* 0x0000000411b07825 */ /* 0x040fe200078e02b0 */
[----:B------:R1:W-:Y:S03]  /*9e340*/  @P5 STG.E [R10.64], R34 ;  /* 0x000000220a005986 */ /* 0x0003e6000c101908 */
[----:B------:R-:W-:Y:S01]  /*9e350*/  IMAD.WIDE R178, R17, 0x4, R178 ;  /* 0x0000000411b27825 */ /* 0x000fe200078e02b2 */
[----:B--2---:R-:W-:-:S04]  /*9e360*/  ISETP.GE.AND P1, PT, R0, c[0x0][0x17c], PT ;  /* 0x00005f0000007a0c */ /* 0x004fc80003f26270 */
[----:B------:R-:W-:Y:S02]  /*9e370*/  ISETP.LT.AND P3, PT, R231, c[0x0][0x178], !P1 ;  /* 0x00005e00e7007a0c */ /* 0x000fe40004f61270 */
[----:B------:R-:W-:-:S11]  /*9e380*/  ISETP.LT.AND P1, PT, R230, c[0x0][0x178], !P1 ;  /* 0x00005e00e6007a0c */ /* 0x000fd60004f21270 */
[----:B------:R1:W-:Y:S02]  /*9e390*/  @P3 STG.E [R176.64], R211 ;  /* 0x000000d3b0003986 */ /* 0x0003e4000c101908 */
[----:B------:R-:W-:Y:S05]  /*9e3a0*/  @!P1 EXIT ;  /* 0x000000000000994d */ /* 0x000fea0003800000 */
[----:B------:R-:W-:Y:S01]  /*9e3b0*/  STG.E [R178.64], R35 ;  /* 0x00000023b2007986 */ /* 0x000fe2000c101908 */
[----:B------:R-:W-:Y:S05]  /*9e3c0*/  EXIT ;  /* 0x000000000000794d */ /* 0x000fea0003800000 */
.L_x_2:
[----:B------:R-:W-:-:S00]  /*9e3d0*/  BRA `(.L_x_2) ;  /* 0xfffffff000007947 */ /* 0x000fc0000383ffff */
[----:B------:R-:W-:-:S00]  /*9e3e0*/  NOP ;  /* 0x0000000000007918 */ /* 0x000fc00000000000 */
        /* <DEDUP_REMOVED lines=9> */
.L_x_3:


//--------------------- .nv.shared.matmul_kernel  --------------------------
	.section	.nv.shared.matmul_kernel,"aw",@nobits
	.sectionflags	@""
	.align	16
